def matmul_kernel(
    a_ptr,
    b_ptr,
    c_ptr,
    M,
    N,
    K,
    stride_am,
    stride_ak,
    stride_bk,
    stride_bn,
    stride_cm,
    stride_cn,
    BLOCK_M: tl.constexpr,
    BLOCK_N: tl.constexpr,
    BLOCK_K: tl.constexpr,
    GROUP_M: tl.constexpr,
):
    pid = tl.program_id(axis=0)
    num_pid_m = tl.cdiv(M, BLOCK_M)
    num_pid_n = tl.cdiv(N, BLOCK_N)
    num_pid_in_group = GROUP_M * num_pid_n
    group_id = pid // num_pid_in_group
    first_pid_m = group_id * GROUP_M
    group_size_m = min(num_pid_m - first_pid_m, GROUP_M)
    pid_m = first_pid_m + ((pid % num_pid_in_group) % group_size_m)
    pid_n = (pid % num_pid_in_group) // group_size_m

    offs_am = (pid_m * BLOCK_M + tl.arange(0, BLOCK_M)) % M
    offs_bn = (pid_n * BLOCK_N + tl.arange(0, BLOCK_N)) % N
    offs_k = tl.arange(0, BLOCK_K)
    a_ptrs = a_ptr + offs_am[:, None] * stride_am + offs_k[None, :] * stride_ak
    b_ptrs = b_ptr + offs_k[:, None] * stride_bk + offs_bn[None, :] * stride_bn

    acc = tl.zeros((BLOCK_M, BLOCK_N), dtype=tl.float32)
    for kk in range(0, tl.cdiv(K, BLOCK_K)):
        a = tl.load(a_ptrs, mask=offs_k[None, :] < K - kk * BLOCK_K, other=0.0)
        b = tl.load(b_ptrs, mask=offs_k[:, None] < K - kk * BLOCK_K, other=0.0)
        acc = tl.dot(a, b, acc)
        a_ptrs += BLOCK_K * stride_ak
        b_ptrs += BLOCK_K * stride_bk

    c = acc.to(c_ptr.dtype.element_ty)
    offs_cm = pid_m * BLOCK_M + tl.arange(0, BLOCK_M)
    offs_cn = pid_n * BLOCK_N + tl.arange(0, BLOCK_N)
    c_ptrs = c_ptr + offs_cm[:, None] * stride_cm + offs_cn[None, :] * stride_cn
    mask = (offs_cm[:, None] < M) & (offs_cn[None, :] < N)
    tl.store(c_ptrs, c, mask=mask)

# config = {"BLOCK_K": 64, "BLOCK_M": 256, "BLOCK_N": 128, "GROUP_M": 8, "arch": "sm_100", "dtype": "fp8e5m2", "num_ctas": 1, "num_stages": 3, "num_warps": 2}
# arch = sm_100


// ===== COMPILED SASS (sm_100a) =====

	.target	sm_100a

	.elftype	@"ET_EXEC"


//--------------------- .note.nv.tkinfo           --------------------------
	.section	.note.nv.tkinfo,"",@"SHT_NOTE"
	.sectionflags	@"SHF_NOTE_NV_TKINFO"
	.tkinfo
        /*0018*/ 	.word	0x00000081
        /*0030*/ 	.string	""
        /*0030*/ 	.string	"ptxas-blackwell"
        /*0030*/ 	.string	"Cuda compilation tools, release 12.9, V12.9.86"
        /*0030*/ 	.string	"Build cuda_12.9.r12.9/compiler.36037853_0"
        /*0030*/ 	.string	"-v  -suppress-debug-info  -lineinfo  -arch sm_100a "



//--------------------- .note.nv.cuver            --------------------------
	.section	.note.nv.cuver,"",@"SHT_NOTE"
	.sectionflags	@"SHF_NOTE_NV_CUVER"
        /*0018*/ 	.short	0x0001
        /*001a*/ 	.short	0x0064
        /*001c*/ 	.short	0x0001
        /*001e*/ 	.short	0x0000
        /*0020*/ 	.short	0x0001
        /*0022*/ 	.short	0x0000


//--------------------- .nv.info                  --------------------------
	.section	.nv.info,"",@"SHT_CUDA_INFO"
	.align	4


	//----- nvinfo : EIATTR_REGCOUNT
	.align		4
        /*0000*/ 	.byte	0x04, 0x2f
        /*0002*/ 	.short	(.L_1 - .L_0)
	.align		4
.L_0:
        /*0004*/ 	.word	index@(matmul_kernel)
        /*0008*/ 	.word	0x00000020


	//----- nvinfo : EIATTR_FRAME_SIZE
	.align		4
.L_1:
        /*000c*/ 	.byte	0x04, 0x11
        /*000e*/ 	.short	(.L_3 - .L_2)
	.align		4
.L_2:
        /*0010*/ 	.word	index@(matmul_kernel)
        /*0014*/ 	.word	0x000041d0


	//----- nvinfo : EIATTR_MIN_STACK_SIZE
	.align		4
.L_3:
        /*0018*/ 	.byte	0x04, 0x12
        /*001a*/ 	.short	(.L_5 - .L_4)
	.align		4
.L_4:
        /*001c*/ 	.word	index@(matmul_kernel)
        /*0020*/ 	.word	0x000041d0
.L_5:


//--------------------- .nv.info.matmul_kernel    --------------------------
	.section	.nv.info.matmul_kernel,"",@"SHT_CUDA_INFO"
	.sectionflags	@""
	.align	4


	//----- nvinfo : EIATTR_CUDA_API_VERSION
	.align		4
        /*0000*/ 	.byte	0x04, 0x37
        /*0002*/ 	.short	(.L_7 - .L_6)
.L_6:
        /*0004*/ 	.word	0x00000081


	//----- nvinfo : EIATTR_KPARAM_INFO
	.align		4
.L_7:
        /*0008*/ 	.byte	0x04, 0x17
        /*000a*/ 	.short	(.L_9 - .L_8)
.L_8:
        /*000c*/ 	.word	0x00000000
        /*0010*/ 	.short	0x000d
        /*0012*/ 	.short	0x0048
        /*0014*/ 	.byte	0x00, 0xf4, 0x21, 0x00


	//----- nvinfo : EIATTR_KPARAM_INFO
	.align		4
.L_9:
        /*0018*/ 	.byte	0x04, 0x17
        /*001a*/ 	.short	(.L_11 - .L_10)
.L_10:
        /*001c*/ 	.word	0x00000000
        /*0020*/ 	.short	0x000c
        /*0022*/ 	.short	0x0040
        /*0024*/ 	.byte	0x00, 0xf4, 0x21, 0x00


	//----- nvinfo : EIATTR_KPARAM_INFO
	.align		4
.L_11:
        /*0028*/ 	.byte	0x04, 0x17
        /*002a*/ 	.short	(.L_13 - .L_12)
.L_12:
        /*002c*/ 	.word	0x00000000
        /*0030*/ 	.short	0x000b
        /*0032*/ 	.short	0x0038
        /*0034*/ 	.byte	0x00, 0xf0, 0x11, 0x00


	//----- nvinfo : EIATTR_KPARAM_INFO
	.align		4
.L_13:
        /*0038*/ 	.byte	0x04, 0x17
        /*003a*/ 	.short	(.L_15 - .L_14)
.L_14:
        /*003c*/ 	.word	0x00000000
        /*0040*/ 	.short	0x000a
        /*0042*/ 	.short	0x0034
        /*0044*/ 	.byte	0x00, 0xf0, 0x11, 0x00


	//----- nvinfo : EIATTR_KPARAM_INFO
	.align		4
.L_15:
        /*0048*/ 	.byte	0x04, 0x17
        /*004a*/ 	.short	(.L_17 - .L_16)
.L_16:
        /*004c*/ 	.word	0x00000000
        /*0050*/ 	.short	0x0009
        /*0052*/ 	.short	0x0030
        /*0054*/ 	.byte	0x00, 0xf0, 0x11, 0x00


	//----- nvinfo : EIATTR_KPARAM_INFO
	.align		4
.L_17:
        /*0058*/ 	.byte	0x04, 0x17
        /*005a*/ 	.short	(.L_19 - .L_18)
.L_18:
        /*005c*/ 	.word	0x00000000
        /*0060*/ 	.short	0x0008
        /*0062*/ 	.short	0x002c
        /*0064*/ 	.byte	0x00, 0xf0, 0x11, 0x00


	//----- nvinfo : EIATTR_KPARAM_INFO
	.align		4
.L_19:
        /*0068*/ 	.byte	0x04, 0x17
        /*006a*/ 	.short	(.L_21 - .L_20)
.L_20:
        /*006c*/ 	.word	0x00000000
        /*0070*/ 	.short	0x0007
        /*0072*/ 	.short	0x0028
        /*0074*/ 	.byte	0x00, 0xf0, 0x11, 0x00


	//----- nvinfo : EIATTR_KPARAM_INFO
	.align		4
.L_21:
        /*0078*/ 	.byte	0x04, 0x17
        /*007a*/ 	.short	(.L_23 - .L_22)
.L_22:
        /*007c*/ 	.word	0x00000000
        /*0080*/ 	.short	0x0006
        /*0082*/ 	.short	0x0024
        /*0084*/ 	.byte	0x00, 0xf0, 0x11, 0x00


	//----- nvinfo : EIATTR_KPARAM_INFO
	.align		4
.L_23:
        /*0088*/ 	.byte	0x04, 0x17
        /*008a*/ 	.short	(.L_25 - .L_24)
.L_24:
        /*008c*/ 	.word	0x00000000
        /*0090*/ 	.short	0x0005
        /*0092*/ 	.short	0x0020
        /*0094*/ 	.byte	0x00, 0xf0, 0x11, 0x00


	//----- nvinfo : EIATTR_KPARAM_INFO
	.align		4
.L_25:
        /*0098*/ 	.byte	0x04, 0x17
        /*009a*/ 	.short	(.L_27 - .L_26)
.L_26:
        /*009c*/ 	.word	0x00000000
        /*00a0*/ 	.short	0x0004
        /*00a2*/ 	.short	0x001c
        /*00a4*/ 	.byte	0x00, 0xf0, 0x11, 0x00


	//----- nvinfo : EIATTR_KPARAM_INFO
	.align		4
.L_27:
        /*00a8*/ 	.byte	0x04, 0x17
        /*00aa*/ 	.short	(.L_29 - .L_28)
.L_28:
        /*00ac*/ 	.word	0x00000000
        /*00b0*/ 	.short	0x0003
        /*00b2*/ 	.short	0x0018
        /*00b4*/ 	.byte	0x00, 0xf0, 0x11, 0x00


	//----- nvinfo : EIATTR_KPARAM_INFO
	.align		4
.L_29:
        /*00b8*/ 	.byte	0x04, 0x17
        /*00ba*/ 	.short	(.L_31 - .L_30)
.L_30:
        /*00bc*/ 	.word	0x00000000
        /*00c0*/ 	.short	0x0002
        /*00c2*/ 	.short	0x0010
        /*00c4*/ 	.byte	0x00, 0xf4, 0x21, 0x00


	//----- nvinfo : EIATTR_KPARAM_INFO
	.align		4
.L_31:
        /*00c8*/ 	.byte	0x04, 0x17
        /*00ca*/ 	.short	(.L_33 - .L_32)
.L_32:
        /*00cc*/ 	.word	0x00000000
        /*00d0*/ 	.short	0x0001
        /*00d2*/ 	.short	0x0008
        /*00d4*/ 	.byte	0x00, 0xf4, 0x21, 0x00


	//----- nvinfo : EIATTR_KPARAM_INFO
	.align		4
.L_33:
        /*00d8*/ 	.byte	0x04, 0x17
        /*00da*/ 	.short	(.L_35 - .L_34)
.L_34:
        /*00dc*/ 	.word	0x00000000
        /*00e0*/ 	.short	0x0000
        /*00e2*/ 	.short	0x0000
        /*00e4*/ 	.byte	0x00, 0xf4, 0x21, 0x00


	//----- nvinfo : EIATTR_SPARSE_MMA_MASK
	.align		4
.L_35:
        /*00e8*/ 	.byte	0x03, 0x50
        /*00ea*/ 	.short	0x0000


	//----- nvinfo : EIATTR_MAXREG_COUNT
	.align		4
        /*00ec*/ 	.byte	0x03, 0x1b
        /*00ee*/ 	.short	0x00ff


	//----- nvinfo : EIATTR_NUM_BARRIERS
	.align		4
        /*00f0*/ 	.byte	0x02, 0x4c
        /*00f2*/ 	.byte	0x01
	.zero		1


	//----- nvinfo : EIATTR_ANNOTATIONS
	.align		4
        /*00f4*/ 	.byte	0x04, 0x55
        /*00f6*/ 	.short	(.L_37 - .L_36)


	//   ....[0]....
.L_36:
        /*00f8*/ 	.word	0x00000001
        /*00fc*/ 	.byte	0x10, 0x05, 0x00, 0x00, 0x01, 0x00, 0x00, 0x00, 0x60, 0x05, 0x00, 0x00, 0x01, 0x00, 0x00, 0x00
        /* <DEDUP_REMOVED lines=3842> */
        /*f12c*/ 	.byte	0x40, 0x62, 0x03, 0x00


	//----- nvinfo : EIATTR_VRC_CTA_INIT_COUNT
	.align		4
.L_37:
        /*f130*/ 	.byte	0x02, 0x4a
	.zero		1
	.zero		1


	//----- nvinfo : EIATTR_EXIT_INSTR_OFFSETS
	.align		4
        /*f134*/ 	.byte	0x04, 0x1c
        /*f136*/ 	.short	(.L_39 - .L_38)


	//   ....[0]....
.L_38:
        /*f138*/ 	.word	0x0007d810


	//   ....[1]....
        /*f13c*/ 	.word	0x0007d840


	//----- nvinfo : EIATTR_REQNTID
	.align		4
.L_39:
        /*f140*/ 	.byte	0x04, 0x10
        /*f142*/ 	.short	(.L_41 - .L_40)
.L_40:
        /*f144*/ 	.word	0x00000040
        /*f148*/ 	.word	0x00000001
        /*f14c*/ 	.word	0x00000001


	//----- nvinfo : EIATTR_CBANK_PARAM_SIZE
	.align		4
.L_41:
        /*f150*/ 	.byte	0x03, 0x19
        /*f152*/ 	.short	0x0050


	//----- nvinfo : EIATTR_PARAM_CBANK
	.align		4
        /*f154*/ 	.byte	0x04, 0x0a
        /*f156*/ 	.short	(.L_43 - .L_42)
	.align		4
.L_42:
        /*f158*/ 	.word	index@(.nv.constant0.matmul_kernel)
        /*f15c*/ 	.short	0x0380
        /*f15e*/ 	.short	0x0050


	//----- nvinfo : EIATTR_SW_WAR
	.align		4
.L_43:
        /*f160*/ 	.byte	0x04, 0x36
        /*f162*/ 	.short	(.L_45 - .L_44)
.L_44:
        /*f164*/ 	.word	0x00000008
.L_45:


//--------------------- .nv.compat                --------------------------
	.section	.nv.compat,"",@"SHT_CUDA_COMPAT_INFO"
	.align	4
        /*0000*/ 	.byte	0x02, 0x02, 0x02, 0x00, 0x02, 0x05, 0x05, 0x00, 0x02, 0x03, 0x00, 0x00, 0x02, 0x06, 0x01, 0x00


//--------------------- .nv.callgraph             --------------------------
	.section	.nv.callgraph,"",@"SHT_CUDA_CALLGRAPH"
	.align	4
	.sectionentsize	8
	.align		4
        /*0000*/ 	.word	0x00000000
	.align		4
        /*0004*/ 	.word	0xffffffff
	.align		4
        /*0008*/ 	.word	0x00000000
	.align		4
        /*000c*/ 	.word	0xfffffffe
	.align		4
        /*0010*/ 	.word	0x00000000
	.align		4
        /*0014*/ 	.word	0xfffffffd
	.align		4
        /*0018*/ 	.word	0x00000000
	.align		4
        /*001c*/ 	.word	0xfffffffc


//--------------------- .text.matmul_kernel       --------------------------
	.section	.text.matmul_kernel,"ax",@progbits
	.align	128
        .global         matmul_kernel
        .type           matmul_kernel,@function
        .size           matmul_kernel,(.L_x_4 - matmul_kernel)
        .other          matmul_kernel,@"STO_CUDA_ENTRY STV_DEFAULT"
matmul_kernel:
.text.matmul_kernel:
[----:B------:R-:W0:Y:S08]  /*0000*/  LDC R1, c[0x0][0x37c] ;  /* 0x0000df00ff017b82 */ /* 0x000e300000000800 */
[----:B------:R-:W1:Y:S01]  /*0010*/  LDC.64 R4, c[0x0][0x398] ;  /* 0x0000e600ff047b82 */ /* 0x000e620000000a00 */
[----:B0-----:R-:W-:Y:S01]  /*0020*/  VIADD R1, R1, 0xffffbe30 ;  /* 0xffffbe3001017836 */ /* 0x001fe20000000000 */
[----:B------:R-:W0:Y:S01]  /*0030*/  S2R R14, SR_TID.X ;  /* 0x00000000000e7919 */ /* 0x000e220000002100 */
[----:B------:R-:W2:Y:S01]  /*0040*/  LDCU UR6, c[0x0][0x3a0] ;  /* 0x00007400ff0677ac */ /* 0x000ea20008000800 */
[----:B------:R-:W-:-:S04]  /*0050*/  UMOV UR4, 0x400 ;  /* 0x0000040000047882 */ /* 0x000fc80000000000 */
[----:B------:R-:W3:Y:S01]  /*0060*/  S2UR UR5, SR_CgaCtaId ;  /* 0x00000000000579c3 */ /* 0x000ee20000008800 */
[----:B------:R-:W4:Y:S01]  /*0070*/  LDCU.64 UR40, c[0x0][0x358] ;  /* 0x00006b00ff2877ac */ /* 0x000f220008000a00 */
[----:B--2---:R-:W-:Y:S01]  /*0080*/  UIADD3 UR6, UPT, UPT, UR6, 0x3f, URZ ;  /* 0x0000003f06067890 */ /* 0x004fe2000fffe0ff */
[----:B-1----:R-:W-:-:S03]  /*0090*/  VIADD R0, R5, 0x7f ;  /* 0x0000007f05007836 */ /* 0x002fc60000000000 */
[----:B------:R-:W-:Y:S02]  /*00a0*/  UISETP.GT.AND UP0, UPT, UR6, 0x3f, UPT ;  /* 0x0000003f0600788c */ /* 0x000fe4000bf04270 */
[----:B------:R-:W-:Y:S01]  /*00b0*/  SHF.R.S32.HI R3, RZ, 0x1f, R0 ;  /* 0x0000001fff037819 */ /* 0x000fe20000011400 */
[----:B---3--:R-:W-:-:S03]  /*00c0*/  ULEA UR4, UR5, UR4, 0x18 ;  /* 0x0000000405047291 */ /* 0x008fc6000f8ec0ff */
[----:B------:R-:W-:Y:S02]  /*00d0*/  LEA.HI R3, R3, R0, RZ, 0x7 ;  /* 0x0000000003037211 */ /* 0x000fe400078f38ff */
[----:B0-----:R-:W-:Y:S02]  /*00e0*/  LOP3.LUT R26, R14, 0x3f, RZ, 0xc0, !PT ;  /* 0x0000003f0e1a7812 */ /* 0x001fe400078ec0ff */
[----:B------:R-:W-:Y:S02]  /*00f0*/  SHF.R.S32.HI R0, RZ, 0x7, R3 ;  /* 0x00000007ff007819 */ /* 0x000fe40000011403 */
[----:B------:R-:W0:Y:S03]  /*0100*/  S2R R3, SR_CTAID.X ;  /* 0x0000000000037919 */ /* 0x000e260000002500 */
[----:B------:R-:W-:-:S05]  /*0110*/  IMAD.SHL.U32 R0, R0, 0x8, RZ ;  /* 0x0000000800007824 */ /* 0x000fca00078e00ff */
[-C--:B------:R-:W-:Y:S02]  /*0120*/  IABS R9, R0.reuse ;  /* 0x0000000000097213 */ /* 0x080fe40000000000 */
[----:B------:R-:W-:Y:S02]  /*0130*/  IABS R12, R0 ;  /* 0x00000000000c7213 */ /* 0x000fe40000000000 */
[----:B------:R-:W1:Y:S08]  /*0140*/  I2F.RP R2, R9 ;  /* 0x0000000900027306 */ /* 0x000e700000209400 */
[----:B-1----:R-:W1:Y:S01]  /*0150*/  MUFU.RCP R2, R2 ;  /* 0x0000000200027308 */ /* 0x002e620000001000 */
[----:B0-----:R-:W-:Y:S01]  /*0160*/  IABS R10, R3 ;  /* 0x00000003000a7213 */ /* 0x001fe20000000000 */
[----:B-1----:R-:W-:-:S02]  /*0170*/  VIADD R6, R2, 0xffffffe ;  /* 0x0ffffffe02067836 */ /* 0x002fc40000000000 */
[----:B------:R-:W-:-:S04]  /*0180*/  IMAD.MOV R2, RZ, RZ, -R12 ;  /* 0x000000ffff027224 */ /* 0x000fc800078e0a0c */
[----:B------:R0:W1:Y:S02]  /*0190*/  F2I.FTZ.U32.TRUNC.NTZ R7, R6 ;  /* 0x0000000600077305 */ /* 0x000064000021f000 */
[----:B0-----:R-:W-:Y:S02]  /*01a0*/  IMAD.MOV.U32 R6, RZ, RZ, RZ ;  /* 0x000000ffff067224 */ /* 0x001fe400078e00ff */
[----:B-1----:R-:W-:-:S04]  /*01b0*/  IMAD.MOV R8, RZ, RZ, -R7 ;  /* 0x000000ffff087224 */ /* 0x002fc800078e0a07 */
[----:B------:R-:W-:Y:S02]  /*01c0*/  IMAD R11, R8, R9, RZ ;  /* 0x00000009080b7224 */ /* 0x000fe400078e02ff */
[----:B------:R-:W-:Y:S02]  /*01d0*/  IMAD.MOV.U32 R8, RZ, RZ, R10 ;  /* 0x000000ffff087224 */ /* 0x000fe400078e000a */
[----:B------:R-:W-:-:S06]  /*01e0*/  IMAD.HI.U32 R7, R7, R11, R6 ;  /* 0x0000000b07077227 */ /* 0x000fcc00078e0006 */
[----:B------:R-:W-:-:S04]  /*01f0*/  IMAD.HI.U32 R7, R7, R8, RZ ;  /* 0x0000000807077227 */ /* 0x000fc800078e00ff */
[----:B------:R-:W-:-:S05]  /*0200*/  IMAD R2, R7, R2, R8 ;  /* 0x0000000207027224 */ /* 0x000fca00078e0208 */
[----:B------:R-:W-:-:S13]  /*0210*/  ISETP.GT.U32.AND P1, PT, R9, R2, PT ;  /* 0x000000020900720c */ /* 0x000fda0003f24070 */
[----:B------:R-:W-:Y:S02]  /*0220*/  @!P1 IMAD.IADD R2, R2, 0x1, -R9 ;  /* 0x0000000102029824 */ /* 0x000fe400078e0a09 */
[----:B------:R-:W-:Y:S01]  /*0230*/  @!P1 VIADD R7, R7, 0x1 ;  /* 0x0000000107079836 */ /* 0x000fe20000000000 */
[----:B------:R-:W-:Y:S02]  /*0240*/  ISETP.NE.AND P1, PT, R0, RZ, PT ;  /* 0x000000ff0000720c */ /* 0x000fe40003f25270 */
[----:B------:R-:W-:Y:S02]  /*0250*/  ISETP.GE.U32.AND P0, PT, R2, R9, PT ;  /* 0x000000090200720c */ /* 0x000fe40003f06070 */
[----:B------:R-:W-:-:S04]  /*0260*/  LOP3.LUT R2, R3, R0, RZ, 0x3c, !PT ;  /* 0x0000000003027212 */ /* 0x000fc800078e3cff */
[----:B------:R-:W-:Y:S01]  /*0270*/  ISETP.GE.AND P2, PT, R2, RZ, PT ;  /* 0x000000ff0200720c */ /* 0x000fe20003f46270 */
[----:B------:R-:W-:-:S06]  /*0280*/  VIADD R2, R4, 0xff ;  /* 0x000000ff04027836 */ /* 0x000fcc0000000000 */
[----:B------:R-:W-:-:S04]  /*0290*/  @P0 VIADD R7, R7, 0x1 ;  /* 0x0000000107070836 */ /* 0x000fc80000000000 */
[----:B------:R-:W-:Y:S01]  /*02a0*/  IMAD.MOV.U32 R6, RZ, RZ, R7 ;  /* 0x000000ffff067224 */ /* 0x000fe200078e0007 */
[----:B------:R-:W-:-:S03]  /*02b0*/  SHF.R.S32.HI R7, RZ, 0x1f, R2 ;  /* 0x0000001fff077819 */ /* 0x000fc60000011402 */
[----:B------:R-:W-:Y:S01]  /*02c0*/  @!P2 IMAD.MOV R6, RZ, RZ, -R6 ;  /* 0x000000ffff06a224 */ /* 0x000fe200078e0a06 */
[----:B------:R-:W-:Y:S02]  /*02d0*/  @!P1 LOP3.LUT R6, RZ, R0, RZ, 0x33, !PT ;  /* 0x00000000ff069212 */ /* 0x000fe400078e33ff */
[----:B------:R-:W-:-:S03]  /*02e0*/  LEA.HI R7, R7, R2, RZ, 0x8 ;  /* 0x0000000207077211 */ /* 0x000fc600078f40ff */
[----:B------:R-:W-:Y:S02]  /*02f0*/  IMAD.SHL.U32 R2, R6, 0x8, RZ ;  /* 0x0000000806027824 */ /* 0x000fe400078e00ff */
[----:B------:R-:W-:-:S03]  /*0300*/  IMAD.MOV R6, RZ, RZ, -R6 ;  /* 0x000000ffff067224 */ /* 0x000fc600078e0a06 */
[----:B------:R-:W-:Y:S01]  /*0310*/  LEA.HI.SX32 R7, R7, -R2, 0x18 ;  /* 0x8000000207077211 */ /* 0x000fe200078fc2ff */
[----:B------:R-:W-:Y:S02]  /*0320*/  IMAD R15, R0, R6, R3 ;  /* 0x00000006000f7224 */ /* 0x000fe400078e0203 */
[----:B------:R-:W-:Y:S01]  /*0330*/  IMAD.MOV.U32 R6, RZ, RZ, RZ ;  /* 0x000000ffff067224 */ /* 0x000fe200078e00ff */
[----:B------:R-:W-:Y:S02]  /*0340*/  VIMNMX R8, PT, PT, R7, 0x8, PT ;  /* 0x0000000807087848 */ /* 0x000fe40003fe0100 */
[----:B------:R-:W-:Y:S02]  /*0350*/  IABS R13, R15 ;  /* 0x0000000f000d7213 */ /* 0x000fe40000000000 */
[----:B------:R-:W-:-:S04]  /*0360*/  IABS R11, R8 ;  /* 0x00000008000b7213 */ /* 0x000fc80000000000 */
[----:B------:R-:W0:Y:S08]  /*0370*/  I2F.RP R9, R11 ;  /* 0x0000000b00097306 */ /* 0x000e300000209400 */
[----:B0-----:R-:W0:Y:S02]  /*0380*/  MUFU.RCP R9, R9 ;  /* 0x0000000900097308 */ /* 0x001e240000001000 */
[----:B0-----:R-:W-:-:S06]  /*0390*/  VIADD R7, R9, 0xffffffe ;  /* 0x0ffffffe09077836 */ /* 0x001fcc0000000000 */
[----:B------:R-:W0:Y:S02]  /*03a0*/  F2I.FTZ.U32.TRUNC.NTZ R7, R7 ;  /* 0x0000000700077305 */ /* 0x000e24000021f000 */
[----:B0-----:R-:W-:-:S04]  /*03b0*/  IMAD.MOV R10, RZ, RZ, -R7 ;  /* 0x000000ffff0a7224 */ /* 0x001fc800078e0a07 */
[----:B------:R-:W-:-:S04]  /*03c0*/  IMAD.MOV.U32 R0, RZ, RZ, R10 ;  /* 0x000000ffff007224 */ /* 0x000fc800078e000a */
[----:B------:R-:W-:Y:S01]  /*03d0*/  IMAD R3, R0, R11, RZ ;  /* 0x0000000b00037224 */ /* 0x000fe200078e02ff */
[----:B------:R-:W-:-:S03]  /*03e0*/  IABS R0, R8 ;  /* 0x0000000800007213 */ /* 0x000fc60000000000 */
[----:B------:R-:W-:-:S04]  /*03f0*/  IMAD.HI.U32 R6, R7, R3, R6 ;  /* 0x0000000307067227 */ /* 0x000fc800078e0006 */
[----:B------:R-:W-:Y:S02]  /*0400*/  IMAD.MOV R0, RZ, RZ, -R0 ;  /* 0x000000ffff007224 */ /* 0x000fe400078e0a00 */
        /* <DEDUP_REMOVED lines=8> */
[----:B------:R-:W-:-:S07]  /*0490*/  ISETP.GE.AND P2, PT, R0, RZ, PT ;  /* 0x000000ff0000720c */ /* 0x000fce0003f46270 */
[----:B------:R-:W-:-:S06]  /*04a0*/  @P0 VIADD R6, R6, 0x1 ;  /* 0x0000000106060836 */ /* 0x000fcc0000000000 */
[----:B------:R-:W-:Y:S01]  /*04b0*/  @!P2 IMAD.MOV R6, RZ, RZ, -R6 ;  /* 0x000000ffff06a224 */ /* 0x000fe200078e0a06 */
[----:B------:R-:W-:-:S05]  /*04c0*/  @!P1 LOP3.LUT R6, RZ, R8, RZ, 0x33, !PT ;  /* 0x00000008ff069212 */ /* 0x000fca00078e33ff */
[----:B------:R-:W-:Y:S02]  /*04d0*/  IMAD.MOV R3, RZ, RZ, -R6 ;  /* 0x000000ffff037224 */ /* 0x000fe400078e0a06 */
[----:B------:R-:W-:Y:S02]  /*04e0*/  IMAD.SHL.U32 R17, R6, 0x80, RZ ;  /* 0x0000008006117824 */ /* 0x000fe400078e00ff */
[----:B------:R-:W-:Y:S02]  /*04f0*/  IMAD R3, R8, R3, R15 ;  /* 0x0000000308037224 */ /* 0x000fe400078e020f */
[C---:B------:R-:W-:Y:S01]  /*0500*/  VIADD R6, R17.reuse, 0x2 ;  /* 0x0000000211067836 */ /* 0x040fe20000000000 */
[----:B------:R-:W-:Y:S01]  /*0510*/  STL [R1+0xf94], R17 ;  /* 0x000f941101007387 */ /* 0x000fe20000100800 */
[----:B------:R-:W-:Y:S02]  /*0520*/  IMAD.IADD R0, R2, 0x1, R3 ;  /* 0x0000000102007824 */ /* 0x000fe400078e0203 */
[----:B------:R-:W-:-:S02]  /*0530*/  VIADD R2, R17, 0x1 ;  /* 0x0000000111027836 */ /* 0x000fc40000000000 */
[C---:B------:R-:W-:Y:S02]  /*0540*/  VIADD R3, R17.reuse, 0x3 ;  /* 0x0000000311037836 */ /* 0x040fe40000000000 */
[C---:B------:R-:W-:Y:S01]  /*0550*/  VIADD R7, R17.reuse, 0x17 ;  /* 0x0000001711077836 */ /* 0x040fe20000000000 */
[----:B------:R0:W-:Y:S01]  /*0560*/  STL [R1+0x2c0], R2 ;  /* 0x0002c00201007387 */ /* 0x0001e20000100800 */
[----:B------:R-:W-:Y:S02]  /*0570*/  IMAD R26, R0, 0x100, R26 ;  /* 0x00000100001a7824 */ /* 0x000fe400078e021a */
[C---:B------:R-:W-:Y:S01]  /*0580*/  VIADD R15, R17.reuse, 0x26 ;  /* 0x00000026110f7836 */ /* 0x040fe20000000000 */
[----:B------:R1:W-:Y:S01]  /*0590*/  STL [R1+0x2bc], R6 ;  /* 0x0002bc0601007387 */ /* 0x0003e20000100800 */
[C---:B------:R-:W-:Y:S02]  /*05a0*/  VIADD R16, R17.reuse, 0x55 ;  /* 0x0000005511107836 */ /* 0x040fe40000000000 */
[C---:B------:R-:W-:Y:S01]  /*05b0*/  VIADD R25, R17.reuse, 0x6d ;  /* 0x0000006d11197836 */ /* 0x040fe20000000000 */
[----:B------:R2:W-:Y:S01]  /*05c0*/  STL [R1+0x2b8], R3 ;  /* 0x0002b80301007387 */ /* 0x0005e20000100800 */
[----:B------:R-:W-:-:S02]  /*05d0*/  VIADD R24, R17, 0x6e ;  /* 0x0000006e11187836 */ /* 0x000fc40000000000 */
[C---:B0-----:R-:W-:Y:S02]  /*05e0*/  VIADD R2, R17.reuse, 0x4 ;  /* 0x0000000411027836 */ /* 0x041fe40000000000 */
[C---:B------:R-:W-:Y:S02]  /*05f0*/  VIADD R23, R17.reuse, 0x71 ;  /* 0x0000007111177836 */ /* 0x040fe40000000000 */
[C---:B-1----:R-:W-:Y:S01]  /*0600*/  VIADD R6, R17.reuse, 0x5 ;  /* 0x0000000511067836 */ /* 0x042fe20000000000 */
[----:B------:R0:W-:Y:S01]  /*0610*/  STL [R1+0x2b4], R2 ;  /* 0x0002b40201007387 */ /* 0x0001e20000100800 */
[C---:B------:R-:W-:Y:S02]  /*0620*/  VIADD R22, R17.reuse, 0x72 ;  /* 0x0000007211167836 */ /* 0x040fe40000000000 */
[C---:B--2---:R-:W-:Y:S01]  /*0630*/  VIADD R3, R17.reuse, 0x6 ;  /* 0x0000000611037836 */ /* 0x044fe20000000000 */
[----:B------:R1:W-:Y:S01]  /*0640*/  STL [R1+0x2b0], R6 ;  /* 0x0002b00601007387 */ /* 0x0003e20000100800 */
[----:B------:R-:W-:-:S02]  /*0650*/  VIADD R21, R17, 0x73 ;  /* 0x0000007311157836 */ /* 0x000fc40000000000 */
[C---:B------:R-:W-:Y:S01]  /*0660*/  VIADD R20, R17.reuse, 0x74 ;  /* 0x0000007411147836 */ /* 0x040fe20000000000 */
[----:B------:R2:W-:Y:S01]  /*0670*/  STL [R1+0x2ac], R3 ;  /* 0x0002ac0301007387 */ /* 0x0005e20000100800 */
[C---:B------:R-:W-:Y:S02]  /*0680*/  VIADD R19, R17.reuse, 0x75 ;  /* 0x0000007511137836 */ /* 0x040fe40000000000 */
[C---:B0-----:R-:W-:Y:S02]  /*0690*/  VIADD R2, R17.reuse, 0x7 ;  /* 0x0000000711027836 */ /* 0x041fe40000000000 */
[C---:B------:R-:W-:Y:S02]  /*06a0*/  VIADD R18, R17.reuse, 0x76 ;  /* 0x0000007611127836 */ /* 0x040fe40000000000 */
[C---:B-1----:R-:W-:Y:S01]  /*06b0*/  VIADD R6, R17.reuse, 0x8 ;  /* 0x0000000811067836 */ /* 0x042fe20000000000 */
[----:B------:R0:W-:Y:S01]  /*06c0*/  STL [R1+0x2a8], R2 ;  /* 0x0002a80201007387 */ /* 0x0001e20000100800 */
[----:B------:R-:W-:-:S02]  /*06d0*/  VIADD R13, R17, 0x77 ;  /* 0x00000077110d7836 */ /* 0x000fc40000000000 */
[C---:B--2---:R-:W-:Y:S01]  /*06e0*/  VIADD R3, R17.reuse, 0x9 ;  /* 0x0000000911037836 */ /* 0x044fe20000000000 */
[----:B------:R1:W-:Y:S01]  /*06f0*/  STL [R1+0x2a4], R6 ;  /* 0x0002a40601007387 */ /* 0x0003e20000100800 */
[C---:B------:R-:W-:Y:S02]  /*0700*/  VIADD R12, R17.reuse, 0x78 ;  /* 0x00000078110c7836 */ /* 0x040fe40000000000 */
[C---:B------:R-:W-:Y:S01]  /*0710*/  VIADD R11, R17.reuse, 0x79 ;  /* 0x00000079110b7836 */ /* 0x040fe20000000000 */
[----:B------:R2:W-:Y:S01]  /*0720*/  STL [R1+0x2a0], R3 ;  /* 0x0002a00301007387 */ /* 0x0005e20000100800 */
[C---:B------:R-:W-:Y:S02]  /*0730*/  VIADD R10, R17.reuse, 0x7b ;  /* 0x0000007b110a7836 */ /* 0x040fe40000000000 */
[C---:B0-----:R-:W-:Y:S02]  /*0740*/  VIADD R2, R17.reuse, 0xa ;  /* 0x0000000a11027836 */ /* 0x041fe40000000000 */
[----:B------:R-:W-:-:S02]  /*0750*/  VIADD R9, R17, 0x7c ;  /* 0x0000007c11097836 */ /* 0x000fc40000000000 */
[C---:B-1----:R-:W-:Y:S01]  /*0760*/  VIADD R6, R17.reuse, 0xb ;  /* 0x0000000b11067836 */ /* 0x042fe20000000000 */
[----:B------:R0:W-:Y:S01]  /*0770*/  STL [R1+0x29c], R2 ;  /* 0x00029c0201007387 */ /* 0x0001e20000100800 */
[C---:B------:R-:W-:Y:S02]  /*0780*/  VIADD R8, R17.reuse, 0x7d ;  /* 0x0000007d11087836 */ /* 0x040fe40000000000 */
[----:B--2---:R-:W-:Y:S01]  /*0790*/  VIADD R3, R17, 0xc ;  /* 0x0000000c11037836 */ /* 0x004fe20000000000 */
[----:B------:R1:W-:Y:S01]  /*07a0*/  STL [R1+0x298], R6 ;  /* 0x0002980601007387 */ /* 0x0003e20000100800 */
[----:B------:R-:W-:-:S03]  /*07b0*/  VIADD R0, R26, 0xc0 ;  /* 0x000000c01a007836 */ /* 0x000fc60000000000 */
[----:B------:R2:W-:Y:S01]  /*07c0*/  STL [R1+0x294], R3 ;  /* 0x0002940301007387 */ /* 0x0005e20000100800 */
[C---:B0-----:R-:W-:Y:S02]  /*07d0*/  VIADD R2, R17.reuse, 0xd ;  /* 0x0000000d11027836 */ /* 0x041fe40000000000 */
[----:B-1----:R-:W-:-:S03]  /*07e0*/  VIADD R6, R17, 0xe ;  /* 0x0000000e11067836 */ /* 0x002fc60000000000 */
[----:B------:R0:W-:Y:S01]  /*07f0*/  STL [R1+0x290], R2 ;  /* 0x0002900201007387 */ /* 0x0001e20000100800 */
[----:B--2---:R-:W-:-:S03]  /*0800*/  VIADD R3, R17, 0xf ;  /* 0x0000000f11037836 */ /* 0x004fc60000000000 */
[----:B------:R1:W-:Y:S04]  /*0810*/  STL [R1+0x28c], R6 ;  /* 0x00028c0601007387 */ /* 0x0003e80000100800 */
        /* <DEDUP_REMOVED lines=13> */
[----:B0-----:R-:W-:-:S03]  /*08f0*/  VIADD R2, R17, 0x16 ;  /* 0x0000001611027836 */ /* 0x001fc60000000000 */
[----:B------:R0:W-:Y:S01]  /*0900*/  STL [R1+0x268], R7 ;  /* 0x0002680701007387 */ /* 0x0001e20000100800 */
[C---:B-1----:R-:W-:Y:S02]  /*0910*/  VIADD R6, R17.reuse, 0x18 ;  /* 0x0000001811067836 */ /* 0x042fe40000000000 */
[----:B--2---:R-:W-:-:S03]  /*0920*/  VIADD R3, R17, 0x19 ;  /* 0x0000001911037836 */ /* 0x004fc60000000000 */
[----:B------:R1:W-:Y:S01]  /*0930*/  STL [R1+0x264], R6 ;  /* 0x0002640601007387 */ /* 0x0003e20000100800 */
[----:B0-----:R-:W-:-:S03]  /*0940*/  VIADD R7, R17, 0x1a ;  /* 0x0000001a11077836 */ /* 0x001fc60000000000 */
[----:B------:R0:W-:Y:S04]  /*0950*/  STL [R1+0x260], R3 ;  /* 0x0002600301007387 */ /* 0x0001e80000100800 */
[----:B------:R2:W-:Y:S01]  /*0960*/  STL [R1+0x25c], R7 ;  /* 0x00025c0701007387 */ /* 0x0005e20000100800 */
[C---:B-1----:R-:W-:Y:S02]  /*0970*/  VIADD R6, R17.reuse, 0x1b ;  /* 0x0000001b11067836 */ /* 0x042fe40000000000 */
[----:B0-----:R-:W-:-:S03]  /*0980*/  VIADD R3, R17, 0x1c ;  /* 0x0000001c11037836 */ /* 0x001fc60000000000 */
        /* <DEDUP_REMOVED lines=23> */
[C---:B-1----:R-:W-:Y:S02]  /*0b00*/  VIADD R3, R17.reuse, 0x28 ;  /* 0x0000002811037836 */ /* 0x042fe40000000000 */
[----:B--2---:R-:W-:-:S03]  /*0b10*/  VIADD R7, R17, 0x2b ;  /* 0x0000002b11077836 */ /* 0x004fc60000000000 */
[----:B------:R0:W-:Y:S04]  /*0b20*/  STL [R1+0x224], R3 ;  /* 0x0002240301007387 */ /* 0x0001e80000100800 */
[----:B------:R1:W-:Y:S01]  /*0b30*/  STL [R1+0x220], R6 ;  /* 0x0002200601007387 */ /* 0x0003e20000100800 */
[C---:B0-----:R-:W-:Y:S02]  /*0b40*/  VIADD R3, R17.reuse, 0x2a ;  /* 0x0000002a11037836 */ /* 0x041fe40000000000 */
[----:B-1----:R-:W-:-:S03]  /*0b50*/  VIADD R6, R17, 0x2c ;  /* 0x0000002c11067836 */ /* 0x002fc60000000000 */
[----:B------:R0:W-:Y:S04]  /*0b60*/  STL [R1+0x21c], R3 ;  /* 0x00021c0301007387 */ /* 0x0001e80000100800 */
        /* <DEDUP_REMOVED lines=89> */
[----:B--2---:R-:W-:-:S05]  /*1100*/  VIADD R6, R17, 0x59 ;  /* 0x0000005911067836 */ /* 0x004fca0000000000 */
[----:B------:R1:W-:Y:S01]  /*1110*/  STL [R1+0x64], R6 ;  /* 0x0000640601007387 */ /* 0x0003e20000100800 */
[----:B0-----:R-:W-:-:S05]  /*1120*/  VIADD R3, R17, 0x5a ;  /* 0x0000005a11037836 */ /* 0x001fca0000000000 */
[----:B------:R0:W-:Y:S01]  /*1130*/  STL [R1+0x60], R3 ;  /* 0x0000600301007387 */ /* 0x0001e20000100800 */
[----:B-1----:R-:W-:-:S03]  /*1140*/  VIADD R6, R17, 0x5c ;  /* 0x0000005c11067836 */ /* 0x002fc60000000000 */
        /* <DEDUP_REMOVED lines=39> */
[C---:B-1----:R-:W-:Y:S02]  /*13c0*/  VIADD R6, R17.reuse, 0x7f ;  /* 0x0000007f11067836 */ /* 0x042fe40000000000 */
[----:B0-----:R-:W-:Y:S02]  /*13d0*/  VIADD R3, R17, 0x7a ;  /* 0x0000007a11037836 */ /* 0x001fe40000000000 */
[----:B------:R-:W-:-:S03]  /*13e0*/  VIADD R17, R26, 0x40 ;  /* 0x000000401a117836 */ /* 0x000fc60000000000 */
[----:B------:R0:W-:Y:S04]  /*13f0*/  STL [R1+0x10], R3 ;  /* 0x0000100301007387 */ /* 0x0001e80000100800 */
[----:B------:R1:W-:Y:S04]  /*1400*/  STL [R1+0xfb8], R26 ;  /* 0x000fb81a01007387 */ /* 0x0003e80000100800 */
[----:B------:R1:W-:Y:S01]  /*1410*/  STL [R1+0xfbc], R17 ;  /* 0x000fbc1101007387 */ /* 0x0003e20000100800 */
[----:B0-----:R-:W-:-:S03]  /*1420*/  VIADD R3, R26, 0x80 ;  /* 0x000000801a037836 */ /* 0x001fc60000000000 */
[----:B------:R1:W-:Y:S04]  /*1430*/  STL [R1+0xfc4], R0 ;  /* 0x000fc40001007387 */ /* 0x0003e80000100800 */
[----:B------:R1:W-:Y:S01]  /*1440*/  STL [R1+0xfc0], R3 ;  /* 0x000fc00301007387 */ /* 0x0003e20000100800 */
[----:B----4-:R-:W-:Y:S05]  /*1450*/  BRA.U UP0, `(.L_x_0) ;  /* 0x00000021000c7547 */ /* 0x010fea000b800000 */
[----:B-1----:R-:W-:Y:S01]  /*1460*/  IMAD.SHL.U32 R0, R14, 0x8, RZ ;  /* 0x000000080e007824 */ /* 0x002fe200078e00ff */
[----:B------:R0:W-:Y:S04]  /*1470*/  STL [R1+0x50], RZ ;  /* 0x000050ff01007387 */ /* 0x0001e80000100800 */
[----:B------:R0:W-:Y:S04]  /*1480*/  STL [R1+0x1f28], R0 ;  /* 0x001f280001007387 */ /* 0x0001e80000100800 */
[----:B------:R0:W-:Y:S04]  /*1490*/  STL [R1+0x54], RZ ;  /* 0x000054ff01007387 */ /* 0x0001e80000100800 */
        /* <DEDUP_REMOVED lines=509> */
[----:B------:R0:W-:Y:S01]  /*3470*/  STL [R1+0x2c], RZ ;  /* 0x00002cff01007387 */ /* 0x0001e20000100800 */
[----:B------:R-:W-:Y:S05]  /*3480*/  BRA `(.L_x_1) ;  /* 0x000004a000dc7947 */ /* 0x000fea0003800000 */
.L_x_0:
[----:B------:R-:W-:Y:S01]  /*3490*/  STL [R1+0x2050], R13 ;  /* 0x0020500d01007387 */ /* 0x000fe20000100800 */
[----:B-1----:R-:W-:Y:S01]  /*34a0*/  IABS R3, R4 ;  /* 0x0000000400037213 */ /* 0x002fe20000000000 */
[----:B------:R-:W-:Y:S01]  /*34b0*/  IMAD.MOV.U32 R14, RZ, RZ, RZ ;  /* 0x000000ffff0e7224 */ /* 0x000fe200078e00ff */
[----:B------:R-:W-:Y:S01]  /*34c0*/  IABS R27, R26 ;  /* 0x0000001a001b7213 */ /* 0x000fe20000000000 */
[----:B------:R-:W-:Y:S01]  /*34d0*/  STL [R1+0x204c], R18 ;  /* 0x00204c1201007387 */ /* 0x000fe20000100800 */
[----:B------:R-:W-:Y:S01]  /*34e0*/  ISETP.GE.AND P1, PT, R6, RZ, PT ;  /* 0x000000ff0600720c */ /* 0x000fe20003f26270 */
[----:B------:R-:W0:Y:S02]  /*34f0*/  LDCU UR45, c[0x0][0x3ac] ;  /* 0x00007580ff2d77ac */ /* 0x000e240008000800 */
[----:B------:R-:W-:Y:S01]  /*3500*/  STL [R1+0x2048], R19 ;  /* 0x0020481301007387 */ /* 0x000fe20000100800 */
[----:B------:R-:W1:Y:S03]  /*3510*/  LDCU.128 UR20, c[0x0][0x380] ;  /* 0x00007000ff1477ac */ /* 0x000e660008000c00 */
[----:B------:R2:W-:Y:S01]  /*3520*/  STL [R1+0x2044], R20 ;  /* 0x0020441401007387 */ /* 0x0005e20000100800 */
[----:B------:R-:W3:Y:S01]  /*3530*/  LDCU UR44, c[0x0][0x3b0] ;  /* 0x00007600ff2c77ac */ /* 0x000ee20008000800 */
[----:B------:R-:W4:Y:S02]  /*3540*/  LDCU UR43, c[0x0][0x3a4] ;  /* 0x00007480ff2b77ac */ /* 0x000f240008000800 */
[----:B--2---:R-:W2:Y:S01]  /*3550*/  LDL R20, [R1+0xfbc] ;  /* 0x000fbc0001147983 */ /* 0x004ea20000100800 */
[----:B------:R-:W5:Y:S03]  /*3560*/  LDCU UR5, c[0x0][0x3a8] ;  /* 0x00007500ff0577ac */ /* 0x000f660008000800 */
[----:B------:R0:W-:Y:S01]  /*3570*/  STL [R1+0x2040], R21 ;  /* 0x0020401501007387 */ /* 0x0001e20000100800 */
[----:B------:R-:W1:Y:S01]  /*3580*/  LDCU UR9, c[0x0][0x3a8] ;  /* 0x00007500ff0977ac */ /* 0x000e620008000800 */
[----:B------:R-:W1:Y:S01]  /*3590*/  LDCU UR14, c[0x0][0x3a8] ;  /* 0x00007500ff0e77ac */ /* 0x000e620008000800 */
[----:B------:R-:W1:Y:S01]  /*35a0*/  LDCU UR19, c[0x0][0x3a8] ;  /* 0x00007500ff1377ac */ /* 0x000e620008000800 */
[----:B0-----:R-:W3:Y:S01]  /*35b0*/  LDL R21, [R1+0xfc0] ;  /* 0x000fc00001157983 */ /* 0x001ee20000100800 */
[----:B------:R-:W0:Y:S03]  /*35c0*/  LDCU UR28, c[0x0][0x3a8] ;  /* 0x00007500ff1c77ac */ /* 0x000e260008000800 */
[----:B------:R1:W-:Y:S01]  /*35d0*/  STL [R1+0x203c], R22 ;  /* 0x00203c1601007387 */ /* 0x0003e20000100800 */
[----:B------:R-:W0:Y:S01]  /*35e0*/  LDCU UR34, c[0x0][0x3a8] ;  /* 0x00007500ff2277ac */ /* 0x000e220008000800 */
[----:B------:R-:W0:Y:S02]  /*35f0*/  LDCU UR31, c[0x0][0x3a8] ;  /* 0x00007500ff1f77ac */ /* 0x000e240008000800 */
[----:B-1----:R-:W4:Y:S01]  /*3600*/  LDL R22, [R1+0xfc4] ;  /* 0x000fc40001167983 */ /* 0x002f220000100800 */
[----:B------:R-:W1:Y:S01]  /*3610*/  I2F.RP R0, R3 ;  /* 0x0000000300007306 */ /* 0x000e620000209400 */
[----:B------:R-:W0:Y:S02]  /*3620*/  LDCU UR38, c[0x0][0x3a8] ;  /* 0x00007500ff2677ac */ /* 0x000e240008000800 */
[----:B------:R5:W-:Y:S01]  /*3630*/  STL [R1+0x2038], R23 ;  /* 0x0020381701007387 */ /* 0x000be20000100800 */
[----:B------:R-:W0:Y:S01]  /*3640*/  LDCU UR37, c[0x0][0x3a8] ;  /* 0x00007500ff2577ac */ /* 0x000e220008000800 */
[----:B------:R-:W0:Y:S02]  /*3650*/  LDCU UR36, c[0x0][0x3a8] ;  /* 0x00007500ff2477ac */ /* 0x000e240008000800 */
[----:B-----5:R-:W5:Y:S01]  /*3660*/  LDL R23, [R1+0xf94] ;  /* 0x000f940001177983 */ /* 0x020f620000100800 */
[----:B------:R-:W0:Y:S01]  /*3670*/  LDCU UR35, c[0x0][0x3a8] ;  /* 0x00007500ff2377ac */ /* 0x000e220008000800 */
[----:B-1----:R-:W1:Y:S02]  /*3680*/  MUFU.RCP R0, R0 ;  /* 0x0000000000007308 */ /* 0x002e640000001000 */
[----:B------:R0:W-:Y:S01]  /*3690*/  STL [R1+0x2034], R24 ;  /* 0x0020341801007387 */ /* 0x0001e20000100800 */
[----:B------:R-:W2:Y:S03]  /*36a0*/  LDCU UR33, c[0x0][0x3a8] ;  /* 0x00007500ff2177ac */ /* 0x000ea60008000800 */
[----:B------:R0:W-:Y:S01]  /*36b0*/  STL [R1+0x2030], R25 ;  /* 0x0020301901007387 */ /* 0x0001e20000100800 */
[----:B------:R-:W2:Y:S03]  /*36c0*/  LDCU UR32, c[0x0][0x3a8] ;  /* 0x00007500ff2077ac */ /* 0x000ea60008000800 */
[----:B------:R1:W-:Y:S01]  /*36d0*/  STL [R1+0x2024], R5 ;  /* 0x0020240501007387 */ /* 0x0003e20000100800 */
[----:B------:R-:W2:Y:S01]  /*36e0*/  LDCU UR30, c[0x0][0x3a8] ;  /* 0x00007500ff1e77ac */ /* 0x000ea20008000800 */
[----:B0-----:R-:W-:Y:S01]  /*36f0*/  IMAD.MOV.U32 R24, RZ, RZ, R2 ;  /* 0x000000ffff187224 */ /* 0x001fe200078e0002 */
[----:B------:R-:W-:Y:S01]  /*3700*/  IABS R2, R5 ;  /* 0x0000000500027213 */ /* 0x000fe20000000000 */
[----:B------:R-:W0:Y:S01]  /*3710*/  LDCU UR29, c[0x0][0x3a8] ;  /* 0x00007500ff1d77ac */ /* 0x000e220008000800 */
[----:B------:R-:W-:-:S02]  /*3720*/  IMAD.MOV.U32 R25, RZ, RZ, R15 ;  /* 0x000000ffff197224 */ /* 0x000fc400078e000f */
[----:B-1----:R-:W-:Y:S01]  /*3730*/  VIADD R0, R0, 0xffffffe ;  /* 0x0ffffffe00007836 */ /* 0x002fe20000000000 */
[----:B------:R-:W1:Y:S01]  /*3740*/  LDCU UR27, c[0x0][0x3a8] ;  /* 0x00007500ff1b77ac */ /* 0x000e620008000800 */
[----:B------:R-:W-:Y:S02]  /*3750*/  IMAD.MOV.U32 R5, RZ, RZ, R16 ;  /* 0x000000ffff057224 */ /* 0x000fe400078e0010 */
[----:B------:R-:W0:Y:S01]  /*3760*/  I2F.RP R16, R2 ;  /* 0x0000000200107306 */ /* 0x000e220000209400 */
[----:B------:R-:W1:Y:S01]  /*3770*/  LDCU UR26, c[0x0][0x3a8] ;  /* 0x00007500ff1a77ac */ /* 0x000e620008000800 */
[----:B------:R-:W1:Y:S06]  /*3780*/  LDCU UR25, c[0x0][0x3a8] ;  /* 0x00007500ff1977ac */ /* 0x000e6c0008000800 */
[----:B------:R-:W1:Y:S01]  /*3790*/  F2I.FTZ.U32.TRUNC.NTZ R15, R0 ;  /* 0x00000000000f7305 */ /* 0x000e62000021f000 */
[----:B------:R-:W2:Y:S01]  /*37a0*/  LDCU UR24, c[0x0][0x3a8] ;  /* 0x00007500ff1877ac */ /* 0x000ea20008000800 */
[----:B------:R-:W2:Y:S06]  /*37b0*/  LDCU UR18, c[0x0][0x3a8] ;  /* 0x00007500ff1277ac */ /* 0x000eac0008000800 */
[----:B0-----:R-:W0:Y:S01]  /*37c0*/  MUFU.RCP R16, R16 ;  /* 0x0000001000107308 */ /* 0x001e220000001000 */
[----:B------:R-:W0:Y:S01]  /*37d0*/  LDCU UR17, c[0x0][0x3a8] ;  /* 0x00007500ff1177ac */ /* 0x000e220008000800 */
[----:B------:R-:W2:Y:S01]  /*37e0*/  LDCU UR16, c[0x0][0x3a8] ;  /* 0x00007500ff1077ac */ /* 0x000ea20008000800 */
[--C-:B-1----:R-:W-:Y:S01]  /*37f0*/  IMAD.MOV R0, RZ, RZ, -R15.reuse ;  /* 0x000000ffff007224 */ /* 0x102fe200078e0a0f */
[----:B------:R-:W1:Y:S03]  /*3800*/  LDCU UR15, c[0x0][0x3a8] ;  /* 0x00007500ff0f77ac */ /* 0x000e660008000800 */
[----:B------:R-:W-:Y:S01]  /*3810*/  IMAD R28, R0, R3, RZ ;  /* 0x00000003001c7224 */ /* 0x000fe200078e02ff */
[----:B------:R-:W1:Y:S03]  /*3820*/  LDCU UR13, c[0x0][0x3a8] ;  /* 0x00007500ff0d77ac */ /* 0x000e660008000800 */
[----:B------:R-:W-:Y:S01]  /*3830*/  IMAD.HI.U32 R28, R15, R28, R14 ;  /* 0x0000001c0f1c7227 */ /* 0x000fe200078e000e */
[----:B------:R-:W1:Y:S03]  /*3840*/  LDCU UR12, c[0x0][0x3a8] ;  /* 0x00007500ff0c77ac */ /* 0x000e660008000800 */
[----:B0-----:R-:W-:-:S02]  /*3850*/  VIADD R16, R16, 0xffffffe ;  /* 0x0ffffffe10107836 */ /* 0x001fc40000000000 */
[----:B------:R-:W-:Y:S01]  /*3860*/  IMAD.HI.U32 R29, R28, R27, RZ ;  /* 0x0000001b1c1d7227 */ /* 0x000fe200078e00ff */
[----:B------:R-:W0:Y:S01]  /*3870*/  LDCU UR11, c[0x0][0x3a8] ;  /* 0x00007500ff0b77ac */ /* 0x000e220008000800 */
[----:B------:R1:W0:Y:S02]  /*3880*/  F2I.FTZ.U32.TRUNC.NTZ R17, R16 ;  /* 0x0000001000117305 */ /* 0x000224000021f000 */
[----:B------:R-:W-:Y:S01]  /*3890*/  IMAD.MOV R18, RZ, RZ, -R29 ;  /* 0x000000ffff127224 */ /* 0x000fe200078e0a1d */
[----:B------:R-:W2:Y:S01]  /*38a0*/  LDCU UR10, c[0x0][0x3a8] ;  /* 0x00007500ff0a77ac */ /* 0x000ea20008000800 */
[----:B------:R-:W2:Y:S01]  /*38b0*/  LDCU UR8, c[0x0][0x3a8] ;  /* 0x00007500ff0877ac */ /* 0x000ea20008000800 */
[----:B-1----:R-:W-:Y:S01]  /*38c0*/  IMAD.MOV.U32 R16, RZ, RZ, RZ ;  /* 0x000000ffff107224 */ /* 0x002fe200078e00ff */
[----:B------:R-:W1:Y:S01]  /*38d0*/  LDCU UR39, c[0x0][0x3a8] ;  /* 0x00007500ff2777ac */ /* 0x000e620008000800 */
[--C-:B0-----:R-:W-:Y:S01]  /*38e0*/  IMAD.MOV R0, RZ, RZ, -R17.reuse ;  /* 0x000000ffff007224 */ /* 0x101fe200078e0a11 */
[----:B------:R-:W0:Y:S03]  /*38f0*/  LDCU UR42, c[0x0][0x3a8] ;  /* 0x00007500ff2a77ac */ /* 0x000e260008000800 */
[----:B------:R-:W-:Y:S01]  /*3900*/  IMAD R0, R0, R2, RZ ;  /* 0x0000000200007224 */ /* 0x000fe200078e02ff */
[----:B------:R-:W0:Y:S03]  /*3910*/  LDCU UR7, c[0x0][0x3a8] ;  /* 0x00007500ff0777ac */ /* 0x000e260008000800 */
[----:B------:R-:W-:Y:S01]  /*3920*/  IMAD.HI.U32 R0, R17, R0, R16 ;  /* 0x0000000011007227 */ /* 0x000fe200078e0010 */
[----:B--2---:R-:W-:-:S05]  /*3930*/  IABS R26, R20 ;  /* 0x00000014001a7213 */ /* 0x004fca0000000000 */
[----:B------:R-:W-:-:S04]  /*3940*/  IMAD.HI.U32 R29, R28, R26, RZ ;  /* 0x0000001a1c1d7227 */ /* 0x000fc800078e00ff */
[----:B------:R-:W-:Y:S01]  /*3950*/  IMAD.MOV R29, RZ, RZ, -R29 ;  /* 0x000000ffff1d7224 */ /* 0x000fe200078e0a1d */
[----:B---3--:R-:W-:-:S05]  /*3960*/  IABS R15, R21 ;  /* 0x00000015000f7213 */ /* 0x008fca0000000000 */
[----:B------:R-:W-:Y:S01]  /*3970*/  IMAD.HI.U32 R13, R28, R15, RZ ;  /* 0x0000000f1c0d7227 */ /* 0x000fe200078e00ff */
[----:B----4-:R-:W-:-:S05]  /*3980*/  IABS R14, R22 ;  /* 0x00000016000e7213 */ /* 0x010fca0000000000 */
[----:B------:R-:W-:-:S04]  /*3990*/  IMAD.HI.U32 R19, R28, R14, RZ ;  /* 0x0000000e1c137227 */ /* 0x000fc800078e00ff */
[----:B------:R-:W-:Y:S02]  /*39a0*/  IMAD.MOV R28, RZ, RZ, -R13 ;  /* 0x000000ffff1c7224 */ /* 0x000fe400078e0a0d */
[----:B------:R-:W2:Y:S04]  /*39b0*/  LDL.LU R13, [R1+0x2050] ;  /* 0x00205000010d7983 */ /* 0x000ea80000300800 */
[----:B------:R-:W3:Y:S01]  /*39c0*/  LDL.LU R17, [R1+0x248] ;  /* 0x0002480001117983 */ /* 0x000ee20000300800 */
[C---:B------:R-:W-:Y:S02]  /*39d0*/  IMAD R26, R3.reuse, R29, R26 ;  /* 0x0000001d031a7224 */ /* 0x040fe400078e021a */
[----:B------:R-:W-:Y:S02]  /*39e0*/  IMAD.MOV R16, RZ, RZ, -R19 ;  /* 0x000000ffff107224 */ /* 0x000fe400078e0a13 */
[----:B------:R-:W-:-:S02]  /*39f0*/  IMAD R15, R3, R28, R15 ;  /* 0x0000001c030f7224 */ /* 0x000fc400078e020f */
[C---:B------:R-:W-:Y:S02]  /*3a00*/  IMAD R28, R3.reuse, R16, R14 ;  /* 0x00000010031c7224 */ /* 0x040fe400078e020e */
[C---:B------:R-:W-:Y:S02]  /*3a10*/  IMAD R27, R3.reuse, R18, R27 ;  /* 0x00000012031b7224 */ /* 0x040fe400078e021b */
[----:B------:R-:W4:Y:S04]  /*3a20*/  LDL.LU R18, [R1+0x204c] ;  /* 0x00204c0001127983 */ /* 0x000f280000300800 */
[----:B------:R-:W2:Y:S01]  /*3a30*/  LDL.LU R19, [R1+0x2048] ;  /* 0x0020480001137983 */ /* 0x000ea20000300800 */
[C---:B------:R-:W-:Y:S02]  /*3a40*/  ISETP.GT.U32.AND P0, PT, R3.reuse, R27, PT ;  /* 0x0000001b0300720c */ /* 0x040fe40003f04070 */
[----:B------:R-:W-:-:S02]  /*3a50*/  ISETP.GT.U32.AND P2, PT, R3, R26, PT ;  /* 0x0000001a0300720c */ /* 0x000fc40003f44070 */
[C---:B------:R-:W-:Y:S02]  /*3a60*/  ISETP.GT.U32.AND P4, PT, R3.reuse, R15, PT ;  /* 0x0000000f0300720c */ /* 0x040fe40003f84070 */
[----:B------:R-:W-:Y:S02]  /*3a70*/  ISETP.GT.U32.AND P5, PT, R3, R28, PT ;  /* 0x0000001c0300720c */ /* 0x000fe40003fa4070 */
[----:B------:R-:W-:-:S05]  /*3a80*/  IABS R16, R6 ;  /* 0x0000000600107213 */ /* 0x000fca0000000000 */
[--C-:B------:R-:W-:Y:S02]  /*3a90*/  @!P0 IMAD.IADD R27, R27, 0x1, -R3.reuse ;  /* 0x000000011b1b8824 */ /* 0x100fe400078e0a03 */
[--C-:B------:R-:W-:Y:S02]  /*3aa0*/  @!P2 IMAD.IADD R26, R26, 0x1, -R3.reuse ;  /* 0x000000011a1aa824 */ /* 0x100fe400078e0a03 */
[----:B------:R-:W-:Y:S01]  /*3ab0*/  @!P4 IMAD.IADD R15, R15, 0x1, -R3 ;  /* 0x000000010f0fc824 */ /* 0x000fe200078e0a03 */
[C---:B------:R-:W-:Y:S01]  /*3ac0*/  ISETP.GT.U32.AND P3, PT, R3.reuse, R27, PT ;  /* 0x0000001b0300720c */ /* 0x040fe20003f64070 */
[----:B------:R-:W-:Y:S01]  /*3ad0*/  IMAD.HI.U32 R6, R0, R16, RZ ;  /* 0x0000001000067227 */ /* 0x000fe200078e00ff */
[----:B------:R-:W-:-:S03]  /*3ae0*/  ISETP.GT.U32.AND P4, PT, R3, R26, PT ;  /* 0x0000001a0300720c */ /* 0x000fc60003f84070 */
[----:B------:R-:W-:Y:S01]  /*3af0*/  @!P5 IMAD.IADD R28, R28, 0x1, -R3 ;  /* 0x000000011c1cd824 */ /* 0x000fe200078e0a03 */
[----:B------:R-:W-:Y:S01]  /*3b00*/  ISETP.GT.U32.AND P5, PT, R3, R15, PT ;  /* 0x0000000f0300720c */ /* 0x000fe20003fa4070 */
[----:B------:R-:W-:-:S03]  /*3b10*/  IMAD.MOV R6, RZ, RZ, -R6 ;  /* 0x000000ffff067224 */ /* 0x000fc600078e0a06 */
[----:B------:R-:W-:Y:S01]  /*3b20*/  ISETP.GT.U32.AND P6, PT, R3, R28, PT ;  /* 0x0000001c0300720c */ /* 0x000fe20003fc4070 */
[----:B---3--:R-:W-:Y:S01]  /*3b30*/  IMAD.MOV.U32 R29, RZ, RZ, R17 ;  /* 0x000000ffff1d7224 */ /* 0x008fe200078e0011 */
[----:B-----5:R-:W-:-:S05]  /*3b40*/  IABS R17, R23 ;  /* 0x0000001700117213 */ /* 0x020fca0000000000 */
[----:B------:R-:W-:-:S04]  /*3b50*/  IMAD.HI.U32 R14, R0, R17, RZ ;  /* 0x00000011000e7227 */ /* 0x000fc800078e00ff */
[----:B------:R-:W-:-:S04]  /*3b60*/  IMAD.MOV R14, RZ, RZ, -R14 ;  /* 0x000000ffff0e7224 */ /* 0x000fc800078e0a0e */
[----:B------:R-:W-:Y:S02]  /*3b70*/  IMAD R14, R2, R14, R17 ;  /* 0x0000000e020e7224 */ /* 0x000fe400078e0211 */
[----:B------:R-:W3:Y:S01]  /*3b80*/  LDL R17, [R1+0xfb8] ;  /* 0x000fb80001117983 */ /* 0x000ee20000100800 */
[--C-:B------:R-:W-:Y:S01]  /*3b90*/  @!P3 IMAD.IADD R27, R27, 0x1, -R3.reuse ;  /* 0x000000011b1bb824 */ /* 0x100fe200078e0a03 */
[----:B------:R-:W-:Y:S01]  /*3ba0*/  ISETP.GE.AND P3, PT, R20, RZ, PT ;  /* 0x000000ff1400720c */ /* 0x000fe20003f66270 */
[----:B------:R-:W-:Y:S01]  /*3bb0*/  IMAD R6, R2, R6, R16 ;  /* 0x0000000602067224 */ /* 0x000fe200078e0210 */
[----:B------:R-:W5:Y:S01]  /*3bc0*/  LDL.LU R20, [R1+0x2044] ;  /* 0x0020440001147983 */ /* 0x000f620000300800 */
[--C-:B------:R-:W-:Y:S01]  /*3bd0*/  @!P4 IMAD.IADD R26, R26, 0x1, -R3.reuse ;  /* 0x000000011a1ac824 */ /* 0x100fe200078e0a03 */
[----:B------:R-:W-:Y:S01]  /*3be0*/  ISETP.GE.AND P2, PT, R7, RZ, PT ;  /* 0x000000ff0700720c */ /* 0x000fe20003f46270 */
[----:B------:R-:W-:Y:S01]  /*3bf0*/  @!P5 IMAD.IADD R15, R15, 0x1, -R3 ;  /* 0x000000010f0fd824 */ /* 0x000fe200078e0a03 */
[----:B------:R-:W-:-:S02]  /*3c00*/  ISETP.GE.AND P5, PT, R21, RZ, PT ;  /* 0x000000ff1500720c */ /* 0x000fc40003fa6270 */
[----:B------:R-:W2:Y:S05]  /*3c10*/  LDL.LU R21, [R1+0x2040] ;  /* 0x0020400001157983 */ /* 0x000eaa0000300800 */
[----:B------:R-:W-:Y:S01]  /*3c20*/  @!P3 IMAD.MOV R26, RZ, RZ, -R26 ;  /* 0x000000ffff1ab224 */ /* 0x000fe200078e0a1a */
[----:B------:R-:W-:Y:S02]  /*3c30*/  ISETP.GE.AND P3, PT, R22, RZ, PT ;  /* 0x000000ff1600720c */ /* 0x000fe40003f66270 */
[----:B------:R-:W2:Y:S01]  /*3c40*/  LDL.LU R22, [R1+0x203c] ;  /* 0x00203c0001167983 */ /* 0x000ea20000300800 */
[----:B------:R-:W-:Y:S01]  /*3c50*/  ISETP.GT.U32.AND P4, PT, R2, R14, PT ;  /* 0x0000000e0200720c */ /* 0x000fe20003f84070 */
[----:B------:R-:W-:Y:S01]  /*3c60*/  @!P6 IMAD.IADD R28, R28, 0x1, -R3 ;  /* 0x000000011c1ce824 */ /* 0x000fe200078e0a03 */
[----:B------:R-:W-:-:S02]  /*3c70*/  ISETP.GT.U32.AND P6, PT, R2, R6, PT ;  /* 0x000000060200720c */ /* 0x000fc40003fc4070 */
[----:B---3--:R-:W-:Y:S02]  /*3c80*/  ISETP.GE.AND P0, PT, R17, RZ, PT ;  /* 0x000000ff1100720c */ /* 0x008fe40003f06270 */
[----:B------:R-:W-:-:S07]  /*3c90*/  IABS R17, R7 ;  /* 0x0000000700117213 */ /* 0x000fce0000000000 */
[----:B------:R-:W-:Y:S01]  /*3ca0*/  @!P4 IMAD.IADD R14, R14, 0x1, -R2 ;  /* 0x000000010e0ec824 */ /* 0x000fe200078e0a02 */
[----:B------:R-:W-:Y:S01]  /*3cb0*/  IABS R7, R8 ;  /* 0x0000000800077213 */ /* 0x000fe20000000000 */
[----:B------:R-:W-:-:S04]  /*3cc0*/  IMAD.HI.U32 R16, R0, R17, RZ ;  /* 0x0000001100107227 */ /* 0x000fc800078e00ff */
[----:B------:R-:W-:-:S04]  /*3cd0*/  IMAD.MOV R16, RZ, RZ, -R16 ;  /* 0x000000ffff107224 */ /* 0x000fc800078e0a10 */
[----:B------:R-:W-:Y:S02]  /*3ce0*/  IMAD R16, R2, R16, R17 ;  /* 0x0000001002107224 */ /* 0x000fe400078e0211 */
[----:B------:R-:W3:Y:S01]  /*3cf0*/  LDL.LU R17, [R1+0x10] ;  /* 0x0000100001117983 */ /* 0x000ee20000300800 */
[----:B------:R-:W-:-:S04]  /*3d00*/  IMAD.HI.U32 R3, R0, R7, RZ ;  /* 0x0000000700037227 */ /* 0x000fc800078e00ff */
[----:B------:R-:W-:Y:S01]  /*3d10*/  @!P6 IMAD.IADD R6, R6, 0x1, -R2 ;  /* 0x000000010606e824 */ /* 0x000fe200078e0a02 */
[----:B------:R-:W-:Y:S01]  /*3d20*/  ISETP.GT.U32.AND P6, PT, R2, R14, PT ;  /* 0x0000000e0200720c */ /* 0x000fe20003fc4070 */
[----:B------:R-:W-:Y:S01]  /*3d30*/  IMAD.MOV R3, RZ, RZ, -R3 ;  /* 0x000000ffff037224 */ /* 0x000fe200078e0a03 */
[----:B------:R-:W-:Y:S01]  /*3d40*/  ISETP.NE.AND P4, PT, R4, RZ, PT ;  /* 0x000000ff0400720c */ /* 0x000fe20003f85270 */
[----:B------:R-:W-:Y:S01]  /*3d50*/  @!P0 IMAD.MOV R27, RZ, RZ, -R27 ;  /* 0x000000ffff1b8224 */ /* 0x000fe200078e0a1b */
[----:B------:R-:W-:Y:S01]  /*3d60*/  LOP3.LUT R4, RZ, R4, RZ, 0x33, !PT ;  /* 0x00000004ff047212 */ /* 0x000fe200078e33ff */
[----:B------:R-:W-:Y:S02]  /*3d70*/  @!P5 IMAD.MOV R15, RZ, RZ, -R15 ;  /* 0x000000ffff0fd224 */ /* 0x000fe400078e0a0f */
[----:B------:R-:W-:Y:S02]  /*3d80*/  @!P3 IMAD.MOV R28, RZ, RZ, -R28 ;  /* 0x000000ffff1cb224 */ /* 0x000fe400078e0a1c */
[----:B------:R-:W-:Y:S01]  /*3d90*/  IMAD R3, R2, R3, R7 ;  /* 0x0000000302037224 */ /* 0x000fe200078e0207 */
[----:B------:R-:W-:-:S02]  /*3da0*/  ISETP.GE.AND P0, PT, R8, RZ, PT ;  /* 0x000000ff0800720c */ /* 0x000fc40003f06270 */
[----:B------:R-:W-:Y:S02]  /*3db0*/  ISETP.GT.U32.AND P3, PT, R2, R16, PT ;  /* 0x000000100200720c */ /* 0x000fe40003f64070 */
[C---:B------:R-:W-:Y:S02]  /*3dc0*/  SEL R27, R4.reuse, R27, !P4 ;  /* 0x0000001b041b7207 */ /* 0x040fe40006000000 */
[C---:B------:R-:W-:Y:S02]  /*3dd0*/  SEL R8, R4.reuse, R26, !P4 ;  /* 0x0000001a04087207 */ /* 0x040fe40006000000 */
[C---:B------:R-:W-:Y:S02]  /*3de0*/  SEL R15, R4.reuse, R15, !P4 ;  /* 0x0000000f040f7207 */ /* 0x040fe40006000000 */
[----:B------:R-:W-:Y:S01]  /*3df0*/  SEL R4, R4, R28, !P4 ;  /* 0x0000001c04047207 */ /* 0x000fe20006000000 */
[----:B------:R-:W-:Y:S01]  /*3e00*/  @!P6 IMAD.IADD R14, R14, 0x1, -R2 ;  /* 0x000000010e0ee824 */ /* 0x000fe200078e0a02 */
[----:B------:R-:W-:-:S02]  /*3e10*/  ISETP.GT.U32.AND P4, PT, R2, R3, PT ;  /* 0x000000030200720c */ /* 0x000fc40003f84070 */
[----:B------:R-:W-:Y:S02]  /*3e20*/  ISETP.GT.U32.AND P5, PT, R2, R6, PT ;  /* 0x000000060200720c */ /* 0x000fe40003fa4070 */
[----:B------:R-:W-:Y:S01]  /*3e30*/  ISETP.GE.AND P6, PT, R23, RZ, PT ;  /* 0x000000ff1700720c */ /* 0x000fe20003fc6270 */
[----:B------:R-:W-:Y:S01]  /*3e40*/  STL [R1+0x2d0], R27 ;  /* 0x0002d01b01007387 */ /* 0x000fe20000100800 */
[----:B------:R-:W-:Y:S01]  /*3e50*/  IABS R7, R9 ;  /* 0x0000000900077213 */ /* 0x000fe20000000000 */
[--C-:B------:R-:W-:Y:S02]  /*3e60*/  @!P3 IMAD.IADD R16, R16, 0x1, -R2.reuse ;  /* 0x000000011010b824 */ /* 0x100fe400078e0a02 */
[----:B------:R0:W-:Y:S04]  /*3e70*/  STL [R1+0x2cc], R8 ;  /* 0x0002cc0801007387 */ /* 0x0001e80000100800 */
[----:B------:R1:W-:Y:S01]  /*3e80*/  STL [R1+0x2c8], R15 ;  /* 0x0002c80f01007387 */ /* 0x0003e20000100800 */
[----:B------:R-:W-:-:S02]  /*3e90*/  @!P4 IMAD.IADD R3, R3, 0x1, -R2 ;  /* 0x000000010303c824 */ /* 0x000fc400078e0a02 */
[----:B------:R-:W-:Y:S01]  /*3ea0*/  @!P5 IMAD.IADD R6, R6, 0x1, -R2 ;  /* 0x000000010606d824 */ /* 0x000fe200078e0a02 */
[----:B------:R2:W-:Y:S01]  /*3eb0*/  STL [R1+0x2c4], R4 ;  /* 0x0002c40401007387 */ /* 0x0005e20000100800 */
[----:B------:R-:W-:Y:S01]  /*3ec0*/  @!P6 IMAD.MOV R14, RZ, RZ, -R14 ;  /* 0x000000ffff0ee224 */ /* 0x000fe200078e0a0e */
[----:B------:R-:W-:Y:S02]  /*3ed0*/  ISETP.GT.U32.AND P6, PT, R2, R16, PT ;  /* 0x000000100200720c */ /* 0x000fe40003fc4070 */
[----:B0-----:R-:W-:Y:S01]  /*3ee0*/  IABS R8, R10 ;  /* 0x0000000a00087213 */ /* 0x001fe20000000000 */
[----:B------:R-:W4:Y:S01]  /*3ef0*/  LDL.LU R23, [R1+0x2038] ;  /* 0x0020380001177983 */ /* 0x000f220000300800 */
[----:B------:R-:W-:Y:S01]  /*3f00*/  ISETP.GE.AND P5, PT, R9, RZ, PT ;  /* 0x000000ff0900720c */ /* 0x000fe20003fa6270 */
[----:B-1----:R-:W-:Y:S02]  /*3f10*/  IMAD.MOV.U32 R15, RZ, RZ, R6 ;  /* 0x000000ffff0f7224 */ /* 0x002fe400078e0006 */
[----:B--2---:R-:W-:Y:S01]  /*3f20*/  IMAD.HI.U32 R4, R0, R7, RZ ;  /* 0x0000000700047227 */ /* 0x004fe200078e00ff */
[----:B------:R-:W-:-:S03]  /*3f30*/  ISETP.GT.U32.AND P4, PT, R2, R3, PT ;  /* 0x000000030200720c */ /* 0x000fc60003f84070 */
[----:B------:R-:W-:Y:S01]  /*3f40*/  IMAD.MOV R4, RZ, RZ, -R4 ;  /* 0x000000ffff047224 */ /* 0x000fe200078e0a04 */
[----:B------:R-:W-:Y:S01]  /*3f50*/  ISETP.GE.AND P3, PT, R10, RZ, PT ;  /* 0x000000ff0a00720c */ /* 0x000fe20003f66270 */
[----:B------:R-:W-:Y:S02]  /*3f60*/  @!P1 IMAD.MOV R15, RZ, RZ, -R15 ;  /* 0x000000ffff0f9224 */ /* 0x000fe400078e0a0f */
[----:B------:R-:W-:Y:S01]  /*3f70*/  IMAD.HI.U32 R10, R0, R8, RZ ;  /* 0x00000008000a7227 */ /* 0x000fe200078e00ff */
[----:B------:R-:W-:Y:S03]  /*3f80*/  STL [R1+0x20c], R14 ;  /* 0x00020c0e01007387 */ /* 0x000fe60000100800 */
[----:B------:R-:W-:Y:S01]  /*3f90*/  IMAD R4, R2, R4, R7 ;  /* 0x0000000402047224 */ /* 0x000fe200078e0207 */
[----:B------:R-:W-:Y:S01]  /*3fa0*/  STL [R1+0x208], R15 ;  /* 0x0002080f01007387 */ /* 0x000fe20000100800 */
[----:B------:R-:W-:-:S02]  /*3fb0*/  IMAD.MOV R10, RZ, RZ, -R10 ;  /* 0x000000ffff0a7224 */ /* 0x000fc400078e0a0a */
[----:B------:R-:W-:Y:S02]  /*3fc0*/  @!P6 IMAD.IADD R16, R16, 0x1, -R2 ;  /* 0x000000011010e824 */ /* 0x000fe400078e0a02 */
[----:B------:R-:W-:Y:S02]  /*3fd0*/  IMAD.MOV.U32 R28, RZ, RZ, R29 ;  /* 0x000000ffff1c7224 */ /* 0x000fe400078e001d */
[----:B------:R-:W-:Y:S01]  /*3fe0*/  IMAD R6, R2, R10, R8 ;  /* 0x0000000a02067224 */ /* 0x000fe200078e0208 */
[----:B------:R-:W-:Y:S01]  /*3ff0*/  IABS R8, R11 ;  /* 0x0000000b00087213 */ /* 0x000fe20000000000 */
[----:B------:R-:W-:Y:S02]  /*4000*/  @!P4 IMAD.IADD R3, R3, 0x1, -R2 ;  /* 0x000000010303c824 */ /* 0x000fe400078e0a02 */
[----:B------:R-:W-:Y:S01]  /*4010*/  IMAD.MOV.U32 R29, RZ, RZ, R24 ;  /* 0x000000ffff1d7224 */ /* 0x000fe200078e0018 */
[----:B------:R-:W-:Y:S01]  /*4020*/  IABS R10, R13 ;  /* 0x0000000d000a7213 */ /* 0x000fe20000000000 */
[----:B------:R-:W-:-:S02]  /*4030*/  IMAD.MOV.U32 R24, RZ, RZ, R16 ;  /* 0x000000ffff187224 */ /* 0x000fc400078e0010 */
[----:B------:R-:W-:Y:S02]  /*4040*/  IMAD.MOV.U32 R16, RZ, RZ, R25 ;  /* 0x000000ffff107224 */ /* 0x000fe400078e0019 */
[----:B------:R-:W-:Y:S02]  /*4050*/  IMAD.MOV.U32 R25, RZ, RZ, R3 ;  /* 0x000000ffff197224 */ /* 0x000fe400078e0003 */
[----:B------:R-:W-:Y:S01]  /*4060*/  @!P2 IMAD.MOV R24, RZ, RZ, -R24 ;  /* 0x000000ffff18a224 */ /* 0x000fe200078e0a18 */
[----:B------:R-:W2:Y:S01]  /*4070*/  LDL.LU R3, [R1+0xa0] ;  /* 0x0000a00001037983 */ /* 0x000ea20000300800 */
[----:B------:R-:W-:-:S04]  /*4080*/  IMAD.HI.U32 R26, R0, R10, RZ ;  /* 0x0000000a001a7227 */ /* 0x000fc800078e00ff */
[----:B------:R-:W-:Y:S01]  /*4090*/  @!P0 IMAD.MOV R25, RZ, RZ, -R25 ;  /* 0x000000ffff198224 */ /* 0x000fe200078e0a19 */
[----:B------:R0:W-:Y:S01]  /*40a0*/  STL [R1+0x200], R24 ;  /* 0x0002001801007387 */ /* 0x0001e20000100800 */
[----:B------:R-:W-:Y:S01]  /*40b0*/  IMAD.MOV R26, RZ, RZ, -R26 ;  /* 0x000000ffff1a7224 */ /* 0x000fe200078e0a1a */
[----:B------:R-:W-:-:S03]  /*40c0*/  ISETP.GE.AND P0, PT, R11, RZ, PT ;  /* 0x000000ff0b00720c */ /* 0x000fc60003f06270 */
[----:B------:R-:W-:Y:S01]  /*40d0*/  IMAD R10, R2, R26, R10 ;  /* 0x0000001a020a7224 */ /* 0x000fe200078e020a */
[----:B0-----:R-:W2:Y:S04]  /*40e0*/  LDL.LU R24, [R1+0x2034] ;  /* 0x0020340001187983 */ /* 0x001ea80000300800 */
[----:B------:R0:W-:Y:S04]  /*40f0*/  STL [R1+0x1f8], R25 ;  /* 0x0001f81901007387 */ /* 0x0001e80000100800 */
[----:B0-----:R-:W2:Y:S04]  /*4100*/  LDL.LU R25, [R1+0x2030] ;  /* 0x0020300001197983 */ /* 0x001ea80000300800 */
[----:B------:R-:W2:Y:S01]  /*4110*/  LDL.LU R11, [R1+0x20] ;  /* 0x00002000010b7983 */ /* 0x000ea20000300800 */
[----:B---3--:R-:W-:-:S05]  /*4120*/  IABS R9, R17 ;  /* 0x0000001100097213 */ /* 0x008fca0000000000 */
[----:B------:R-:W-:-:S04]  /*4130*/  IMAD.MOV.U32 R7, RZ, RZ, R9 ;  /* 0x000000ffff077224 */ /* 0x000fc800078e0009 */
[----:B------:R-:W-:Y:S01]  /*4140*/  IMAD.HI.U32 R15, R0, R7, RZ ;  /* 0x00000007000f7227 */ /* 0x000fe200078e00ff */
[----:B------:R-:W-:-:S03]  /*4150*/  IABS R9, R12 ;  /* 0x0000000c00097213 */ /* 0x000fc60000000000 */
[----:B------:R-:W-:Y:S01]  /*4160*/  IMAD.MOV R15, RZ, RZ, -R15 ;  /* 0x000000ffff0f7224 */ /* 0x000fe200078e0a0f */
[----:B------:R-:W-:Y:S01]  /*4170*/  ISETP.GE.AND P1, PT, R17, RZ, PT ;  /* 0x000000ff1100720c */ /* 0x000fe20003f26270 */
[----:B------:R-:W-:-:S04]  /*4180*/  IMAD.HI.U32 R17, R0, R9, RZ ;  /* 0x0000000900117227 */ /* 0x000fc800078e00ff */
[----:B------:R-:W-:Y:S02]  /*4190*/  IMAD R7, R2, R15, R7 ;  /* 0x0000000f02077224 */ /* 0x000fe400078e0207 */
[----:B------:R-:W-:-:S04]  /*41a0*/  IMAD.HI.U32 R15, R0, R8, RZ ;  /* 0x00000008000f7227 */ /* 0x000fc800078e00ff */
[----:B------:R-:W-:Y:S02]  /*41b0*/  IMAD.MOV R15, RZ, RZ, -R15 ;  /* 0x000000ffff0f7224 */ /* 0x000fe400078e0a0f */
[----:B------:R-:W-:Y:S02]  /*41c0*/  IMAD.MOV R17, RZ, RZ, -R17 ;  /* 0x000000ffff117224 */ /* 0x000fe400078e0a11 */
[C---:B------:R-:W-:Y:S02]  /*41d0*/  IMAD R8, R2.reuse, R15, R8 ;  /* 0x0000000f02087224 */ /* 0x040fe400078e0208 */
[----:B------:R-:W3:Y:S01]  /*41e0*/  LDL.LU R15, [R1+0x250] ;  /* 0x00025000010f7983 */ /* 0x000ee20000300800 */
[----:B------:R-:W-:-:S03]  /*41f0*/  IMAD R9, R2, R17, R9 ;  /* 0x0000001102097224 */ /* 0x000fc600078e0209 */
[----:B------:R-:W3:Y:S04]  /*4200*/  LDL.LU R17, [R1+0x254] ;  /* 0x0002540001117983 */ /* 0x000ee80000300800 */
[----:B------:R-:W3:Y:S01]  /*4210*/  LDL.LU R26, [R1+0x24] ;  /* 0x00002400011a7983 */ /* 0x000ee20000300800 */
[C---:B------:R-:W-:Y:S02]  /*4220*/  ISETP.GT.U32.AND P6, PT, R2.reuse, R4, PT ;  /* 0x000000040200720c */ /* 0x040fe40003fc4070 */
[----:B------:R-:W-:-:S11]  /*4230*/  ISETP.GT.U32.AND P4, PT, R2, R6, PT ;  /* 0x000000060200720c */ /* 0x000fd60003f84070 */
[--C-:B------:R-:W-:Y:S01]  /*4240*/  @!P6 IMAD.IADD R4, R4, 0x1, -R2.reuse ;  /* 0x000000010404e824 */ /* 0x100fe200078e0a02 */
[----:B------:R-:W-:Y:S01]  /*4250*/  ISETP.GT.U32.AND P6, PT, R2, R7, PT ;  /* 0x000000070200720c */ /* 0x000fe20003fc4070 */
[----:B------:R-:W-:Y:S01]  /*4260*/  @!P4 IMAD.IADD R6, R6, 0x1, -R2 ;  /* 0x000000010606c824 */ /* 0x000fe200078e0a02 */
[----:B----4-:R-:W-:Y:S02]  /*4270*/  IABS R14, R18 ;  /* 0x00000012000e7213 */ /* 0x010fe40000000000 */
[C---:B------:R-:W-:Y:S02]  /*4280*/  ISETP.GT.U32.AND P4, PT, R2.reuse, R4, PT ;  /* 0x000000040200720c */ /* 0x040fe40003f84070 */
[----:B------:R-:W-:Y:S01]  /*4290*/  ISETP.GT.U32.AND P2, PT, R2, R6, PT ;  /* 0x000000060200720c */ /* 0x000fe20003f44070 */
[----:B------:R-:W-:-:S06]  /*42a0*/  IMAD.HI.U32 R27, R0, R14, RZ ;  /* 0x0000000e001b7227 */ /* 0x000fcc00078e00ff */
[----:B------:R-:W-:-:S05]  /*42b0*/  @!P6 IMAD.IADD R7, R7, 0x1, -R2 ;  /* 0x000000010707e824 */ /* 0x000fca00078e0a02 */
[----:B------:R-:W-:Y:S01]  /*42c0*/  ISETP.GT.U32.AND P6, PT, R2, R7, PT ;  /* 0x000000070200720c */ /* 0x000fe20003fc4070 */
[----:B------:R-:W-:Y:S02]  /*42d0*/  IMAD.MOV R27, RZ, RZ, -R27 ;  /* 0x000000ffff1b7224 */ /* 0x000fe400078e0a1b */
[----:B------:R-:W-:Y:S01]  /*42e0*/  @!P4 IMAD.IADD R4, R4, 0x1, -R2 ;  /* 0x000000010404c824 */ /* 0x000fe200078e0a02 */
[C---:B------:R-:W-:Y:S01]  /*42f0*/  ISETP.GT.U32.AND P4, PT, R2.reuse, R8, PT ;  /* 0x000000080200720c */ /* 0x040fe20003f84070 */
[----:B------:R-:W-:Y:S02]  /*4300*/  IMAD R14, R2, R27, R14 ;  /* 0x0000001b020e7224 */ /* 0x000fe400078e020e */
[----:B------:R-:W-:Y:S01]  /*4310*/  @!P2 IMAD.IADD R6, R6, 0x1, -R2 ;  /* 0x000000010606a824 */ /* 0x000fe200078e0a02 */
[C---:B------:R-:W-:Y:S01]  /*4320*/  ISETP.GT.U32.AND P2, PT, R2.reuse, R9, PT ;  /* 0x000000090200720c */ /* 0x040fe20003f44070 */
[----:B------:R-:W-:Y:S01]  /*4330*/  @!P5 IMAD.MOV R4, RZ, RZ, -R4 ;  /* 0x000000ffff04d224 */ /* 0x000fe200078e0a04 */
[----:B------:R-:W-:-:S03]  /*4340*/  ISETP.GT.U32.AND P5, PT, R2, R10, PT ;  /* 0x0000000a0200720c */ /* 0x000fc60003fa4070 */
[----:B------:R-:W-:Y:S01]  /*4350*/  @!P6 IMAD.IADD R7, R7, 0x1, -R2 ;  /* 0x000000010707e824 */ /* 0x000fe200078e0a02 */
[----:B------:R-:W-:-:S03]  /*4360*/  ISETP.GT.U32.AND P6, PT, R2, R14, PT ;  /* 0x0000000e0200720c */ /* 0x000fc60003fc4070 */
[----:B------:R-:W-:Y:S01]  /*4370*/  @!P4 IMAD.IADD R8, R8, 0x1, -R2 ;  /* 0x000000010808c824 */ /* 0x000fe200078e0a02 */
[----:B------:R-:W-:-:S03]  /*4380*/  ISETP.GE.AND P4, PT, R13, RZ, PT ;  /* 0x000000ff0d00720c */ /* 0x000fc60003f86270 */
[--C-:B------:R-:W-:Y:S01]  /*4390*/  @!P2 IMAD.IADD R9, R9, 0x1, -R2.reuse ;  /* 0x000000010909a824 */ /* 0x100fe200078e0a02 */
[----:B------:R-:W-:Y:S01]  /*43a0*/  STL [R1+0x1f0], R4 ;  /* 0x0001f00401007387 */ /* 0x000fe20000100800 */
[--C-:B------:R-:W-:Y:S01]  /*43b0*/  @!P5 IMAD.IADD R10, R10, 0x1, -R2.reuse ;  /* 0x000000010a0ad824 */ /* 0x100fe200078e0a02 */
[C---:B------:R-:W-:Y:S01]  /*43c0*/  ISETP.GT.U32.AND P2, PT, R2.reuse, R8, PT ;  /* 0x000000080200720c */ /* 0x040fe20003f44070 */
[----:B------:R-:W-:Y:S01]  /*43d0*/  IMAD.MOV.U32 R13, RZ, RZ, R7 ;  /* 0x000000ffff0d7224 */ /* 0x000fe200078e0007 */
[----:B------:R-:W-:Y:S01]  /*43e0*/  ISETP.GT.U32.AND P5, PT, R2, R9, PT ;  /* 0x000000090200720c */ /* 0x000fe20003fa4070 */
[----:B------:R-:W-:Y:S02]  /*43f0*/  @!P6 IMAD.IADD R14, R14, 0x1, -R2 ;  /* 0x000000010e0ee824 */ /* 0x000fe400078e0a02 */
[----:B------:R-:W-:Y:S01]  /*4400*/  @!P3 IMAD.MOV R6, RZ, RZ, -R6 ;  /* 0x000000ffff06b224 */ /* 0x000fe200078e0a06 */
[----:B------:R-:W-:Y:S01]  /*4410*/  ISETP.GE.AND P3, PT, R12, RZ, PT ;  /* 0x000000ff0c00720c */ /* 0x000fe20003f66270 */
[----:B------:R-:W-:Y:S01]  /*4420*/  @!P1 IMAD.MOV R13, RZ, RZ, -R13 ;  /* 0x000000ffff0d9224 */ /* 0x000fe200078e0a0d */
[----:B------:R-:W-:-:S02]  /*4430*/  ISETP.GT.U32.AND P1, PT, R2, R14, PT ;  /* 0x0000000e0200720c */ /* 0x000fc40003f24070 */
[----:B------:R5:W-:Y:S01]  /*4440*/  STL [R1+0x1ec], R6 ;  /* 0x0001ec0601007387 */ /* 0x000be20000100800 */
[----:B------:R-:W-:Y:S02]  /*4450*/  ISETP.GT.U32.AND P6, PT, R2, R10, PT ;  /* 0x0000000a0200720c */ /* 0x000fe40003fc4070 */
[--C-:B------:R-:W-:Y:S01]  /*4460*/  @!P2 IMAD.IADD R8, R8, 0x1, -R2.reuse ;  /* 0x000000010808a824 */ /* 0x100fe200078e0a02 */
[----:B-----5:R-:W-:Y:S01]  /*4470*/  IABS R6, R20 ;  /* 0x0000001400067213 */ /* 0x020fe20000000000 */
[----:B--2---:R-:W-:Y:S01]  /*4480*/  IMAD.MOV.U32 R12, RZ, RZ, R11 ;  /* 0x000000ffff0c7224 */ /* 0x004fe200078e000b */
[----:B------:R-:W-:Y:S01]  /*4490*/  ISETP.GE.AND P2, PT, R18, RZ, PT ;  /* 0x000000ff1200720c */ /* 0x000fe20003f46270 */
[----:B------:R-:W-:-:S04]  /*44a0*/  @!P5 IMAD.IADD R9, R9, 0x1, -R2 ;  /* 0x000000010909d824 */ /* 0x000fc800078e0a02 */
[--C-:B------:R-:W-:Y:S01]  /*44b0*/  @!P1 IMAD.IADD R14, R14, 0x1, -R2.reuse ;  /* 0x000000010e0e9824 */ /* 0x100fe200078e0a02 */
[----:B------:R-:W-:Y:S02]  /*44c0*/  ISETP.GE.AND P1, PT, R19, RZ, PT ;  /* 0x000000ff1300720c */ /* 0x000fe40003f26270 */
[----:B------:R-:W-:Y:S01]  /*44d0*/  @!P6 IMAD.IADD R10, R10, 0x1, -R2 ;  /* 0x000000010a0ae824 */ /* 0x000fe200078e0a02 */
[----:B------:R-:W-:Y:S01]  /*44e0*/  STL [R1+0x1e4], R13 ;  /* 0x0001e40d01007387 */ /* 0x000fe20000100800 */
[----:B------:R-:W-:Y:S02]  /*44f0*/  @!P3 IMAD.MOV R9, RZ, RZ, -R9 ;  /* 0x000000ffff09b224 */ /* 0x000fe400078e0a09 */
[----:B------:R-:W-:Y:S02]  /*4500*/  @!P4 IMAD.MOV R10, RZ, RZ, -R10 ;  /* 0x000000ffff0ac224 */ /* 0x000fe400078e0a0a */
[----:B------:R-:W-:Y:S02]  /*4510*/  IMAD.MOV.U32 R18, RZ, RZ, R12 ;  /* 0x000000ffff127224 */ /* 0x000fe400078e000c */
[----:B------:R-:W-:Y:S01]  /*4520*/  @!P2 IMAD.MOV R14, RZ, RZ, -R14 ;  /* 0x000000ffff0ea224 */ /* 0x000fe200078e0a0e */
[----:B------:R-:W-:-:S02]  /*4530*/  ISETP.GE.AND P4, PT, R21, RZ, PT ;  /* 0x000000ff1500720c */ /* 0x000fc40003f86270 */
[----:B------:R-:W-:Y:S02]  /*4540*/  IABS R12, R22 ;  /* 0x00000016000c7213 */ /* 0x000fe40000000000 */
[----:B------:R-:W-:Y:S01]  /*4550*/  ISETP.GE.AND P2, PT, R22, RZ, PT ;  /* 0x000000ff1600720c */ /* 0x000fe20003f46270 */
[----:B---3--:R-:W-:Y:S02]  /*4560*/  IMAD.MOV.U32 R27, RZ, RZ, R26 ;  /* 0x000000ffff1b7224 */ /* 0x008fe400078e001a */
[----:B------:R-:W-:Y:S02]  /*4570*/  IMAD.MOV.U32 R26, RZ, RZ, R17 ;  /* 0x000000ffff1a7224 */ /* 0x000fe400078e0011 */
[----:B------:R-:W-:Y:S01]  /*4580*/  IMAD.MOV.U32 R17, RZ, RZ, R3 ;  /* 0x000000ffff117224 */ /* 0x000fe200078e0003 */
[----:B------:R-:W-:-:S05]  /*4590*/  IABS R3, R19 ;  /* 0x0000001300037213 */ /* 0x000fca0000000000 */
[----:B------:R-:W-:-:S04]  /*45a0*/  IMAD.HI.U32 R4, R0, R3, RZ ;  /* 0x0000000300047227 */ /* 0x000fc800078e00ff */
[----:B------:R-:W-:Y:S02]  /*45b0*/  IMAD.MOV R11, RZ, RZ, -R4 ;  /* 0x000000ffff0b7224 */ /* 0x000fe400078e0a04 */
[----:B------:R-:W-:Y:S02]  /*45c0*/  IMAD.MOV.U32 R4, RZ, RZ, R6 ;  /* 0x000000ffff047224 */ /* 0x000fe400078e0006 */
[----:B------:R-:W-:Y:S01]  /*45d0*/  IMAD R3, R2, R11, R3 ;  /* 0x0000000b02037224 */ /* 0x000fe200078e0203 */
[----:B------:R-:W-:-:S04]  /*45e0*/  IABS R6, R21 ;  /* 0x0000001500067213 */ /* 0x000fc80000000000 */
[----:B------:R-:W-:Y:S01]  /*45f0*/  ISETP.GT.U32.AND P5, PT, R2, R3, PT ;  /* 0x000000030200720c */ /* 0x000fe20003fa4070 */
[----:B------:R-:W-:-:S04]  /*4600*/  IMAD.HI.U32 R11, R0, R6, RZ ;  /* 0x00000006000b7227 */ /* 0x000fc800078e00ff */
[----:B------:R-:W-:Y:S02]  /*4610*/  IMAD.MOV.U32 R19, RZ, RZ, R8 ;  /* 0x000000ffff137224 */ /* 0x000fe400078e0008 */
[----:B------:R-:W-:Y:S02]  /*4620*/  IMAD.MOV R11, RZ, RZ, -R11 ;  /* 0x000000ffff0b7224 */ /* 0x000fe400078e0a0b */
[----:B------:R-:W-:Y:S02]  /*4630*/  @!P0 IMAD.MOV R19, RZ, RZ, -R19 ;  /* 0x000000ffff138224 */ /* 0x000fe400078e0a13 */
[----:B------:R-:W-:Y:S02]  /*4640*/  IMAD R6, R2, R11, R6 ;  /* 0x0000000b02067224 */ /* 0x000fe400078e0206 */
[----:B------:R-:W-:Y:S01]  /*4650*/  @!P5 IMAD.IADD R3, R3, 0x1, -R2 ;  /* 0x000000010303d824 */ /* 0x000fe200078e0a02 */
[----:B------:R-:W2:Y:S01]  /*4660*/  LDL.LU R11, [R1+0x2c] ;  /* 0x00002c00010b7983 */ /* 0x000ea20000300800 */
[----:B------:R-:W-:-:S03]  /*4670*/  ISETP.GE.AND P5, PT, R20, RZ, PT ;  /* 0x000000ff1400720c */ /* 0x000fc60003fa6270 */
[----:B------:R0:W-:Y:S04]  /*4680*/  STL [R1+0x1e0], R19 ;  /* 0x0001e01301007387 */ /* 0x0001e80000100800 */
[----:B------:R-:W3:Y:S04]  /*4690*/  LDL.LU R20, [R1+0x30] ;  /* 0x0000300001147983 */ /* 0x000ee80000300800 */
[----:B------:R-:W-:Y:S01]  /*46a0*/  STL [R1+0x1dc], R9 ;  /* 0x0001dc0901007387 */ /* 0x000fe20000100800 */
[----:B0-----:R-:W-:-:S03]  /*46b0*/  IMAD.MOV.U32 R19, RZ, RZ, R18 ;  /* 0x000000ffff137224 */ /* 0x001fc600078e0012 */
[----:B------:R0:W-:Y:S01]  /*46c0*/  STL [R1+0x1d8], R10 ;  /* 0x0001d80a01007387 */ /* 0x0001e20000100800 */
[----:B------:R-:W-:-:S03]  /*46d0*/  IMAD.MOV.U32 R18, RZ, RZ, R27 ;  /* 0x000000ffff127224 */ /* 0x000fc600078e001b */
[----:B------:R-:W-:Y:S04]  /*46e0*/  STL [R1+0x1d4], R14 ;  /* 0x0001d40e01007387 */ /* 0x000fe80000100800 */
[----:B------:R-:W4:Y:S01]  /*46f0*/  LDL R27, [R1+0x14] ;  /* 0x00001400011b7983 */ /* 0x000f220000100800 */
[----:B------:R-:W-:-:S04]  /*4700*/  IMAD.HI.U32 R7, R0, R4, RZ ;  /* 0x0000000400077227 */ /* 0x000fc800078e00ff */
[----:B------:R-:W-:-:S04]  /*4710*/  IMAD.MOV R7, RZ, RZ, -R7 ;  /* 0x000000ffff077224 */ /* 0x000fc800078e0a07 */
[----:B------:R-:W-:-:S05]  /*4720*/  IMAD R4, R2, R7, R4 ;  /* 0x0000000702047224 */ /* 0x000fca00078e0204 */
[C---:B------:R-:W-:Y:S02]  /*4730*/  ISETP.GT.U32.AND P6, PT, R2.reuse, R4, PT ;  /* 0x000000040200720c */ /* 0x040fe40003fc4070 */
[----:B------:R-:W-:-:S11]  /*4740*/  ISETP.GT.U32.AND P0, PT, R2, R3, PT ;  /* 0x000000030200720c */ /* 0x000fd60003f04070 */
[----:B------:R-:W-:-:S05]  /*4750*/  @!P6 IMAD.IADD R4, R4, 0x1, -R2 ;  /* 0x000000010404e824 */ /* 0x000fca00078e0a02 */
[----:B------:R-:W-:Y:S01]  /*4760*/  ISETP.GT.U32.AND P6, PT, R2, R4, PT ;  /* 0x000000040200720c */ /* 0x000fe20003fc4070 */
[----:B------:R-:W-:-:S04]  /*4770*/  @!P0 IMAD.IADD R3, R3, 0x1, -R2 ;  /* 0x0000000103038824 */ /* 0x000fc800078e0a02 */
[----:B0-----:R-:W-:-:S08]  /*4780*/  IMAD.MOV.U32 R10, RZ, RZ, R3 ;  /* 0x000000ffff0a7224 */ /* 0x001fd000078e0003 */
[----:B------:R-:W-:-:S04]  /*4790*/  @!P6 IMAD.IADD R4, R4, 0x1, -R2 ;  /* 0x000000010404e824 */ /* 0x000fc800078e0a02 */
[----:B------:R-:W-:Y:S02]  /*47a0*/  IMAD.MOV.U32 R9, RZ, RZ, R4 ;  /* 0x000000ffff097224 */ /* 0x000fe400078e0004 */
[----:B------:R-:W-:Y:S02]  /*47b0*/  @!P1 IMAD.MOV R10, RZ, RZ, -R10 ;  /* 0x000000ffff0a9224 */ /* 0x000fe400078e0a0a */
[----:B------:R-:W-:-:S03]  /*47c0*/  @!P5 IMAD.MOV R9, RZ, RZ, -R9 ;  /* 0x000000ffff09d224 */ /* 0x000fc600078e0a09 */
[----:B------:R0:W-:Y:S04]  /*47d0*/  STL [R1+0x1d0], R10 ;  /* 0x0001d00a01007387 */ /* 0x0001e80000100800 */
[----:B------:R4:W-:Y:S04]  /*47e0*/  STL [R1+0x1cc], R9 ;  /* 0x0001cc0901007387 */ /* 0x0009e80000100800 */
[----:B------:R-:W5:Y:S04]  /*47f0*/  LDL.LU R21, [R1+0x1c] ;  /* 0x00001c0001157983 */ /* 0x000f680000300800 */
[----:B------:R-:W5:Y:S01]  /*4800*/  LDL R22, [R1+0x18] ;  /* 0x0000180001167983 */ /* 0x000f620000100800 */
[----:B------:R-:W-:-:S04]  /*4810*/  IMAD.HI.U32 R13, R0, R12, RZ ;  /* 0x0000000c000d7227 */ /* 0x000fc800078e00ff */
[----:B------:R-:W-:Y:S01]  /*4820*/  IMAD.MOV R13, RZ, RZ, -R13 ;  /* 0x000000ffff0d7224 */ /* 0x000fe200078e0a0d */
[----:B------:R-:W-:-:S03]  /*4830*/  ISETP.GT.U32.AND P3, PT, R2, R6, PT ;  /* 0x000000060200720c */ /* 0x000fc60003f64070 */
[----:B------:R-:W-:-:S05]  /*4840*/  IMAD R12, R2, R13, R12 ;  /* 0x0000000d020c7224 */ /* 0x000fca00078e020c */
[----:B------:R-:W-:Y:S02]  /*4850*/  ISETP.GT.U32.AND P6, PT, R2, R12, PT ;  /* 0x0000000c0200720c */ /* 0x000fe40003fc4070 */
[----:B------:R-:W-:-:S03]  /*4860*/  IABS R7, R23 ;  /* 0x0000001700077213 */ /* 0x000fc60000000000 */
[----:B------:R-:W-:Y:S02]  /*4870*/  @!P3 IMAD.IADD R6, R6, 0x1, -R2 ;  /* 0x000000010606b824 */ /* 0x000fe400078e0a02 */
[----:B------:R-:W-:-:S03]  /*4880*/  IMAD.HI.U32 R8, R0, R7, RZ ;  /* 0x0000000700087227 */ /* 0x000fc600078e00ff */
[----:B------:R-:W-:-:S03]  /*4890*/  ISETP.GT.U32.AND P3, PT, R2, R6, PT ;  /* 0x000000060200720c */ /* 0x000fc60003f64070 */
[----:B------:R-:W-:Y:S02]  /*48a0*/  @!P6 IMAD.IADD R12, R12, 0x1, -R2 ;  /* 0x000000010c0ce824 */ /* 0x000fe400078e0a02 */
[----:B------:R-:W-:-:S03]  /*48b0*/  IMAD.MOV R8, RZ, RZ, -R8 ;  /* 0x000000ffff087224 */ /* 0x000fc600078e0a08 */
[C---:B------:R-:W-:Y:S01]  /*48c0*/  ISETP.GT.U32.AND P6, PT, R2.reuse, R12, PT ;  /* 0x0000000c0200720c */ /* 0x040fe20003fc4070 */
[----:B------:R-:W-:-:S04]  /*48d0*/  IMAD R7, R2, R8, R7 ;  /* 0x0000000802077224 */ /* 0x000fc800078e0207 */
[----:B------:R-:W-:Y:S01]  /*48e0*/  @!P3 IMAD.IADD R6, R6, 0x1, -R2 ;  /* 0x000000010606b824 */ /* 0x000fe200078e0a02 */
[----:B------:R-:W-:-:S07]  /*48f0*/  ISETP.GT.U32.AND P3, PT, R2, R7, PT ;  /* 0x000000070200720c */ /* 0x000fce0003f64070 */
[----:B------:R-:W-:-:S06]  /*4900*/  @!P6 IMAD.IADD R12, R12, 0x1, -R2 ;  /* 0x000000010c0ce824 */ /* 0x000fcc00078e0a02 */
[----:B------:R-:W-:Y:S01]  /*4910*/  @!P3 IMAD.IADD R7, R7, 0x1, -R2 ;  /* 0x000000010707b824 */ /* 0x000fe200078e0a02 */
[----:B------:R-:W-:Y:S02]  /*4920*/  ISETP.GE.AND P3, PT, R24, RZ, PT ;  /* 0x000000ff1800720c */ /* 0x000fe40003f66270 */
[----:B0-----:R-:W-:Y:S02]  /*4930*/  IABS R10, R25 ;  /* 0x00000019000a7213 */ /* 0x001fe40000000000 */
[----:B------:R-:W-:Y:S02]  /*4940*/  ISETP.GE.AND P0, PT, R23, RZ, PT ;  /* 0x000000ff1700720c */ /* 0x000fe40003f06270 */
[----:B--2---:R-:W-:Y:S02]  /*4950*/  IABS R14, R11 ;  /* 0x0000000b000e7213 */ /* 0x004fe40000000000 */
[----:B---3--:R-:W-:Y:S02]  /*4960*/  ISETP.GE.AND P5, PT, R20, RZ, PT ;  /* 0x000000ff1400720c */ /* 0x008fe40003fa6270 */
[----:B------:R-:W-:Y:S01]  /*4970*/  IABS R13, R20 ;  /* 0x00000014000d7213 */ /* 0x000fe20000000000 */
[----:B------:R-:W-:Y:S01]  /*4980*/  IMAD.MOV.U32 R20, RZ, RZ, R18 ;  /* 0x000000ffff147224 */ /* 0x000fe200078e0012 */
[----:B----4-:R-:W-:-:S05]  /*4990*/  IABS R9, R27 ;  /* 0x0000001b00097213 */ /* 0x010fca0000000000 */
[----:B------:R-:W-:-:S04]  /*49a0*/  IMAD.HI.U32 R8, R0, R9, RZ ;  /* 0x0000000900087227 */ /* 0x000fc800078e00ff */
[----:B------:R-:W-:Y:S02]  /*49b0*/  IMAD.MOV R8, RZ, RZ, -R8 ;  /* 0x000000ffff087224 */ /* 0x000fe400078e0a08 */
[----:B------:R-:W-:Y:S02]  /*49c0*/  IMAD.MOV.U32 R18, RZ, RZ, R6 ;  /* 0x000000ffff127224 */ /* 0x000fe400078e0006 */
[----:B------:R-:W-:Y:S02]  /*49d0*/  IMAD R8, R2, R8, R9 ;  /* 0x0000000802087224 */ /* 0x000fe400078e0209 */
[----:B------:R-:W-:Y:S02]  /*49e0*/  IMAD.MOV.U32 R9, RZ, RZ, R12 ;  /* 0x000000ffff097224 */ /* 0x000fe400078e000c */
[----:B------:R-:W-:Y:S02]  /*49f0*/  @!P4 IMAD.MOV R18, RZ, RZ, -R18 ;  /* 0x000000ffff12c224 */ /* 0x000fe400078e0a12 */
[----:B------:R-:W-:Y:S01]  /*4a00*/  @!P2 IMAD.MOV R9, RZ, RZ, -R9 ;  /* 0x000000ffff09a224 */ /* 0x000fe200078e0a09 */
[----:B------:R-:W-:Y:S01]  /*4a10*/  ISETP.GE.AND P1, PT, R11, RZ, PT ;  /* 0x000000ff0b00720c */ /* 0x000fe20003f26270 */
[----:B------:R-:W-:Y:S01]  /*4a20*/  IMAD.HI.U32 R3, R0, R14, RZ ;  /* 0x0000000e00037227 */ /* 0x000fe200078e00ff */
[----:B------:R0:W-:Y:S01]  /*4a30*/  STL [R1+0x1bc], R18 ;  /* 0x0001bc1201007387 */ /* 0x0001e20000100800 */
[----:B------:R-:W-:-:S03]  /*4a40*/  IABS R11, R24 ;  /* 0x00000018000b7213 */ /* 0x000fc60000000000 */
[----:B------:R-:W-:Y:S01]  /*4a50*/  STL [R1+0x1b4], R9 ;  /* 0x0001b40901007387 */ /* 0x000fe20000100800 */
[----:B------:R-:W-:-:S03]  /*4a60*/  IMAD.MOV R3, RZ, RZ, -R3 ;  /* 0x000000ffff037224 */ /* 0x000fc600078e0a03 */
[----:B------:R-:W2:Y:S01]  /*4a70*/  LDL.LU R24, [R1+0x28] ;  /* 0x0000280001187983 */ /* 0x000ea20000300800 */
[C---:B------:R-:W-:Y:S02]  /*4a80*/  IMAD R14, R2.reuse, R3, R14 ;  /* 0x00000003020e7224 */ /* 0x040fe400078e020e */
[----:B------:R-:W-:Y:S01]  /*4a90*/  IMAD.MOV.U32 R27, RZ, RZ, R15 ;  /* 0x000000ffff1b7224 */ /* 0x000fe200078e000f */
[----:B------:R-:W3:Y:S02]  /*4aa0*/  LDL.LU R23, [R1+0x34] ;  /* 0x0000340001177983 */ /* 0x000ee40000300800 */
[----:B------:R-:W-:Y:S01]  /*4ab0*/  ISETP.GT.U32.AND P6, PT, R2, R14, PT ;  /* 0x0000000e0200720c */ /* 0x000fe20003fc4070 */
[----:B------:R-:W-:-:S12]  /*4ac0*/  IMAD.HI.U32 R15, R0, R10, RZ ;  /* 0x0000000a000f7227 */ /* 0x000fd800078e00ff */
[----:B------:R-:W-:-:S05]  /*4ad0*/  @!P6 IMAD.IADD R14, R14, 0x1, -R2 ;  /* 0x000000010e0ee824 */ /* 0x000fca00078e0a02 */
[----:B------:R-:W-:Y:S01]  /*4ae0*/  ISETP.GT.U32.AND P4, PT, R2, R14, PT ;  /* 0x0000000e0200720c */ /* 0x000fe20003f84070 */
[----:B------:R-:W-:Y:S02]  /*4af0*/  IMAD.MOV R15, RZ, RZ, -R15 ;  /* 0x000000ffff0f7224 */ /* 0x000fe400078e0a0f */
[----:B------:R-:W-:-:S04]  /*4b00*/  IMAD.HI.U32 R3, R0, R11, RZ ;  /* 0x0000000b00037227 */ /* 0x000fc800078e00ff */
[C---:B------:R-:W-:Y:S01]  /*4b10*/  IMAD R10, R2.reuse, R15, R10 ;  /* 0x0000000f020a7224 */ /* 0x040fe200078e020a */
[----:B------:R-:W-:Y:S01]  /*4b20*/  ISETP.GT.U32.AND P6, PT, R2, R7, PT ;  /* 0x000000070200720c */ /* 0x000fe20003fc4070 */
[----:B0-----:R-:W-:Y:S01]  /*4b30*/  IMAD.MOV.U32 R18, RZ, RZ, R27 ;  /* 0x000000ffff127224 */ /* 0x001fe200078e001b */
[----:B-----5:R-:W-:-:S03]  /*4b40*/  IABS R15, R22 ;  /* 0x00000016000f7213 */ /* 0x020fc60000000000 */
[----:B------:R-:W-:Y:S01]  /*4b50*/  @!P4 IMAD.IADD R14, R14, 0x1, -R2 ;  /* 0x000000010e0ec824 */ /* 0x000fe200078e0a02 */
[----:B------:R-:W-:Y:S01]  /*4b60*/  ISETP.GT.U32.AND P4, PT, R2, R10, PT ;  /* 0x0000000a0200720c */ /* 0x000fe20003f84070 */
[----:B------:R-:W-:Y:S01]  /*4b70*/  IMAD.MOV R3, RZ, RZ, -R3 ;  /* 0x000000ffff037224 */ /* 0x000fe200078e0a03 */
[----:B------:R-:W4:Y:S01]  /*4b80*/  LDL.LU R22, [R1+0x38] ;  /* 0x0000380001167983 */ /* 0x000f220000300800 */
[----:B------:R-:W-:Y:S02]  /*4b90*/  IMAD.MOV.U32 R27, RZ, RZ, R16 ;  /* 0x000000ffff1b7224 */ /* 0x000fe400078e0010 */
[----:B------:R-:W-:-:S04]  /*4ba0*/  IMAD.HI.U32 R16, R0, R15, RZ ;  /* 0x0000000f00107227 */ /* 0x000fc800078e00ff */
[----:B------:R-:W-:Y:S01]  /*4bb0*/  IMAD R3, R2, R3, R11 ;  /* 0x0000000302037224 */ /* 0x000fe200078e020b */
[----:B------:R-:W-:Y:S01]  /*4bc0*/  IABS R11, R20 ;  /* 0x00000014000b7213 */ /* 0x000fe20000000000 */
[----:B------:R-:W-:-:S04]  /*4bd0*/  IMAD.MOV R16, RZ, RZ, -R16 ;  /* 0x000000ffff107224 */ /* 0x000fc800078e0a10 */
[----:B------:R-:W-:Y:S02]  /*4be0*/  IMAD R16, R2, R16, R15 ;  /* 0x0000001002107224 */ /* 0x000fe400078e020f */
[----:B------:R-:W-:-:S04]  /*4bf0*/  IMAD.HI.U32 R15, R0, R11, RZ ;  /* 0x0000000b000f7227 */ /* 0x000fc800078e00ff */
[--C-:B------:R-:W-:Y:S02]  /*4c00*/  @!P6 IMAD.IADD R7, R7, 0x1, -R2.reuse ;  /* 0x000000010707e824 */ /* 0x100fe400078e0a02 */
[----:B------:R-:W-:Y:S02]  /*4c10*/  @!P4 IMAD.IADD R10, R10, 0x1, -R2 ;  /* 0x000000010a0ac824 */ /* 0x000fe400078e0a02 */
[----:B------:R-:W-:Y:S02]  /*4c20*/  IMAD.MOV R15, RZ, RZ, -R15 ;  /* 0x000000ffff0f7224 */ /* 0x000fe400078e0a0f */
[----:B------:R-:W-:Y:S01]  /*4c30*/  @!P0 IMAD.MOV R7, RZ, RZ, -R7 ;  /* 0x000000ffff078224 */ /* 0x000fe200078e0a07 */
[C---:B------:R-:W-:Y:S01]  /*4c40*/  ISETP.GT.U32.AND P0, PT, R2.reuse, R10, PT ;  /* 0x0000000a0200720c */ /* 0x040fe20003f04070 */
[----:B------:R-:W-:Y:S02]  /*4c50*/  IMAD R11, R2, R15, R11 ;  /* 0x0000000f020b7224 */ /* 0x000fe400078e020b */
[----:B------:R-:W5:Y:S04]  /*4c60*/  LDL.LU R15, [R1+0x18] ;  /* 0x00001800010f7983 */ /* 0x000f680000300800 */
[----:B------:R0:W-:Y:S02]  /*4c70*/  STL [R1+0x1a4], R7 ;  /* 0x0001a40701007387 */ /* 0x0001e40000100800 */
[----:B0-----:R-:W-:-:S04]  /*4c80*/  IMAD.MOV.U32 R7, RZ, RZ, R14 ;  /* 0x000000ffff077224 */ /* 0x001fc800078e000e */
[----:B------:R-:W-:Y:S02]  /*4c90*/  @!P1 IMAD.MOV R7, RZ, RZ, -R7 ;  /* 0x000000ffff079224 */ /* 0x000fe400078e0a07 */
[----:B------:R-:W-:Y:S01]  /*4ca0*/  @!P0 IMAD.IADD R10, R10, 0x1, -R2 ;  /* 0x000000010a0a8824 */ /* 0x000fe200078e0a02 */
[----:B------:R-:W-:Y:S02]  /*4cb0*/  ISETP.GE.AND P0, PT, R25, RZ, PT ;  /* 0x000000ff1900720c */ /* 0x000fe40003f06270 */
[----:B------:R-:W-:Y:S04]  /*4cc0*/  STL [R1+0x1a0], R7 ;  /* 0x0001a00701007387 */ /* 0x000fe80000100800 */
[----:B------:R-:W3:Y:S01]  /*4cd0*/  LDL.LU R25, [R1+0x14] ;  /* 0x0000140001197983 */ /* 0x000ee20000300800 */
[----:B------:R-:W-:-:S04]  /*4ce0*/  IMAD.HI.U32 R4, R0, R13, RZ ;  /* 0x0000000d00047227 */ /* 0x000fc800078e00ff */
[----:B------:R-:W-:-:S04]  /*4cf0*/  IMAD.MOV R4, RZ, RZ, -R4 ;  /* 0x000000ffff047224 */ /* 0x000fc800078e0a04 */
[----:B------:R-:W-:-:S05]  /*4d00*/  IMAD R4, R2, R4, R13 ;  /* 0x0000000402047224 */ /* 0x000fca00078e020d */
[C---:B------:R-:W-:Y:S02]  /*4d10*/  ISETP.GT.U32.AND P2, PT, R2.reuse, R4, PT ;  /* 0x000000040200720c */ /* 0x040fe40003f44070 */
[----:B------:R-:W-:Y:S02]  /*4d20*/  ISETP.GT.U32.AND P6, PT, R2, R3, PT ;  /* 0x000000030200720c */ /* 0x000fe40003fc4070 */
[----:B------:R-:W-:-:S09]  /*4d30*/  IABS R6, R19 ;  /* 0x0000001300067213 */ /* 0x000fd20000000000 */
[--C-:B------:R-:W-:Y:S01]  /*4d40*/  @!P2 IMAD.IADD R4, R4, 0x1, -R2.reuse ;  /* 0x000000010404a824 */ /* 0x100fe200078e0a02 */
[----:B------:R-:W-:Y:S01]  /*4d50*/  ISETP.GT.U32.AND P2, PT, R2, R8, PT ;  /* 0x000000080200720c */ /* 0x000fe20003f44070 */
[----:B------:R-:W-:Y:S02]  /*4d60*/  @!P6 IMAD.IADD R3, R3, 0x1, -R2 ;  /* 0x000000010303e824 */ /* 0x000fe400078e0a02 */
[----:B------:R-:W-:-:S04]  /*4d70*/  IMAD.MOV.U32 R12, RZ, RZ, R6 ;  /* 0x000000ffff0c7224 */ /* 0x000fc800078e0006 */
[----:B------:R-:W-:-:S06]  /*4d80*/  IMAD.HI.U32 R9, R0, R12, RZ ;  /* 0x0000000c00097227 */ /* 0x000fcc00078e00ff */
[----:B------:R-:W-:Y:S01]  /*4d90*/  @!P2 IMAD.IADD R8, R8, 0x1, -R2 ;  /* 0x000000010808a824 */ /* 0x000fe200078e0a02 */
[C---:B------:R-:W-:Y:S01]  /*4da0*/  ISETP.GT.U32.AND P2, PT, R2.reuse, R3, PT ;  /* 0x000000030200720c */ /* 0x040fe20003f44070 */
[----:B------:R-:W-:Y:S01]  /*4db0*/  IMAD.MOV R9, RZ, RZ, -R9 ;  /* 0x000000ffff097224 */ /* 0x000fe200078e0a09 */
[C---:B------:R-:W-:Y:S02]  /*4dc0*/  ISETP.GT.U32.AND P4, PT, R2.reuse, R4, PT ;  /* 0x000000040200720c */ /* 0x040fe40003f84070 */
[----:B------:R-:W-:Y:S01]  /*4dd0*/  IABS R13, R21 ;  /* 0x00000015000d7213 */ /* 0x000fe20000000000 */
[----:B------:R-:W-:-:S04]  /*4de0*/  IMAD R9, R2, R9, R12 ;  /* 0x0000000902097224 */ /* 0x000fc800078e020c */
[----:B------:R-:W-:-:S04]  /*4df0*/  IMAD.HI.U32 R6, R0, R13, RZ ;  /* 0x0000000d00067227 */ /* 0x000fc800078e00ff */
[----:B------:R-:W-:Y:S01]  /*4e00*/  @!P2 IMAD.IADD R3, R3, 0x1, -R2 ;  /* 0x000000010303a824 */ /* 0x000fe200078e0a02 */
[----:B------:R-:W-:Y:S01]  /*4e10*/  ISETP.GT.U32.AND P2, PT, R2, R9, PT ;  /* 0x000000090200720c */ /* 0x000fe20003f44070 */
[----:B------:R-:W-:Y:S02]  /*4e20*/  IMAD.MOV R6, RZ, RZ, -R6 ;  /* 0x000000ffff067224 */ /* 0x000fe400078e0a06 */
[----:B------:R-:W-:Y:S02]  /*4e30*/  @!P4 IMAD.IADD R4, R4, 0x1, -R2 ;  /* 0x000000010404c824 */ /* 0x000fe400078e0a02 */
[----:B------:R-:W-:Y:S02]  /*4e40*/  IMAD R6, R2, R6, R13 ;  /* 0x0000000602067224 */ /* 0x000fe400078e020d */
[----:B------:R-:W-:Y:S02]  /*4e50*/  @!P5 IMAD.MOV R4, RZ, RZ, -R4 ;  /* 0x000000ffff04d224 */ /* 0x000fe400078e0a04 */
[----:B------:R-:W-:-:S03]  /*4e60*/  @!P3 IMAD.MOV R3, RZ, RZ, -R3 ;  /* 0x000000ffff03b224 */ /* 0x000fc600078e0a03 */
[----:B------:R0:W-:Y:S01]  /*4e70*/  STL [R1+0x198], R4 ;  /* 0x0001980401007387 */ /* 0x0001e20000100800 */
[----:B------:R-:W-:Y:S01]  /*4e80*/  @!P2 IMAD.IADD R9, R9, 0x1, -R2 ;  /* 0x000000010909a824 */ /* 0x000fe200078e0a02 */
[----:B------:R-:W-:Y:S02]  /*4e90*/  ISETP.GE.AND P2, PT, R21, RZ, PT ;  /* 0x000000ff1500720c */ /* 0x000fe40003f46270 */
[----:B------:R-:W4:Y:S04]  /*4ea0*/  LDL.LU R21, [R1+0x3c] ;  /* 0x00003c0001157983 */ /* 0x000f280000300800 */
[----:B------:R1:W-:Y:S01]  /*4eb0*/  STL [R1+0x194], R3 ;  /* 0x0001940301007387 */ /* 0x0003e20000100800 */
[----:B------:R-:W-:-:S13]  /*4ec0*/  ISETP.GT.U32.AND P6, PT, R2, R16, PT ;  /* 0x000000100200720c */ /* 0x000fda0003fc4070 */
[----:B------:R-:W-:-:S05]  /*4ed0*/  @!P6 IMAD.IADD R16, R16, 0x1, -R2 ;  /* 0x000000011010e824 */ /* 0x000fca00078e0a02 */
[----:B------:R-:W-:-:S13]  /*4ee0*/  ISETP.GT.U32.AND P1, PT, R2, R16, PT ;  /* 0x000000100200720c */ /* 0x000fda0003f24070 */
[----:B------:R-:W-:Y:S01]  /*4ef0*/  @!P1 IMAD.IADD R16, R16, 0x1, -R2 ;  /* 0x0000000110109824 */ /* 0x000fe200078e0a02 */
[----:B--2---:R-:W-:-:S05]  /*4f00*/  IABS R12, R24 ;  /* 0x00000018000c7213 */ /* 0x004fca0000000000 */
[----:B------:R-:W-:-:S04]  /*4f10*/  IMAD.HI.U32 R13, R0, R12, RZ ;  /* 0x0000000c000d7227 */ /* 0x000fc800078e00ff */
[----:B------:R-:W-:-:S04]  /*4f20*/  IMAD.MOV R13, RZ, RZ, -R13 ;  /* 0x000000ffff0d7224 */ /* 0x000fc800078e0a0d */
[C---:B------:R-:W-:Y:S02]  /*4f30*/  IMAD R12, R2.reuse, R13, R12 ;  /* 0x0000000d020c7224 */ /* 0x040fe400078e020c */
[----:B------:R-:W-:Y:S02]  /*4f40*/  IMAD.MOV.U32 R13, RZ, RZ, R19 ;  /* 0x000000ffff0d7224 */ /* 0x000fe400078e0013 */
[----:B------:R-:W2:Y:S01]  /*4f50*/  LDL.LU R19, [R1+0x6c] ;  /* 0x00006c0001137983 */ /* 0x000ea20000300800 */
[----:B---3--:R-:W-:Y:S01]  /*4f60*/  ISETP.GE.AND P1, PT, R25, RZ, PT ;  /* 0x000000ff1900720c */ /* 0x008fe20003f26270 */
[----:B------:R-:W-:Y:S02]  /*4f70*/  IMAD.MOV.U32 R25, RZ, RZ, R20 ;  /* 0x000000ffff197224 */ /* 0x000fe400078e0014 */
[----:B------:R-:W3:Y:S01]  /*4f80*/  LDL.LU R20, [R1+0x40] ;  /* 0x0000400001147983 */ /* 0x000ee20000300800 */
[C---:B------:R-:W-:Y:S02]  /*4f90*/  ISETP.GT.U32.AND P6, PT, R2.reuse, R8, PT ;  /* 0x000000080200720c */ /* 0x040fe40003fc4070 */
[----:B------:R-:W-:Y:S01]  /*4fa0*/  ISETP.GT.U32.AND P4, PT, R2, R6, PT ;  /* 0x000000060200720c */ /* 0x000fe20003f84070 */
[----:B0-----:R-:W-:-:S10]  /*4fb0*/  IMAD.MOV.U32 R4, RZ, RZ, R10 ;  /* 0x000000ffff047224 */ /* 0x001fd400078e000a */
[--C-:B------:R-:W-:Y:S01]  /*4fc0*/  @!P6 IMAD.IADD R8, R8, 0x1, -R2.reuse ;  /* 0x000000010808e824 */ /* 0x100fe200078e0a02 */
[----:B------:R-:W-:Y:S01]  /*4fd0*/  ISETP.GT.U32.AND P6, PT, R2, R11, PT ;  /* 0x0000000b0200720c */ /* 0x000fe20003fc4070 */
[----:B------:R-:W-:Y:S01]  /*4fe0*/  @!P4 IMAD.IADD R6, R6, 0x1, -R2 ;  /* 0x000000010606c824 */ /* 0x000fe200078e0a02 */
[----:B-----5:R-:W-:Y:S01]  /*4ff0*/  ISETP.GE.AND P4, PT, R15, RZ, PT ;  /* 0x000000ff0f00720c */ /* 0x020fe20003f86270 */
[----:B------:R-:W-:Y:S01]  /*5000*/  @!P0 IMAD.MOV R4, RZ, RZ, -R4 ;  /* 0x000000ffff048224 */ /* 0x000fe200078e0a04 */
[----:B------:R-:W-:Y:S01]  /*5010*/  ISETP.GT.U32.AND P5, PT, R2, R9, PT ;  /* 0x000000090200720c */ /* 0x000fe20003fa4070 */
[----:B-1----:R-:W-:Y:S01]  /*5020*/  IMAD.MOV.U32 R3, RZ, RZ, R8 ;  /* 0x000000ffff037224 */ /* 0x002fe200078e0008 */
[----:B------:R-:W-:Y:S02]  /*5030*/  IABS R7, R23 ;  /* 0x0000001700077213 */ /* 0x000fe40000000000 */
[----:B------:R0:W-:Y:S01]  /*5040*/  STL [R1+0x110], R4 ;  /* 0x0001100401007387 */ /* 0x0001e20000100800 */
[----:B------:R-:W-:-:S04]  /*5050*/  @!P1 IMAD.MOV R3, RZ, RZ, -R3 ;  /* 0x000000ffff039224 */ /* 0x000fc800078e0a03 */
[----:B------:R-:W-:Y:S01]  /*5060*/  @!P6 IMAD.IADD R11, R11, 0x1, -R2 ;  /* 0x000000010b0be824 */ /* 0x000fe200078e0a02 */
[----:B------:R-:W-:Y:S01]  /*5070*/  ISETP.GT.U32.AND P6, PT, R2, R6, PT ;  /* 0x000000060200720c */ /* 0x000fe20003fc4070 */
[----:B------:R-:W-:-:S04]  /*5080*/  IMAD.HI.U32 R14, R0, R7, RZ ;  /* 0x00000007000e7227 */ /* 0x000fc800078e00ff */
[----:B0-----:R-:W-:Y:S01]  /*5090*/  IMAD.MOV.U32 R4, RZ, RZ, R16 ;  /* 0x000000ffff047224 */ /* 0x001fe200078e0010 */
[----:B------:R-:W-:-:S03]  /*50a0*/  ISETP.GT.U32.AND P0, PT, R2, R11, PT ;  /* 0x0000000b0200720c */ /* 0x000fc60003f04070 */
[----:B------:R-:W-:Y:S01]  /*50b0*/  @!P4 IMAD.MOV R4, RZ, RZ, -R4 ;  /* 0x000000ffff04c224 */ /* 0x000fe200078e0a04 */
[----:B------:R-:W-:Y:S01]  /*50c0*/  STL [R1+0x11c], R3 ;  /* 0x00011c0301007387 */ /* 0x000fe20000100800 */
[----:B------:R-:W-:Y:S02]  /*50d0*/  IMAD.MOV R14, RZ, RZ, -R14 ;  /* 0x000000ffff0e7224 */ /* 0x000fe400078e0a0e */
[--C-:B------:R-:W-:Y:S01]  /*50e0*/  @!P5 IMAD.IADD R9, R9, 0x1, -R2.reuse ;  /* 0x000000010909d824 */ /* 0x100fe200078e0a02 */
[----:B------:R0:W-:Y:S01]  /*50f0*/  STL [R1+0x128], R4 ;  /* 0x0001280401007387 */ /* 0x0001e20000100800 */
[----:B------:R-:W-:Y:S01]  /*5100*/  ISETP.GE.AND P5, PT, R24, RZ, PT ;  /* 0x000000ff1800720c */ /* 0x000fe20003fa6270 */
[----:B------:R-:W-:Y:S02]  /*5110*/  IMAD R7, R2, R14, R7 ;  /* 0x0000000e02077224 */ /* 0x000fe400078e0207 */
[----:B------:R-:W5:Y:S01]  /*5120*/  LDL.LU R24, [R1+0x44] ;  /* 0x0000440001187983 */ /* 0x000f620000300800 */
[----:B------:R-:W-:Y:S01]  /*5130*/  ISETP.GE.AND P1, PT, R13, RZ, PT ;  /* 0x000000ff0d00720c */ /* 0x000fe20003f26270 */
[----:B------:R-:W-:Y:S01]  /*5140*/  @!P6 IMAD.IADD R6, R6, 0x1, -R2 ;  /* 0x000000010606e824 */ /* 0x000fe200078e0a02 */
[----:B------:R-:W-:-:S02]  /*5150*/  ISETP.GE.AND P6, PT, R25, RZ, PT ;  /* 0x000000ff1900720c */ /* 0x000fc40003fc6270 */
[C---:B------:R-:W-:Y:S01]  /*5160*/  ISETP.GT.U32.AND P4, PT, R2.reuse, R7, PT ;  /* 0x000000070200720c */ /* 0x040fe20003f84070 */
[----:B------:R-:W-:Y:S01]  /*5170*/  @!P0 IMAD.IADD R11, R11, 0x1, -R2 ;  /* 0x000000010b0b8824 */ /* 0x000fe200078e0a02 */
[----:B------:R-:W-:Y:S01]  /*5180*/  ISETP.GT.U32.AND P3, PT, R2, R12, PT ;  /* 0x0000000c0200720c */ /* 0x000fe20003f64070 */
[----:B0-----:R-:W-:Y:S02]  /*5190*/  IMAD.MOV.U32 R4, RZ, RZ, R9 ;  /* 0x000000ffff047224 */ /* 0x001fe400078e0009 */
[----:B------:R-:W-:Y:S02]  /*51a0*/  IMAD.MOV.U32 R8, RZ, RZ, R11 ;  /* 0x000000ffff087224 */ /* 0x000fe400078e000b */
[----:B------:R-:W-:Y:S02]  /*51b0*/  @!P2 IMAD.MOV R6, RZ, RZ, -R6 ;  /* 0x000000ffff06a224 */ /* 0x000fe400078e0a06 */
[----:B------:R-:W-:Y:S02]  /*51c0*/  @!P1 IMAD.MOV R4, RZ, RZ, -R4 ;  /* 0x000000ffff049224 */ /* 0x000fe400078e0a04 */
[----:B------:R-:W-:Y:S01]  /*51d0*/  @!P6 IMAD.MOV R8, RZ, RZ, -R8 ;  /* 0x000000ffff08e224 */ /* 0x000fe200078e0a08 */
[----:B------:R-:W-:Y:S01]  /*51e0*/  ISETP.GE.AND P0, PT, R23, RZ, PT ;  /* 0x000000ff1700720c */ /* 0x000fe20003f06270 */
[--C-:B------:R-:W-:Y:S01]  /*51f0*/  @!P4 IMAD.IADD R7, R7, 0x1, -R2.reuse ;  /* 0x000000010707c824 */ /* 0x100fe200078e0a02 */
[----:B------:R-:W-:Y:S04]  /*5200*/  STL [R1+0x134], R6 ;  /* 0x0001340601007387 */ /* 0x000fe80000100800 */
[----:B------:R-:W5:Y:S01]  /*5210*/  LDL.LU R23, [R1+0x48] ;  /* 0x0000480001177983 */ /* 0x000f620000300800 */
[----:B------:R-:W-:-:S03]  /*5220*/  @!P3 IMAD.IADD R12, R12, 0x1, -R2 ;  /* 0x000000010c0cb824 */ /* 0x000fc600078e0a02 */
[----:B------:R0:W-:Y:S04]  /*5230*/  STL [R1+0x154], R4 ;  /* 0x0001540401007387 */ /* 0x0001e80000100800 */
[----:B------:R1:W-:Y:S01]  /*5240*/  STL [R1+0x168], R8 ;  /* 0x0001680801007387 */ /* 0x0003e20000100800 */
[----:B------:R-:W-:Y:S02]  /*5250*/  ISETP.GT.U32.AND P2, PT, R2, R12, PT ;  /* 0x0000000c0200720c */ /* 0x000fe40003f44070 */
[----:B----4-:R-:W-:Y:S02]  /*5260*/  IABS R15, R22 ;  /* 0x00000016000f7213 */ /* 0x010fe40000000000 */
[----:B------:R-:W-:-:S09]  /*5270*/  ISETP.GE.AND P3, PT, R22, RZ, PT ;  /* 0x000000ff1600720c */ /* 0x000fd20003f66270 */
[----:B------:R-:W-:-:S04]  /*5280*/  @!P2 IMAD.IADD R12, R12, 0x1, -R2 ;  /* 0x000000010c0ca824 */ /* 0x000fc800078e0a02 */
[----:B------:R-:W-:Y:S01]  /*5290*/  @!P5 IMAD.MOV R12, RZ, RZ, -R12 ;  /* 0x000000ffff0cd224 */ /* 0x000fe200078e0a0c */
[----:B0-----:R-:W-:Y:S02]  /*52a0*/  IABS R4, R21 ;  /* 0x0000001500047213 */ /* 0x001fe40000000000 */
[----:B------:R-:W-:Y:S02]  /*52b0*/  ISETP.GE.AND P2, PT, R21, RZ, PT ;  /* 0x000000ff1500720c */ /* 0x000fe40003f46270 */
[----:B------:R-:W-:-:S13]  /*52c0*/  ISETP.GT.U32.AND P1, PT, R2, R7, PT ;  /* 0x000000070200720c */ /* 0x000fda0003f24070 */
[----:B------:R-:W-:Y:S01]  /*52d0*/  @!P1 IMAD.IADD R7, R7, 0x1, -R2 ;  /* 0x0000000107079824 */ /* 0x000fe200078e0a02 */
[----:B--2---:R-:W-:Y:S02]  /*52e0*/  ISETP.GE.AND P4, PT, R19, RZ, PT ;  /* 0x000000ff1300720c */ /* 0x004fe40003f86270 */
[----:B------:R-:W-:Y:S01]  /*52f0*/  IABS R6, R19 ;  /* 0x0000001300067213 */ /* 0x000fe20000000000 */
[----:B------:R-:W-:Y:S02]  /*5300*/  IMAD.MOV.U32 R19, RZ, RZ, R17 ;  /* 0x000000ffff137224 */ /* 0x000fe400078e0011 */
[----:B------:R-:W-:Y:S02]  /*5310*/  IMAD.MOV.U32 R17, RZ, RZ, R5 ;  /* 0x000000ffff117224 */ /* 0x000fe400078e0005 */
[----:B------:R-:W2:Y:S04]  /*5320*/  LDL.LU R5, [R1+0x4c] ;  /* 0x00004c0001057983 */ /* 0x000ea80000300800 */
[----:B------:R-:W4:Y:S04]  /*5330*/  LDL.LU R25, [R1+0x50] ;  /* 0x0000500001197983 */ /* 0x000f280000300800 */
[----:B------:R-:W-:Y:S04]  /*5340*/  STL [R1+0x170], R12 ;  /* 0x0001700c01007387 */ /* 0x000fe80000100800 */
[----:B------:R-:W4:Y:S04]  /*5350*/  LDL.LU R22, [R1+0x54] ;  /* 0x0000540001167983 */ /* 0x000f280000300800 */
[----:B------:R-:W4:Y:S01]  /*5360*/  LDL.LU R21, [R1+0x58] ;  /* 0x0000580001157983 */ /* 0x000f220000300800 */
[----:B---3--:R-:W-:-:S02]  /*5370*/  IABS R10, R20 ;  /* 0x00000014000a7213 */ /* 0x008fc40000000000 */
[----:B------:R-:W-:Y:S02]  /*5380*/  ISETP.GE.AND P1, PT, R20, RZ, PT ;  /* 0x000000ff1400720c */ /* 0x000fe40003f26270 */
[----:B------:R-:W3:Y:S01]  /*5390*/  LDL.LU R20, [R1+0x5c] ;  /* 0x00005c0001147983 */ /* 0x000ee20000300800 */
[----:B------:R-:W-:-:S04]  /*53a0*/  IMAD.HI.U32 R3, R0, R15, RZ ;  /* 0x0000000f00037227 */ /* 0x000fc800078e00ff */
[----:B------:R-:W-:-:S04]  /*53b0*/  IMAD.MOV R3, RZ, RZ, -R3 ;  /* 0x000000ffff037224 */ /* 0x000fc800078e0a03 */
[----:B------:R-:W-:Y:S02]  /*53c0*/  IMAD R3, R2, R3, R15 ;  /* 0x0000000302037224 */ /* 0x000fe400078e020f */
[----:B-1----:R-:W-:-:S03]  /*53d0*/  IMAD.HI.U32 R8, R0, R6, RZ ;  /* 0x0000000600087227 */ /* 0x002fc600078e00ff */
[----:B------:R-:W-:Y:S01]  /*53e0*/  ISETP.GT.U32.AND P6, PT, R2, R3, PT ;  /* 0x000000030200720c */ /* 0x000fe20003fc4070 */
[----:B------:R-:W-:Y:S02]  /*53f0*/  IMAD.MOV R8, RZ, RZ, -R8 ;  /* 0x000000ffff087224 */ /* 0x000fe400078e0a08 */
[----:B------:R-:W-:-:S04]  /*5400*/  IMAD.HI.U32 R9, R0, R4, RZ ;  /* 0x0000000400097227 */ /* 0x000fc800078e00ff */
[----:B------:R-:W-:Y:S02]  /*5410*/  IMAD R6, R2, R8, R6 ;  /* 0x0000000802067224 */ /* 0x000fe400078e0206 */
[----:B------:R-:W-:-:S03]  /*5420*/  IMAD.MOV R9, RZ, RZ, -R9 ;  /* 0x000000ffff097224 */ /* 0x000fc600078e0a09 */
[C---:B------:R-:W-:Y:S01]  /*5430*/  ISETP.GT.U32.AND P5, PT, R2.reuse, R6, PT ;  /* 0x000000060200720c */ /* 0x040fe20003fa4070 */
[----:B------:R-:W-:Y:S02]  /*5440*/  IMAD R4, R2, R9, R4 ;  /* 0x0000000902047224 */ /* 0x000fe400078e0204 */
[----:B------:R-:W-:Y:S02]  /*5450*/  @!P6 IMAD.IADD R3, R3, 0x1, -R2 ;  /* 0x000000010303e824 */ /* 0x000fe400078e0a02 */
[----:B------:R-:W-:Y:S01]  /*5460*/  IMAD.MOV.U32 R14, RZ, RZ, R7 ;  /* 0x000000ffff0e7224 */ /* 0x000fe200078e0007 */
[----:B-----5:R-:W-:-:S05]  /*5470*/  IABS R11, R24 ;  /* 0x00000018000b7213 */ /* 0x020fca0000000000 */
[----:B------:R-:W-:Y:S01]  /*5480*/  IMAD.HI.U32 R9, R0, R11, RZ ;  /* 0x0000000b00097227 */ /* 0x000fe200078e00ff */
[----:B------:R-:W-:-:S03]  /*5490*/  ISETP.GT.U32.AND P6, PT, R2, R3, PT ;  /* 0x000000030200720c */ /* 0x000fc60003fc4070 */
[----:B------:R-:W-:Y:S02]  /*54a0*/  IMAD.MOV R9, RZ, RZ, -R9 ;  /* 0x000000ffff097224 */ /* 0x000fe400078e0a09 */
[----:B------:R-:W-:Y:S01]  /*54b0*/  @!P0 IMAD.MOV R14, RZ, RZ, -R14 ;  /* 0x000000ffff0e8224 */ /* 0x000fe200078e0a0e */
[C---:B------:R-:W-:Y:S01]  /*54c0*/  ISETP.GT.U32.AND P0, PT, R2.reuse, R4, PT ;  /* 0x000000040200720c */ /* 0x040fe20003f04070 */
[----:B------:R-:W-:Y:S02]  /*54d0*/  IMAD R11, R2, R9, R11 ;  /* 0x00000009020b7224 */ /* 0x000fe400078e020b */
[----:B------:R-:W-:Y:S02]  /*54e0*/  @!P5 IMAD.IADD R6, R6, 0x1, -R2 ;  /* 0x000000010606d824 */ /* 0x000fe400078e0a02 */
[----:B------:R-:W-:Y:S01]  /*54f0*/  IMAD.HI.U32 R13, R0, R10, RZ ;  /* 0x0000000a000d7227 */ /* 0x000fe200078e00ff */
[----:B------:R-:W-:-:S03]  /*5500*/  ISETP.GT.U32.AND P5, PT, R2, R11, PT ;  /* 0x0000000b0200720c */ /* 0x000fc60003fa4070 */
[----:B------:R-:W-:Y:S01]  /*5510*/  IMAD.MOV R13, RZ, RZ, -R13 ;  /* 0x000000ffff0d7224 */ /* 0x000fe200078e0a0d */
[----:B------:R-:W-:Y:S01]  /*5520*/  IABS R7, R23 ;  /* 0x0000001700077213 */ /* 0x000fe20000000000 */
[--C-:B------:R-:W-:Y:S01]  /*5530*/  @!P6 IMAD.IADD R3, R3, 0x1, -R2.reuse ;  /* 0x000000010303e824 */ /* 0x100fe200078e0a02 */
[----:B------:R0:W-:Y:S01]  /*5540*/  STL [R1+0x174], R14 ;  /* 0x0001740e01007387 */ /* 0x0001e20000100800 */
[----:B------:R-:W-:Y:S01]  /*5550*/  @!P0 IMAD.IADD R4, R4, 0x1, -R2 ;  /* 0x0000000104048824 */ /* 0x000fe200078e0a02 */
[C---:B------:R-:W-:Y:S01]  /*5560*/  ISETP.GT.U32.AND P0, PT, R2.reuse, R6, PT ;  /* 0x000000060200720c */ /* 0x040fe20003f04070 */
[----:B------:R-:W-:Y:S02]  /*5570*/  IMAD R10, R2, R13, R10 ;  /* 0x0000000d020a7224 */ /* 0x000fe400078e020a */
[----:B------:R-:W-:-:S04]  /*5580*/  IMAD.HI.U32 R13, R0, R7, RZ ;  /* 0x00000007000d7227 */ /* 0x000fc800078e00ff */
[----:B0-----:R-:W-:Y:S01]  /*5590*/  IMAD.MOV.U32 R14, RZ, RZ, R3 ;  /* 0x000000ffff0e7224 */ /* 0x001fe200078e0003 */
[C---:B------:R-:W-:Y:S01]  /*55a0*/  ISETP.GT.U32.AND P6, PT, R2.reuse, R10, PT ;  /* 0x0000000a0200720c */ /* 0x040fe20003fc4070 */
[----:B------:R-:W-:Y:S02]  /*55b0*/  IMAD.MOV R13, RZ, RZ, -R13 ;  /* 0x000000ffff0d7224 */ /* 0x000fe400078e0a0d */
[----:B------:R-:W-:Y:S01]  /*55c0*/  @!P3 IMAD.MOV R14, RZ, RZ, -R14 ;  /* 0x000000ffff0eb224 */ /* 0x000fe200078e0a0e */
[C---:B------:R-:W-:Y:S01]  /*55d0*/  ISETP.GT.U32.AND P3, PT, R2.reuse, R4, PT ;  /* 0x000000040200720c */ /* 0x040fe20003f64070 */
[----:B------:R-:W-:Y:S02]  /*55e0*/  @!P5 IMAD.IADD R11, R11, 0x1, -R2 ;  /* 0x000000010b0bd824 */ /* 0x000fe400078e0a02 */
[----:B------:R-:W-:-:S03]  /*55f0*/  IMAD R7, R2, R13, R7 ;  /* 0x0000000d02077224 */ /* 0x000fc600078e0207 */
[----:B------:R-:W-:Y:S01]  /*5600*/  ISETP.GT.U32.AND P5, PT, R2, R11, PT ;  /* 0x0000000b0200720c */ /* 0x000fe20003fa4070 */
[--C-:B------:R-:W-:Y:S01]  /*5610*/  @!P0 IMAD.IADD R6, R6, 0x1, -R2.reuse ;  /* 0x0000000106068824 */ /* 0x100fe200078e0a02 */
[----:B------:R-:W-:Y:S01]  /*5620*/  ISETP.GT.U32.AND P0, PT, R2, R7, PT ;  /* 0x000000070200720c */ /* 0x000fe20003f04070 */
[----:B------:R-:W-:-:S04]  /*5630*/  @!P6 IMAD.IADD R10, R10, 0x1, -R2 ;  /* 0x000000010a0ae824 */ /* 0x000fc800078e0a02 */
[----:B------:R-:W-:Y:S01]  /*5640*/  @!P3 IMAD.IADD R4, R4, 0x1, -R2 ;  /* 0x000000010404b824 */ /* 0x000fe200078e0a02 */
[----:B------:R-:W-:Y:S01]  /*5650*/  ISETP.GT.U32.AND P6, PT, R2, R10, PT ;  /* 0x0000000a0200720c */ /* 0x000fe20003fc4070 */
[----:B------:R-:W-:-:S04]  /*5660*/  IMAD.MOV.U32 R15, RZ, RZ, R6 ;  /* 0x000000ffff0f7224 */ /* 0x000fc800078e0006 */
[--C-:B------:R-:W-:Y:S02]  /*5670*/  @!P5 IMAD.IADD R11, R11, 0x1, -R2.reuse ;  /* 0x000000010b0bd824 */ /* 0x100fe400078e0a02 */
[----:B------:R-:W-:Y:S01]  /*5680*/  @!P0 IMAD.IADD R7, R7, 0x1, -R2 ;  /* 0x0000000107078824 */ /* 0x000fe200078e0a02 */
[----:B------:R0:W-:Y:S01]  /*5690*/  STL [R1+0x180], R14 ;  /* 0x0001800e01007387 */ /* 0x0001e20000100800 */
[----:B------:R-:W-:-:S03]  /*56a0*/  @!P4 IMAD.MOV R15, RZ, RZ, -R15 ;  /* 0x000000ffff0fc224 */ /* 0x000fc600078e0a0f */
[----:B------:R-:W-:Y:S01]  /*56b0*/  ISETP.GT.U32.AND P4, PT, R2, R7, PT ;  /* 0x000000070200720c */ /* 0x000fe20003f84070 */
[----:B------:R-:W-:Y:S01]  /*56c0*/  @!P6 IMAD.IADD R10, R10, 0x1, -R2 ;  /* 0x000000010a0ae824 */ /* 0x000fe200078e0a02 */
[----:B------:R-:W-:Y:S01]  /*56d0*/  ISETP.GE.AND P6, PT, R24, RZ, PT ;  /* 0x000000ff1800720c */ /* 0x000fe20003fc6270 */
[----:B------:R-:W-:Y:S01]  /*56e0*/  @!P2 IMAD.MOV R4, RZ, RZ, -R4 ;  /* 0x000000ffff04a224 */ /* 0x000fe200078e0a04 */
[----:B------:R-:W-:Y:S01]  /*56f0*/  ISETP.GE.AND P0, PT, R23, RZ, PT ;  /* 0x000000ff1700720c */ /* 0x000fe20003f06270 */
[----:B------:R-:W5:Y:S04]  /*5700*/  LDL.LU R24, [R1+0x60] ;  /* 0x0000600001187983 */ /* 0x000f680000300800 */
[----:B------:R-:W5:Y:S04]  /*5710*/  LDL.LU R23, [R1+0x64] ;  /* 0x0000640001177983 */ /* 0x000f680000300800 */
[----:B------:R-:W-:-:S02]  /*5720*/  @!P4 IMAD.IADD R7, R7, 0x1, -R2 ;  /* 0x000000010707c824 */ /* 0x000fc400078e0a02 */
[----:B------:R-:W-:Y:S01]  /*5730*/  @!P1 IMAD.MOV R10, RZ, RZ, -R10 ;  /* 0x000000ffff0a9224 */ /* 0x000fe200078e0a0a */
[----:B--2---:R-:W-:-:S05]  /*5740*/  IABS R8, R5 ;  /* 0x0000000500087213 */ /* 0x004fca0000000000 */
[----:B------:R-:W-:Y:S01]  /*5750*/  IMAD.HI.U32 R12, R0, R8, RZ ;  /* 0x00000008000c7227 */ /* 0x000fe200078e00ff */
[----:B----4-:R-:W-:-:S03]  /*5760*/  IABS R9, R25 ;  /* 0x0000001900097213 */ /* 0x010fc60000000000 */
[----:B------:R-:W-:-:S04]  /*5770*/  IMAD.MOV R12, RZ, RZ, -R12 ;  /* 0x000000ffff0c7224 */ /* 0x000fc800078e0a0c */
[----:B------:R-:W-:Y:S02]  /*5780*/  IMAD R8, R2, R12, R8 ;  /* 0x0000000c02087224 */ /* 0x000fe400078e0208 */
[----:B------:R-:W-:-:S04]  /*5790*/  IMAD.HI.U32 R12, R0, R9, RZ ;  /* 0x00000009000c7227 */ /* 0x000fc800078e00ff */
[----:B------:R-:W-:Y:S01]  /*57a0*/  IMAD.MOV R12, RZ, RZ, -R12 ;  /* 0x000000ffff0c7224 */ /* 0x000fe200078e0a0c */
[----:B------:R-:W-:-:S03]  /*57b0*/  ISETP.GT.U32.AND P3, PT, R2, R8, PT ;  /* 0x000000080200720c */ /* 0x000fc60003f64070 */
[----:B------:R-:W-:Y:S01]  /*57c0*/  IMAD R9, R2, R12, R9 ;  /* 0x0000000c02097224 */ /* 0x000fe200078e0209 */
[----:B------:R-:W-:-:S04]  /*57d0*/  IABS R3, R22 ;  /* 0x0000001600037213 */ /* 0x000fc80000000000 */
[----:B------:R-:W-:Y:S01]  /*57e0*/  ISETP.GT.U32.AND P5, PT, R2, R9, PT ;  /* 0x000000090200720c */ /* 0x000fe20003fa4070 */
[----:B0-----:R-:W-:Y:S01]  /*57f0*/  IMAD.HI.U32 R14, R0, R3, RZ ;  /* 0x00000003000e7227 */ /* 0x001fe200078e00ff */
[----:B------:R-:W-:-:S03]  /*5800*/  IABS R12, R21 ;  /* 0x00000015000c7213 */ /* 0x000fc60000000000 */
[----:B------:R-:W-:Y:S02]  /*5810*/  @!P3 IMAD.IADD R8, R8, 0x1, -R2 ;  /* 0x000000010808b824 */ /* 0x000fe400078e0a02 */
[----:B------:R-:W-:Y:S01]  /*5820*/  IMAD.MOV R14, RZ, RZ, -R14 ;  /* 0x000000ffff0e7224 */ /* 0x000fe200078e0a0e */
[----:B------:R-:W-:Y:S02]  /*5830*/  ISETP.GE.AND P3, PT, R5, RZ, PT ;  /* 0x000000ff0500720c */ /* 0x000fe40003f66270 */
[----:B------:R-:W2:Y:S01]  /*5840*/  LDL.LU R5, [R1+0x68] ;  /* 0x0000680001057983 */ /* 0x000ea20000300800 */
[C---:B------:R-:W-:Y:S02]  /*5850*/  IMAD R14, R2.reuse, R14, R3 ;  /* 0x0000000e020e7224 */ /* 0x040fe400078e0203 */
[----:B------:R-:W-:Y:S01]  /*5860*/  @!P5 IMAD.IADD R9, R9, 0x1, -R2 ;  /* 0x000000010909d824 */ /* 0x000fe200078e0a02 */
[----:B------:R-:W-:Y:S01]  /*5870*/  ISETP.GT.U32.AND P5, PT, R2, R8, PT ;  /* 0x000000080200720c */ /* 0x000fe20003fa4070 */
[----:B------:R-:W-:Y:S01]  /*5880*/  IMAD.HI.U32 R3, R0, R12, RZ ;  /* 0x0000000c00037227 */ /* 0x000fe200078e00ff */
[----:B------:R-:W-:Y:S03]  /*5890*/  STL [R1+0x190], R15 ;  /* 0x0001900f01007387 */ /* 0x000fe60000100800 */
[----:B------:R-:W-:Y:S01]  /*58a0*/  IMAD.MOV R3, RZ, RZ, -R3 ;  /* 0x000000ffff037224 */ /* 0x000fe200078e0a03 */
[----:B------:R0:W-:Y:S01]  /*58b0*/  STL [R1+0x18c], R4 ;  /* 0x00018c0401007387 */ /* 0x0001e20000100800 */
[----:B------:R-:W-:-:S02]  /*58c0*/  ISETP.GT.U32.AND P2, PT, R2, R9, PT ;  /* 0x000000090200720c */ /* 0x000fc40003f44070 */
[----:B------:R-:W-:Y:S02]  /*58d0*/  IMAD R3, R2, R3, R12 ;  /* 0x0000000302037224 */ /* 0x000fe400078e020c */
[----:B------:R-:W-:Y:S02]  /*58e0*/  IMAD.MOV.U32 R12, RZ, RZ, R7 ;  /* 0x000000ffff0c7224 */ /* 0x000fe400078e0007 */
[----:B0-----:R-:W-:Y:S02]  /*58f0*/  IMAD.MOV.U32 R4, RZ, RZ, R11 ;  /* 0x000000ffff047224 */ /* 0x001fe400078e000b */
[----:B------:R-:W-:Y:S02]  /*5900*/  @!P5 IMAD.IADD R8, R8, 0x1, -R2 ;  /* 0x000000010808d824 */ /* 0x000fe400078e0a02 */
[----:B------:R-:W-:Y:S02]  /*5910*/  @!P6 IMAD.MOV R4, RZ, RZ, -R4 ;  /* 0x000000ffff04e224 */ /* 0x000fe400078e0a04 */
[----:B------:R-:W-:Y:S01]  /*5920*/  @!P0 IMAD.MOV R12, RZ, RZ, -R12 ;  /* 0x000000ffff0c8224 */ /* 0x000fe200078e0a0c */
[----:B------:R-:W-:Y:S01]  /*5930*/  STL [R1+0x188], R10 ;  /* 0x0001880a01007387 */ /* 0x000fe20000100800 */
[----:B------:R-:W-:Y:S01]  /*5940*/  @!P3 IMAD.MOV R8, RZ, RZ, -R8 ;  /* 0x000000ffff08b224 */ /* 0x000fe200078e0a08 */
[----:B------:R-:W-:-:S02]  /*5950*/  ISETP.GE.AND P4, PT, R22, RZ, PT ;  /* 0x000000ff1600720c */ /* 0x000fc40003f86270 */
[----:B------:R-:W-:Y:S01]  /*5960*/  STL [R1+0x184], R4 ;  /* 0x0001840401007387 */ /* 0x000fe20000100800 */
[----:B------:R-:W-:-:S03]  /*5970*/  @!P2 IMAD.IADD R9, R9, 0x1, -R2 ;  /* 0x000000010909a824 */ /* 0x000fc600078e0a02 */
[----:B------:R-:W4:Y:S01]  /*5980*/  LDL.LU R22, [R1+0x70] ;  /* 0x0000700001167983 */ /* 0x000f220000300800 */
[----:B------:R-:W-:-:S03]  /*5990*/  ISETP.GE.AND P2, PT, R21, RZ, PT ;  /* 0x000000ff1500720c */ /* 0x000fc60003f46270 */
[----:B------:R-:W-:Y:S01]  /*59a0*/  STL [R1+0x17c], R12 ;  /* 0x00017c0c01007387 */ /* 0x000fe20000100800 */
[----:B---3--:R-:W-:Y:S02]  /*59b0*/  IABS R13, R20 ;  /* 0x00000014000d7213 */ /* 0x008fe40000000000 */
[----:B------:R-:W-:Y:S02]  /*59c0*/  ISETP.GE.AND P0, PT, R20, RZ, PT ;  /* 0x000000ff1400720c */ /* 0x000fe40003f06270 */
[----:B------:R-:W3:Y:S04]  /*59d0*/  LDL.LU R20, [R1+0x74] ;  /* 0x0000740001147983 */ /* 0x000ee80000300800 */
[----:B------:R0:W-:Y:S04]  /*59e0*/  STL [R1+0x178], R8 ;  /* 0x0001780801007387 */ /* 0x0001e80000100800 */
[----:B------:R-:W3:Y:S01]  /*59f0*/  LDL R21, [R1+0x7c] ;  /* 0x00007c0001157983 */ /* 0x000ee20000100800 */
[----:B------:R-:W-:Y:S01]  /*5a00*/  ISETP.GT.U32.AND P6, PT, R2, R14, PT ;  /* 0x0000000e0200720c */ /* 0x000fe20003fc4070 */
[----:B------:R-:W-:Y:S01]  /*5a10*/  IMAD.HI.U32 R6, R0, R13, RZ ;  /* 0x0000000d00067227 */ /* 0x000fe200078e00ff */
[----:B------:R-:W-:-:S03]  /*5a20*/  ISETP.GT.U32.AND P5, PT, R2, R3, PT ;  /* 0x000000030200720c */ /* 0x000fc60003fa4070 */
[----:B------:R-:W-:-:S04]  /*5a30*/  IMAD.MOV R6, RZ, RZ, -R6 ;  /* 0x000000ffff067224 */ /* 0x000fc800078e0a06 */
[----:B------:R-:W-:-:S04]  /*5a40*/  IMAD R13, R2, R6, R13 ;  /* 0x00000006020d7224 */ /* 0x000fc800078e020d */
[--C-:B------:R-:W-:Y:S01]  /*5a50*/  @!P6 IMAD.IADD R14, R14, 0x1, -R2.reuse ;  /* 0x000000010e0ee824 */ /* 0x100fe200078e0a02 */
[----:B------:R-:W-:Y:S01]  /*5a60*/  ISETP.GT.U32.AND P6, PT, R2, R13, PT ;  /* 0x0000000d0200720c */ /* 0x000fe20003fc4070 */
[----:B------:R-:W-:-:S03]  /*5a70*/  @!P5 IMAD.IADD R3, R3, 0x1, -R2 ;  /* 0x000000010303d824 */ /* 0x000fc600078e0a02 */
[----:B------:R-:W-:Y:S02]  /*5a80*/  ISETP.GT.U32.AND P5, PT, R2, R14, PT ;  /* 0x0000000e0200720c */ /* 0x000fe40003fa4070 */
[----:B------:R-:W-:-:S07]  /*5a90*/  ISETP.GE.AND P1, PT, R25, RZ, PT ;  /* 0x000000ff1900720c */ /* 0x000fce0003f26270 */
[----:B------:R-:W-:Y:S01]  /*5aa0*/  @!P6 IMAD.IADD R13, R13, 0x1, -R2 ;  /* 0x000000010d0de824 */ /* 0x000fe200078e0a02 */
[----:B------:R-:W-:-:S03]  /*5ab0*/  ISETP.GT.U32.AND P6, PT, R2, R3, PT ;  /* 0x000000030200720c */ /* 0x000fc60003fc4070 */
[----:B------:R-:W-:-:S04]  /*5ac0*/  @!P5 IMAD.IADD R14, R14, 0x1, -R2 ;  /* 0x000000010e0ed824 */ /* 0x000fc800078e0a02 */
[----:B0-----:R-:W-:Y:S02]  /*5ad0*/  IMAD.MOV.U32 R8, RZ, RZ, R14 ;  /* 0x000000ffff087224 */ /* 0x001fe400078e000e */
[----:B------:R-:W-:Y:S02]  /*5ae0*/  @!P1 IMAD.MOV R9, RZ, RZ, -R9 ;  /* 0x000000ffff099224 */ /* 0x000fe400078e0a09 */
[----:B------:R-:W-:Y:S02]  /*5af0*/  @!P4 IMAD.MOV R8, RZ, RZ, -R8 ;  /* 0x000000ffff08c224 */ /* 0x000fe400078e0a08 */
[----:B------:R-:W-:Y:S01]  /*5b00*/  @!P6 IMAD.IADD R3, R3, 0x1, -R2 ;  /* 0x000000010303e824 */ /* 0x000fe200078e0a02 */
[----:B------:R-:W-:Y:S03]  /*5b10*/  STL [R1+0x16c], R9 ;  /* 0x00016c0901007387 */ /* 0x000fe60000100800 */
[----:B------:R-:W-:Y:S01]  /*5b20*/  @!P2 IMAD.MOV R3, RZ, RZ, -R3 ;  /* 0x000000ffff03a224 */ /* 0x000fe200078e0a03 */
[----:B------:R-:W-:Y:S01]  /*5b30*/  STL [R1+0x164], R8 ;  /* 0x0001640801007387 */ /* 0x000fe20000100800 */
[----:B-----5:R-:W-:-:S02]  /*5b40*/  IABS R6, R24 ;  /* 0x0000001800067213 */ /* 0x020fc40000000000 */
[----:B------:R-:W-:Y:S02]  /*5b50*/  ISETP.GE.AND P1, PT, R24, RZ, PT ;  /* 0x000000ff1800720c */ /* 0x000fe40003f26270 */
[----:B------:R-:W-:Y:S02]  /*5b60*/  IABS R4, R23 ;  /* 0x0000001700047213 */ /* 0x000fe40000000000 */
[----:B------:R-:W-:Y:S02]  /*5b70*/  ISETP.GE.AND P4, PT, R23, RZ, PT ;  /* 0x000000ff1700720c */ /* 0x000fe40003f86270 */
[----:B--2---:R-:W-:Y:S02]  /*5b80*/  IABS R10, R5 ;  /* 0x00000005000a7213 */ /* 0x004fe40000000000 */
[----:B------:R-:W-:Y:S02]  /*5b90*/  ISETP.GE.AND P2, PT, R5, RZ, PT ;  /* 0x000000ff0500720c */ /* 0x000fe40003f46270 */
[----:B------:R-:W2:Y:S04]  /*5ba0*/  LDL.LU R5, [R1+0x8c] ;  /* 0x00008c0001057983 */ /* 0x000ea80000300800 */
[----:B------:R3:W-:Y:S04]  /*5bb0*/  STL [R1+0x160], R3 ;  /* 0x0001600301007387 */ /* 0x0007e80000100800 */
[----:B------:R-:W5:Y:S01]  /*5bc0*/  LDL R25, [R1+0x80] ;  /* 0x0000800001197983 */ /* 0x000f620000100800 */
[----:B---3--:R-:W-:-:S03]  /*5bd0*/  IABS R3, R21 ;  /* 0x0000001500037213 */ /* 0x008fc60000000000 */
[----:B------:R-:W3:Y:S04]  /*5be0*/  LDL R21, [R1+0x84] ;  /* 0x0000840001157983 */ /* 0x000ee80000100800 */
[----:B------:R-:W2:Y:S04]  /*5bf0*/  LDL.LU R24, [R1+0x90] ;  /* 0x0000900001187983 */ /* 0x000ea80000300800 */
[----:B------:R-:W2:Y:S01]  /*5c00*/  LDL.LU R23, [R1+0x94] ;  /* 0x0000940001177983 */ /* 0x000ea20000300800 */
[----:B------:R-:W-:-:S04]  /*5c10*/  IMAD.HI.U32 R7, R0, R6, RZ ;  /* 0x0000000600077227 */ /* 0x000fc800078e00ff */
[----:B------:R-:W-:-:S04]  /*5c20*/  IMAD.MOV R7, RZ, RZ, -R7 ;  /* 0x000000ffff077224 */ /* 0x000fc800078e0a07 */
[C---:B------:R-:W-:Y:S01]  /*5c30*/  IMAD R6, R2.reuse, R7, R6 ;  /* 0x0000000702067224 */ /* 0x040fe200078e0206 */
[----:B------:R-:W-:Y:S01]  /*5c40*/  ISETP.GT.U32.AND P3, PT, R2, R13, PT ;  /* 0x0000000d0200720c */ /* 0x000fe20003f64070 */
[----:B------:R-:W-:-:S03]  /*5c50*/  IMAD.HI.U32 R7, R0, R10, RZ ;  /* 0x0000000a00077227 */ /* 0x000fc600078e00ff */
[----:B------:R-:W-:Y:S01]  /*5c60*/  ISETP.GT.U32.AND P5, PT, R2, R6, PT ;  /* 0x000000060200720c */ /* 0x000fe20003fa4070 */
[----:B------:R-:W-:Y:S02]  /*5c70*/  IMAD.MOV R7, RZ, RZ, -R7 ;  /* 0x000000ffff077224 */ /* 0x000fe400078e0a07 */
[----:B------:R-:W-:-:S04]  /*5c80*/  IMAD.HI.U32 R11, R0, R4, RZ ;  /* 0x00000004000b7227 */ /* 0x000fc800078e00ff */
[C---:B------:R-:W-:Y:S02]  /*5c90*/  IMAD R7, R2.reuse, R7, R10 ;  /* 0x0000000702077224 */ /* 0x040fe400078e020a */
[----:B------:R-:W-:Y:S01]  /*5ca0*/  IMAD.MOV R11, RZ, RZ, -R11 ;  /* 0x000000ffff0b7224 */ /* 0x000fe200078e0a0b */
[----:B------:R-:W-:Y:S01]  /*5cb0*/  IABS R10, R20 ;  /* 0x00000014000a7213 */ /* 0x000fe20000000000 */
[--C-:B------:R-:W-:Y:S01]  /*5cc0*/  @!P3 IMAD.IADD R13, R13, 0x1, -R2.reuse ;  /* 0x000000010d0db824 */ /* 0x100fe200078e0a02 */
[----:B------:R-:W-:Y:S01]  /*5cd0*/  ISETP.GT.U32.AND P3, PT, R2, R7, PT ;  /* 0x000000070200720c */ /* 0x000fe20003f64070 */
[----:B------:R-:W-:Y:S02]  /*5ce0*/  @!P5 IMAD.IADD R6, R6, 0x1, -R2 ;  /* 0x000000010606d824 */ /* 0x000fe400078e0a02 */
[----:B------:R-:W-:Y:S01]  /*5cf0*/  IMAD R4, R2, R11, R4 ;  /* 0x0000000b02047224 */ /* 0x000fe200078e0204 */
[----:B--2---:R0:W-:Y:S04]  /*5d00*/  STL [R1+0x202c], R23 ;  /* 0x00202c1701007387 */ /* 0x0041e80000100800 */
[----:B0-----:R-:W2:Y:S01]  /*5d10*/  LDL.LU R23, [R1+0x88] ;  /* 0x0000880001177983 */ /* 0x001ea20000300800 */
[----:B------:R-:W-:Y:S01]  /*5d20*/  IMAD.HI.U32 R8, R0, R10, RZ ;  /* 0x0000000a00087227 */ /* 0x000fe200078e00ff */
[----:B------:R-:W-:-:S02]  /*5d30*/  ISETP.GT.U32.AND P5, PT, R2, R6, PT ;  /* 0x000000060200720c */ /* 0x000fc40003fa4070 */
[----:B------:R-:W-:Y:S01]  /*5d40*/  ISETP.GT.U32.AND P6, PT, R2, R4, PT ;  /* 0x000000040200720c */ /* 0x000fe20003fc4070 */
[----:B------:R-:W-:Y:S02]  /*5d50*/  IMAD.MOV R14, RZ, RZ, -R8 ;  /* 0x000000ffff0e7224 */ /* 0x000fe400078e0a08 */
[----:B------:R-:W-:-:S04]  /*5d60*/  IMAD.HI.U32 R8, R0, R3, RZ ;  /* 0x0000000300087227 */ /* 0x000fc800078e00ff */
[----:B------:R-:W-:Y:S02]  /*5d70*/  IMAD.MOV R8, RZ, RZ, -R8 ;  /* 0x000000ffff087224 */ /* 0x000fe400078e0a08 */
[--C-:B------:R-:W-:Y:S02]  /*5d80*/  @!P3 IMAD.IADD R7, R7, 0x1, -R2.reuse ;  /* 0x000000010707b824 */ /* 0x100fe400078e0a02 */
[----:B------:R-:W-:Y:S01]  /*5d90*/  IMAD R3, R2, R8, R3 ;  /* 0x0000000802037224 */ /* 0x000fe200078e0203 */
[----:B---3--:R-:W-:Y:S01]  /*5da0*/  IABS R8, R21 ;  /* 0x0000001500087213 */ /* 0x008fe20000000000 */
[--C-:B------:R-:W-:Y:S01]  /*5db0*/  @!P5 IMAD.IADD R6, R6, 0x1, -R2.reuse ;  /* 0x000000010606d824 */ /* 0x100fe200078e0a02 */
[----:B----4-:R-:W-:Y:S01]  /*5dc0*/  IABS R12, R22 ;  /* 0x00000016000c7213 */ /* 0x010fe20000000000 */
[----:B------:R-:W-:Y:S01]  /*5dd0*/  @!P6 IMAD.IADD R4, R4, 0x1, -R2 ;  /* 0x000000010404e824 */ /* 0x000fe200078e0a02 */
[----:B------:R-:W-:Y:S02]  /*5de0*/  ISETP.GT.U32.AND P3, PT, R2, R7, PT ;  /* 0x000000070200720c */ /* 0x000fe40003f64070 */
[----:B------:R-:W-:-:S02]  /*5df0*/  ISETP.GE.AND P5, PT, R22, RZ, PT ;  /* 0x000000ff1600720c */ /* 0x000fc40003fa6270 */
[----:B------:R-:W3:Y:S01]  /*5e00*/  LDL.LU R22, [R1+0x98] ;  /* 0x0000980001167983 */ /* 0x000ee20000300800 */
[----:B------:R-:W-:Y:S02]  /*5e10*/  IABS R15, R5 ;  /* 0x00000005000f7213 */ /* 0x000fe40000000000 */
[----:B------:R-:W-:Y:S01]  /*5e20*/  IABS R11, R17 ;  /* 0x00000011000b7213 */ /* 0x000fe20000000000 */
[----:B------:R0:W-:Y:S01]  /*5e30*/  STL [R1+0x2028], R5 ;  /* 0x0020280501007387 */ /* 0x0001e20000100800 */
[----:B------:R-:W-:Y:S01]  /*5e40*/  ISETP.GT.U32.AND P6, PT, R2, R4, PT ;  /* 0x000000040200720c */ /* 0x000fe20003fc4070 */
[----:B------:R-:W-:Y:S02]  /*5e50*/  @!P0 IMAD.MOV R13, RZ, RZ, -R13 ;  /* 0x000000ffff0d8224 */ /* 0x000fe400078e0a0d */
[----:B0-----:R-:W-:Y:S02]  /*5e60*/  IMAD.MOV.U32 R5, RZ, RZ, R17 ;  /* 0x000000ffff057224 */ /* 0x001fe400078e0011 */
[----:B------:R-:W-:-:S04]  /*5e70*/  IMAD.HI.U32 R17, R0, R8, RZ ;  /* 0x0000000800117227 */ /* 0x000fc800078e00ff */
[----:B------:R-:W-:Y:S02]  /*5e80*/  IMAD.MOV R17, RZ, RZ, -R17 ;  /* 0x000000ffff117224 */ /* 0x000fe400078e0a11 */
[C---:B------:R-:W-:Y:S02]  /*5e90*/  IMAD R10, R2.reuse, R14, R10 ;  /* 0x0000000e020a7224 */ /* 0x040fe400078e020a */
[----:B------:R-:W-:Y:S02]  /*5ea0*/  IMAD R8, R2, R17, R8 ;  /* 0x0000001102087224 */ /* 0x000fe400078e0208 */
[--C-:B------:R-:W-:Y:S02]  /*5eb0*/  @!P3 IMAD.IADD R7, R7, 0x1, -R2.reuse ;  /* 0x000000010707b824 */ /* 0x100fe400078e0a02 */
[----:B------:R-:W-:Y:S02]  /*5ec0*/  @!P6 IMAD.IADD R4, R4, 0x1, -R2 ;  /* 0x000000010404e824 */ /* 0x000fe400078e0a02 */
[----:B------:R-:W-:-:S02]  /*5ed0*/  @!P1 IMAD.MOV R6, RZ, RZ, -R6 ;  /* 0x000000ffff069224 */ /* 0x000fc400078e0a06 */
[----:B------:R-:W-:Y:S01]  /*5ee0*/  @!P4 IMAD.MOV R4, RZ, RZ, -R4 ;  /* 0x000000ffff04c224 */ /* 0x000fe200078e0a04 */
[----:B--2---:R-:W-:Y:S01]  /*5ef0*/  IABS R14, R23 ;  /* 0x00000017000e7213 */ /* 0x004fe20000000000 */
[----:B------:R-:W-:Y:S02]  /*5f00*/  IMAD.MOV.U32 R17, RZ, RZ, R23 ;  /* 0x000000ffff117224 */ /* 0x000fe400078e0017 */
[----:B------:R-:W2:Y:S04]  /*5f10*/  LDL.LU R23, [R1+0x202c] ;  /* 0x00202c0001177983 */ /* 0x000ea80000300800 */
[----:B------:R0:W-:Y:S02]  /*5f20*/  STL [R1+0x15c], R13 ;  /* 0x00015c0d01007387 */ /* 0x0001e40000100800 */
[----:B0-----:R-:W-:-:S02]  /*5f30*/  IMAD.MOV.U32 R13, RZ, RZ, R5 ;  /* 0x000000ffff0d7224 */ /* 0x001fc400078e0005 */
[----:B------:R-:W-:-:S04]  /*5f40*/  IMAD.MOV.U32 R5, RZ, RZ, R7 ;  /* 0x000000ffff057224 */ /* 0x000fc800078e0007 */
[----:B------:R-:W-:Y:S01]  /*5f50*/  @!P2 IMAD.MOV R5, RZ, RZ, -R5 ;  /* 0x000000ffff05a224 */ /* 0x000fe200078e0a05 */
[----:B------:R-:W-:Y:S04]  /*5f60*/  STL [R1+0x158], R6 ;  /* 0x0001580601007387 */ /* 0x000fe80000100800 */
[----:B------:R0:W-:Y:S04]  /*5f70*/  STL [R1+0x14c], R5 ;  /* 0x00014c0501007387 */ /* 0x0001e80000100800 */
[----:B------:R-:W-:Y:S04]  /*5f80*/  STL [R1+0x150], R4 ;  /* 0x0001500401007387 */ /* 0x000fe80000100800 */
[----:B0-----:R-:W4:Y:S01]  /*5f90*/  LDL.LU R5, [R1+0x7c] ;  /* 0x00007c0001057983 */ /* 0x001f220000300800 */
[----:B------:R-:W-:Y:S01]  /*5fa0*/  IMAD.HI.U32 R9, R0, R12, RZ ;  /* 0x0000000c00097227 */ /* 0x000fe200078e00ff */
[----:B------:R-:W-:-:S03]  /*5fb0*/  ISETP.GT.U32.AND P3, PT, R2, R10, PT ;  /* 0x0000000a0200720c */ /* 0x000fc60003f64070 */
[----:B------:R-:W-:-:S04]  /*5fc0*/  IMAD.MOV R9, RZ, RZ, -R9 ;  /* 0x000000ffff097224 */ /* 0x000fc800078e0a09 */
[----:B------:R-:W-:Y:S02]  /*5fd0*/  IMAD R12, R2, R9, R12 ;  /* 0x00000009020c7224 */ /* 0x000fe400078e020c */
[----:B------:R-:W-:Y:S01]  /*5fe0*/  IMAD.HI.U32 R9, R0, R11, RZ ;  /* 0x0000000b00097227 */ /* 0x000fe200078e00ff */
[----:B-----5:R-:W-:Y:S02]  /*5ff0*/  IABS R16, R25 ;  /* 0x0000001900107213 */ /* 0x020fe40000000000 */
[----:B------:R-:W-:Y:S01]  /*6000*/  ISETP.GT.U32.AND P6, PT, R2, R12, PT ;  /* 0x0000000c0200720c */ /* 0x000fe20003fc4070 */
[----:B------:R-:W-:Y:S02]  /*6010*/  IMAD.MOV R9, RZ, RZ, -R9 ;  /* 0x000000ffff097224 */ /* 0x000fe400078e0a09 */
[----:B------:R-:W-:Y:S01]  /*6020*/  @!P3 IMAD.IADD R10, R10, 0x1, -R2 ;  /* 0x000000010a0ab824 */ /* 0x000fe200078e0a02 */
[C---:B------:R-:W-:Y:S01]  /*6030*/  ISETP.GT.U32.AND P3, PT, R2.reuse, R3, PT ;  /* 0x000000030200720c */ /* 0x040fe20003f64070 */
[----:B------:R-:W-:-:S02]  /*6040*/  IMAD R11, R2, R9, R11 ;  /* 0x00000009020b7224 */ /* 0x000fc400078e020b */
[----:B------:R-:W-:-:S04]  /*6050*/  IMAD.HI.U32 R9, R0, R16, RZ ;  /* 0x0000001000097227 */ /* 0x000fc800078e00ff */
[----:B------:R-:W-:Y:S02]  /*6060*/  IMAD.MOV R9, RZ, RZ, -R9 ;  /* 0x000000ffff097224 */ /* 0x000fe400078e0a09 */
[----:B------:R-:W-:Y:S02]  /*6070*/  @!P6 IMAD.IADD R12, R12, 0x1, -R2 ;  /* 0x000000010c0ce824 */ /* 0x000fe400078e0a02 */
[C---:B------:R-:W-:Y:S01]  /*6080*/  IMAD R16, R2.reuse, R9, R16 ;  /* 0x0000000902107224 */ /* 0x040fe200078e0210 */
[----:B------:R-:W-:Y:S01]  /*6090*/  IABS R9, R24 ;  /* 0x0000001800097213 */ /* 0x000fe20000000000 */
[----:B------:R-:W-:Y:S01]  /*60a0*/  IMAD.MOV.U32 R21, RZ, RZ, R18 ;  /* 0x000000ffff157224 */ /* 0x000fe200078e0012 */
[----:B------:R-:W-:Y:S01]  /*60b0*/  ISETP.GT.U32.AND P0, PT, R2, R12, PT ;  /* 0x0000000c0200720c */ /* 0x000fe20003f04070 */
[----:B------:R-:W-:Y:S02]  /*60c0*/  IMAD.MOV.U32 R25, RZ, RZ, R19 ;  /* 0x000000ffff197224 */ /* 0x000fe400078e0013 */
[----:B------:R-:W-:-:S04]  /*60d0*/  IMAD.HI.U32 R18, R0, R15, RZ ;  /* 0x0000000f00127227 */ /* 0x000fc800078e00ff */
[----:B------:R-:W-:Y:S01]  /*60e0*/  @!P3 IMAD.IADD R3, R3, 0x1, -R2 ;  /* 0x000000010303b824 */ /* 0x000fe200078e0a02 */
[----:B------:R-:W-:Y:S01]  /*60f0*/  ISETP.GE.AND P3, PT, R20, RZ, PT ;  /* 0x000000ff1400720c */ /* 0x000fe20003f66270 */
[----:B------:R-:W-:-:S04]  /*6100*/  IMAD.HI.U32 R19, R0, R14, RZ ;  /* 0x0000000e00137227 */ /* 0x000fc800078e00ff */
[----:B------:R-:W-:-:S04]  /*6110*/  IMAD.HI.U32 R20, R0, R9, RZ ;  /* 0x0000000900147227 */ /* 0x000fc800078e00ff */
[----:B------:R-:W-:Y:S02]  /*6120*/  IMAD.MOV R18, RZ, RZ, -R18 ;  /* 0x000000ffff127224 */ /* 0x000fe400078e0a12 */
[----:B------:R-:W-:Y:S02]  /*6130*/  IMAD.MOV R19, RZ, RZ, -R19 ;  /* 0x000000ffff137224 */ /* 0x000fe400078e0a13 */
[----:B------:R-:W-:Y:S02]  /*6140*/  IMAD.MOV R20, RZ, RZ, -R20 ;  /* 0x000000ffff147224 */ /* 0x000fe400078e0a14 */
[C---:B------:R-:W-:Y:S02]  /*6150*/  IMAD R15, R2.reuse, R18, R15 ;  /* 0x00000012020f7224 */ /* 0x040fe400078e020f */
[C---:B------:R-:W-:Y:S01]  /*6160*/  IMAD R14, R2.reuse, R19, R14 ;  /* 0x00000013020e7224 */ /* 0x040fe200078e020e */
[----:B------:R-:W5:Y:S01]  /*6170*/  LDL.LU R18, [R1+0x84] ;  /* 0x0000840001127983 */ /* 0x000f620000300800 */
[----:B------:R-:W-:-:S03]  /*6180*/  IMAD R9, R2, R20, R9 ;  /* 0x0000001402097224 */ /* 0x000fc600078e0209 */
[----:B------:R-:W3:Y:S01]  /*6190*/  LDL.LU R19, [R1+0x9c] ;  /* 0x00009c0001137983 */ /* 0x000ee20000300800 */
[----:B------:R-:W-:-:S03]  /*61a0*/  @!P0 IMAD.IADD R12, R12, 0x1, -R2 ;  /* 0x000000010c0c8824 */ /* 0x000fc600078e0a02 */
[----:B------:R-:W3:Y:S01]  /*61b0*/  LDL.LU R20, [R1+0x80] ;  /* 0x0000800001147983 */ /* 0x000ee20000300800 */
[----:B------:R-:W-:-:S13]  /*61c0*/  ISETP.GT.U32.AND P0, PT, R2, R8, PT ;  /* 0x000000080200720c */ /* 0x000fda0003f04070 */
[----:B------:R-:W-:Y:S01]  /*61d0*/  @!P0 IMAD.IADD R8, R8, 0x1, -R2 ;  /* 0x0000000108088824 */ /* 0x000fe200078e0a02 */
[----:B----4-:R-:W-:Y:S02]  /*61e0*/  ISETP.GE.AND P0, PT, R5, RZ, PT ;  /* 0x000000ff0500720c */ /* 0x010fe40003f06270 */
[----:B------:R-:W4:Y:S01]  /*61f0*/  LDL.LU R5, [R1+0x2028] ;  /* 0x0020280001057983 */ /* 0x000f220000300800 */
[----:B------:R-:W-:-:S13]  /*6200*/  ISETP.GT.U32.AND P6, PT, R2, R11, PT ;  /* 0x0000000b0200720c */ /* 0x000fda0003fc4070 */
[----:B------:R-:W-:Y:S01]  /*6210*/  @!P6 IMAD.IADD R11, R11, 0x1, -R2 ;  /* 0x000000010b0be824 */ /* 0x000fe200078e0a02 */
[C---:B------:R-:W-:Y:S02]  /*6220*/  ISETP.GT.U32.AND P6, PT, R2.reuse, R16, PT ;  /* 0x000000100200720c */ /* 0x040fe40003fc4070 */
[C---:B------:R-:W-:Y:S02]  /*6230*/  ISETP.GT.U32.AND P1, PT, R2.reuse, R10, PT ;  /* 0x0000000a0200720c */ /* 0x040fe40003f24070 */
[----:B------:R-:W-:-:S09]  /*6240*/  ISETP.GT.U32.AND P4, PT, R2, R11, PT ;  /* 0x0000000b0200720c */ /* 0x000fd20003f84070 */
[----:B------:R-:W-:Y:S01]  /*6250*/  @!P6 IMAD.IADD R16, R16, 0x1, -R2 ;  /* 0x000000011010e824 */ /* 0x000fe200078e0a02 */
[----:B------:R-:W-:-:S04]  /*6260*/  ISETP.GT.U32.AND P2, PT, R2, R3, PT ;  /* 0x000000030200720c */ /* 0x000fc80003f44070 */
[----:B------:R-:W-:Y:S01]  /*6270*/  ISETP.GT.U32.AND P6, PT, R2, R16, PT ;  /* 0x000000100200720c */ /* 0x000fe20003fc4070 */
[--C-:B------:R-:W-:Y:S01]  /*6280*/  @!P1 IMAD.IADD R10, R10, 0x1, -R2.reuse ;  /* 0x000000010a0a9824 */ /* 0x100fe200078e0a02 */
[C---:B------:R-:W-:Y:S01]  /*6290*/  ISETP.GT.U32.AND P1, PT, R2.reuse, R14, PT ;  /* 0x0000000e0200720c */ /* 0x040fe20003f24070 */
[----:B------:R-:W-:Y:S01]  /*62a0*/  @!P4 IMAD.IADD R11, R11, 0x1, -R2 ;  /* 0x000000010b0bc824 */ /* 0x000fe200078e0a02 */
[----:B------:R-:W-:Y:S02]  /*62b0*/  ISETP.GT.U32.AND P4, PT, R2, R15, PT ;  /* 0x0000000f0200720c */ /* 0x000fe40003f84070 */
[----:B--2---:R-:W-:-:S03]  /*62c0*/  IABS R6, R23 ;  /* 0x0000001700067213 */ /* 0x004fc60000000000 */
[----:B------:R-:W-:-:S04]  /*62d0*/  @!P2 IMAD.IADD R3, R3, 0x1, -R2 ;  /* 0x000000010303a824 */ /* 0x000fc800078e0a02 */
[----:B------:R-:W-:Y:S01]  /*62e0*/  @!P6 IMAD.IADD R16, R16, 0x1, -R2 ;  /* 0x000000011010e824 */ /* 0x000fe200078e0a02 */
[----:B------:R-:W-:Y:S02]  /*62f0*/  ISETP.GT.U32.AND P6, PT, R2, R9, PT ;  /* 0x000000090200720c */ /* 0x000fe40003fc4070 */
[----:B------:R-:W-:Y:S01]  /*6300*/  ISETP.GE.AND P2, PT, R13, RZ, PT ;  /* 0x000000ff0d00720c */ /* 0x000fe20003f46270 */
[----:B------:R-:W-:-:S04]  /*6310*/  IMAD.HI.U32 R7, R0, R6, RZ ;  /* 0x0000000600077227 */ /* 0x000fc800078e00ff */
[----:B------:R-:W-:Y:S02]  /*6320*/  IMAD.MOV R7, RZ, RZ, -R7 ;  /* 0x000000ffff077224 */ /* 0x000fe400078e0a07 */
[--C-:B------:R-:W-:Y:S02]  /*6330*/  @!P1 IMAD.IADD R14, R14, 0x1, -R2.reuse ;  /* 0x000000010e0e9824 */ /* 0x100fe400078e0a02 */
[--C-:B------:R-:W-:Y:S02]  /*6340*/  @!P4 IMAD.IADD R15, R15, 0x1, -R2.reuse ;  /* 0x000000010f0fc824 */ /* 0x100fe400078e0a02 */
[----:B------:R-:W-:Y:S02]  /*6350*/  @!P6 IMAD.IADD R9, R9, 0x1, -R2 ;  /* 0x000000010909e824 */ /* 0x000fe400078e0a02 */
[----:B------:R-:W-:Y:S01]  /*6360*/  IMAD R6, R2, R7, R6 ;  /* 0x0000000702067224 */ /* 0x000fe200078e0206 */
[----:B---3--:R-:W-:Y:S01]  /*6370*/  ISETP.GE.AND P1, PT, R20, RZ, PT ;  /* 0x000000ff1400720c */ /* 0x008fe20003f26270 */
[----:B------:R-:W-:Y:S01]  /*6380*/  @!P5 IMAD.MOV R12, RZ, RZ, -R12 ;  /* 0x000000ffff0cd224 */ /* 0x000fe200078e0a0c */
[----:B------:R-:W-:Y:S01]  /*6390*/  ISETP.GT.U32.AND P6, PT, R2, R14, PT ;  /* 0x0000000e0200720c */ /* 0x000fe20003fc4070 */
[----:B------:R-:W-:-:S02]  /*63a0*/  @!P3 IMAD.MOV R10, RZ, RZ, -R10 ;  /* 0x000000ffff0ab224 */ /* 0x000fc400078e0a0a */
[----:B------:R-:W-:Y:S01]  /*63b0*/  @!P2 IMAD.MOV R11, RZ, RZ, -R11 ;  /* 0x000000ffff0ba224 */ /* 0x000fe200078e0a0b */
[C---:B------:R-:W-:Y:S01]  /*63c0*/  ISETP.GT.U32.AND P2, PT, R2.reuse, R15, PT ;  /* 0x0000000f0200720c */ /* 0x040fe20003f44070 */
[----:B------:R-:W-:Y:S01]  /*63d0*/  @!P0 IMAD.MOV R3, RZ, RZ, -R3 ;  /* 0x000000ffff038224 */ /* 0x000fe200078e0a03 */
[C---:B------:R-:W-:Y:S01]  /*63e0*/  ISETP.GT.U32.AND P3, PT, R2.reuse, R9, PT ;  /* 0x000000090200720c */ /* 0x040fe20003f64070 */
[----:B------:R-:W-:Y:S01]  /*63f0*/  STL [R1+0x148], R12 ;  /* 0x0001480c01007387 */ /* 0x000fe20000100800 */
[----:B------:R-:W-:-:S03]  /*6400*/  ISETP.GT.U32.AND P0, PT, R2, R6, PT ;  /* 0x000000060200720c */ /* 0x000fc60003f04070 */
[----:B------:R0:W-:Y:S02]  /*6410*/  STL [R1+0x144], R10 ;  /* 0x0001440a01007387 */ /* 0x0001e40000100800 */
[----:B------:R-:W-:Y:S02]  /*6420*/  @!P6 IMAD.IADD R14, R14, 0x1, -R2 ;  /* 0x000000010e0ee824 */ /* 0x000fe400078e0a02 */
[----:B0-----:R-:W-:Y:S01]  /*6430*/  IMAD.MOV.U32 R10, RZ, RZ, R16 ;  /* 0x000000ffff0a7224 */ /* 0x001fe200078e0010 */
[----:B------:R0:W-:Y:S03]  /*6440*/  STL [R1+0x140], R11 ;  /* 0x0001400b01007387 */ /* 0x0001e60000100800 */
[----:B------:R-:W-:Y:S01]  /*6450*/  @!P1 IMAD.MOV R10, RZ, RZ, -R10 ;  /* 0x000000ffff0a9224 */ /* 0x000fe200078e0a0a */
[----:B------:R-:W-:Y:S01]  /*6460*/  STL [R1+0x13c], R3 ;  /* 0x00013c0301007387 */ /* 0x000fe20000100800 */
[--C-:B------:R-:W-:Y:S01]  /*6470*/  @!P2 IMAD.IADD R15, R15, 0x1, -R2.reuse ;  /* 0x000000010f0fa824 */ /* 0x100fe200078e0a02 */
[----:B------:R-:W-:Y:S01]  /*6480*/  ISETP.GE.AND P2, PT, R24, RZ, PT ;  /* 0x000000ff1800720c */ /* 0x000fe20003f46270 */
[--C-:B------:R-:W-:Y:S01]  /*6490*/  @!P3 IMAD.IADD R9, R9, 0x1, -R2.reuse ;  /* 0x000000010909b824 */ /* 0x100fe200078e0a02 */
[----:B------:R-:W-:Y:S01]  /*64a0*/  STL [R1+0x138], R10 ;  /* 0x0001380a01007387 */ /* 0x000fe20000100800 */
[----:B------:R-:W-:Y:S01]  /*64b0*/  ISETP.GE.AND P3, PT, R23, RZ, PT ;  /* 0x000000ff1700720c */ /* 0x000fe20003f66270 */
[----:B------:R-:W-:Y:S01]  /*64c0*/  @!P0 IMAD.IADD R6, R6, 0x1, -R2 ;  /* 0x0000000106068824 */ /* 0x000fe200078e0a02 */
[----:B------:R-:W-:-:S02]  /*64d0*/  IABS R4, R22 ;  /* 0x0000001600047213 */ /* 0x000fc40000000000 */
[----:B------:R-:W-:Y:S02]  /*64e0*/  ISETP.GE.AND P0, PT, R22, RZ, PT ;  /* 0x000000ff1600720c */ /* 0x000fe40003f06270 */
[----:B----4-:R-:W-:Y:S02]  /*64f0*/  ISETP.GE.AND P6, PT, R5, RZ, PT ;  /* 0x000000ff0500720c */ /* 0x010fe40003fc6270 */
[----:B------:R-:W2:Y:S04]  /*6500*/  LDL.LU R5, [R1+0x2024] ;  /* 0x0020240001057983 */ /* 0x000ea80000300800 */
[----:B------:R-:W3:Y:S04]  /*6510*/  LDL.LU R24, [R1+0xa4] ;  /* 0x0000a40001187983 */ /* 0x000ee80000300800 */
[----:B------:R-:W4:Y:S04]  /*6520*/  LDL.LU R23, [R1+0xa8] ;  /* 0x0000a80001177983 */ /* 0x000f280000300800 */
[----:B------:R-:W2:Y:S01]  /*6530*/  LDL.LU R22, [R1+0xac] ;  /* 0x0000ac0001167983 */ /* 0x000ea20000300800 */
[----:B------:R-:W-:-:S02]  /*6540*/  ISETP.GT.U32.AND P5, PT, R2, R8, PT ;  /* 0x000000080200720c */ /* 0x000fc40003fa4070 */
[----:B-----5:R-:W-:Y:S01]  /*6550*/  ISETP.GE.AND P4, PT, R18, RZ, PT ;  /* 0x000000ff1200720c */ /* 0x020fe20003f86270 */
[----:B------:R-:W-:Y:S01]  /*6560*/  IMAD.HI.U32 R13, R0, R4, RZ ;  /* 0x00000004000d7227 */ /* 0x000fe200078e00ff */
[----:B------:R-:W-:Y:S02]  /*6570*/  ISETP.GE.AND P1, PT, R17, RZ, PT ;  /* 0x000000ff1100720c */ /* 0x000fe40003f26270 */
[----:B------:R-:W5:Y:S01]  /*6580*/  LDL.LU R17, [R1+0xb0] ;  /* 0x0000b00001117983 */ /* 0x000f620000300800 */
[----:B------:R-:W-:-:S04]  /*6590*/  IMAD.MOV R13, RZ, RZ, -R13 ;  /* 0x000000ffff0d7224 */ /* 0x000fc800078e0a0d */
[----:B------:R-:W-:Y:S02]  /*65a0*/  IMAD R4, R2, R13, R4 ;  /* 0x0000000d02047224 */ /* 0x000fe400078e0204 */
[----:B------:R-:W-:-:S04]  /*65b0*/  @!P5 IMAD.IADD R8, R8, 0x1, -R2 ;  /* 0x000000010808d824 */ /* 0x000fc800078e0a02 */
[----:B------:R-:W-:Y:S01]  /*65c0*/  @!P4 IMAD.MOV R8, RZ, RZ, -R8 ;  /* 0x000000ffff08c224 */ /* 0x000fe200078e0a08 */
[----:B------:R-:W-:Y:S01]  /*65d0*/  ISETP.GT.U32.AND P5, PT, R2, R4, PT ;  /* 0x000000040200720c */ /* 0x000fe20003fa4070 */
[----:B------:R-:W-:Y:S02]  /*65e0*/  IMAD.MOV.U32 R12, RZ, RZ, R14 ;  /* 0x000000ffff0c7224 */ /* 0x000fe400078e000e */
[----:B0-----:R-:W-:Y:S01]  /*65f0*/  IMAD.MOV.U32 R11, RZ, RZ, R15 ;  /* 0x000000ffff0b7224 */ /* 0x001fe200078e000f */
[----:B------:R0:W-:Y:S01]  /*6600*/  STL [R1+0x130], R8 ;  /* 0x0001300801007387 */ /* 0x0001e20000100800 */
[----:B------:R-:W-:Y:S02]  /*6610*/  @!P1 IMAD.MOV R12, RZ, RZ, -R12 ;  /* 0x000000ffff0c9224 */ /* 0x000fe400078e0a0c */
[----:B------:R-:W-:Y:S02]  /*6620*/  @!P6 IMAD.MOV R11, RZ, RZ, -R11 ;  /* 0x000000ffff0be224 */ /* 0x000fe400078e0a0b */
[----:B0-----:R-:W-:Y:S01]  /*6630*/  IMAD.MOV.U32 R8, RZ, RZ, R9 ;  /* 0x000000ffff087224 */ /* 0x001fe200078e0009 */
[----:B------:R0:W-:Y:S03]  /*6640*/  STL [R1+0x12c], R12 ;  /* 0x00012c0c01007387 */ /* 0x0001e60000100800 */
[----:B------:R-:W-:Y:S01]  /*6650*/  @!P2 IMAD.MOV R8, RZ, RZ, -R8 ;  /* 0x000000ffff08a224 */ /* 0x000fe200078e0a08 */
[----:B------:R3:W-:Y:S01]  /*6660*/  STL [R1+0x124], R11 ;  /* 0x0001240b01007387 */ /* 0x0007e20000100800 */
[----:B------:R-:W-:Y:S01]  /*6670*/  IABS R7, R19 ;  /* 0x0000001300077213 */ /* 0x000fe20000000000 */
[----:B------:R-:W-:Y:S01]  /*6680*/  @!P5 IMAD.IADD R4, R4, 0x1, -R2 ;  /* 0x000000010404d824 */ /* 0x000fe200078e0a02 */
[----:B------:R-:W-:Y:S01]  /*6690*/  IABS R10, R25 ;  /* 0x00000019000a7213 */ /* 0x000fe20000000000 */
[----:B------:R-:W5:Y:S01]  /*66a0*/  LDL.LU R20, [R1+0xb4] ;  /* 0x0000b40001147983 */ /* 0x000f620000300800 */
[----:B------:R-:W-:-:S03]  /*66b0*/  ISETP.GE.AND P2, PT, R25, RZ, PT ;  /* 0x000000ff1900720c */ /* 0x000fc60003f46270 */
[----:B------:R4:W-:Y:S04]  /*66c0*/  STL [R1+0x120], R8 ;  /* 0x0001200801007387 */ /* 0x0009e80000100800 */
[----:B------:R-:W5:Y:S01]  /*66d0*/  LDL.LU R25, [R1+0xb8] ;  /* 0x0000b80001197983 */ /* 0x000f620000300800 */
[----:B------:R-:W-:Y:S01]  /*66e0*/  IMAD.HI.U32 R3, R0, R7, RZ ;  /* 0x0000000700037227 */ /* 0x000fe200078e00ff */
[C---:B------:R-:W-:Y:S02]  /*66f0*/  ISETP.GT.U32.AND P4, PT, R2.reuse, R6, PT ;  /* 0x000000060200720c */ /* 0x040fe40003f84070 */
[----:B------:R-:W-:Y:S01]  /*6700*/  ISETP.GT.U32.AND P1, PT, R2, R4, PT ;  /* 0x000000040200720c */ /* 0x000fe20003f24070 */
[----:B------:R-:W-:-:S04]  /*6710*/  IMAD.MOV R3, RZ, RZ, -R3 ;  /* 0x000000ffff037224 */ /* 0x000fc800078e0a03 */
[----:B------:R-:W-:Y:S02]  /*6720*/  IMAD R3, R2, R3, R7 ;  /* 0x0000000302037224 */ /* 0x000fe400078e0207 */
[----:B------:R-:W-:-:S04]  /*6730*/  IMAD.HI.U32 R7, R0, R10, RZ ;  /* 0x0000000a00077227 */ /* 0x000fc800078e00ff */
[----:B------:R-:W-:Y:S02]  /*6740*/  IMAD.MOV R7, RZ, RZ, -R7 ;  /* 0x000000ffff077224 */ /* 0x000fe400078e0a07 */
[--C-:B------:R-:W-:Y:S02]  /*6750*/  @!P4 IMAD.IADD R6, R6, 0x1, -R2.reuse ;  /* 0x000000010606c824 */ /* 0x100fe400078e0a02 */
[----:B------:R-:W-:Y:S02]  /*6760*/  @!P1 IMAD.IADD R4, R4, 0x1, -R2 ;  /* 0x0000000104049824 */ /* 0x000fe400078e0a02 */
[----:B------:R-:W-:Y:S02]  /*6770*/  IMAD R9, R2, R7, R10 ;  /* 0x0000000702097224 */ /* 0x000fe400078e020a */
[----:B0-----:R-:W-:Y:S02]  /*6780*/  IMAD.MOV.U32 R12, RZ, RZ, R6 ;  /* 0x000000ffff0c7224 */ /* 0x001fe400078e0006 */
[----:B------:R-:W-:-:S02]  /*6790*/  IMAD.MOV.U32 R10, RZ, RZ, R4 ;  /* 0x000000ffff0a7224 */ /* 0x000fc400078e0004 */
[----:B------:R-:W-:Y:S02]  /*67a0*/  @!P3 IMAD.MOV R12, RZ, RZ, -R12 ;  /* 0x000000ffff0cb224 */ /* 0x000fe400078e0a0c */
[----:B------:R-:W-:-:S03]  /*67b0*/  @!P0 IMAD.MOV R10, RZ, RZ, -R10 ;  /* 0x000000ffff0a8224 */ /* 0x000fc600078e0a0a */
[----:B------:R5:W-:Y:S04]  /*67c0*/  STL [R1+0x118], R12 ;  /* 0x0001180c01007387 */ /* 0x000be80000100800 */
[----:B------:R0:W-:Y:S01]  /*67d0*/  STL [R1+0x114], R10 ;  /* 0x0001140a01007387 */ /* 0x0001e20000100800 */
[----:B------:R-:W-:Y:S02]  /*67e0*/  ISETP.GT.U32.AND P5, PT, R2, R3, PT ;  /* 0x000000030200720c */ /* 0x000fe40003fa4070 */
[----:B--2---:R-:W-:Y:S02]  /*67f0*/  IABS R13, R22 ;  /* 0x00000016000d7213 */ /* 0x004fe40000000000 */
[----:B------:R-:W-:Y:S02]  /*6800*/  ISETP.GE.AND P0, PT, R22, RZ, PT ;  /* 0x000000ff1600720c */ /* 0x000fe40003f06270 */
[----:B------:R-:W2:Y:S07]  /*6810*/  LDL.LU R22, [R1+0xbc] ;  /* 0x0000bc0001167983 */ /* 0x000eae0000300800 */
[----:B------:R-:W-:Y:S01]  /*6820*/  @!P5 IMAD.IADD R3, R3, 0x1, -R2 ;  /* 0x000000010303d824 */ /* 0x000fe200078e0a02 */
[----:B------:R-:W-:-:S02]  /*6830*/  ISETP.GT.U32.AND P5, PT, R2, R9, PT ;  /* 0x000000090200720c */ /* 0x000fc40003fa4070 */
[----:B---3--:R-:W-:-:S05]  /*6840*/  IABS R11, R24 ;  /* 0x00000018000b7213 */ /* 0x008fca0000000000 */
[----:B------:R-:W-:Y:S01]  /*6850*/  IMAD.HI.U32 R6, R0, R11, RZ ;  /* 0x0000000b00067227 */ /* 0x000fe200078e00ff */
[----:B------:R-:W-:Y:S02]  /*6860*/  ISETP.GE.AND P4, PT, R24, RZ, PT ;  /* 0x000000ff1800720c */ /* 0x000fe40003f86270 */
[----:B----4-:R-:W-:Y:S01]  /*6870*/  IABS R8, R23 ;  /* 0x0000001700087213 */ /* 0x010fe20000000000 */
[----:B------:R-:W-:Y:S01]  /*6880*/  IMAD.MOV R4, RZ, RZ, -R6 ;  /* 0x000000ffff047224 */ /* 0x000fe200078e0a06 */
[C---:B------:R-:W-:Y:S01]  /*6890*/  ISETP.GT.U32.AND P3, PT, R2.reuse, R3, PT ;  /* 0x000000030200720c */ /* 0x040fe20003f64070 */
[----:B------:R-:W-:Y:S01]  /*68a0*/  @!P5 IMAD.IADD R9, R9, 0x1, -R2 ;  /* 0x000000010909d824 */ /* 0x000fe200078e0a02 */
[----:B------:R-:W3:Y:S01]  /*68b0*/  LDL.LU R24, [R1+0xc0] ;  /* 0x0000c00001187983 */ /* 0x000ee20000300800 */
[----:B------:R-:W-:Y:S02]  /*68c0*/  IMAD R11, R2, R4, R11 ;  /* 0x00000004020b7224 */ /* 0x000fe400078e020b */
[----:B------:R-:W-:Y:S01]  /*68d0*/  IMAD.HI.U32 R4, R0, R8, RZ ;  /* 0x0000000800047227 */ /* 0x000fe200078e00ff */
[----:B------:R-:W-:-:S02]  /*68e0*/  ISETP.GT.U32.AND P5, PT, R2, R9, PT ;  /* 0x000000090200720c */ /* 0x000fc40003fa4070 */
[----:B------:R-:W-:Y:S01]  /*68f0*/  ISETP.GE.AND P6, PT, R19, RZ, PT ;  /* 0x000000ff1300720c */ /* 0x000fe20003fc6270 */
[----:B------:R-:W-:Y:S01]  /*6900*/  IMAD.MOV R4, RZ, RZ, -R4 ;  /* 0x000000ffff047224 */ /* 0x000fe200078e0a04 */
[----:B------:R-:W-:Y:S01]  /*6910*/  ISETP.GE.AND P1, PT, R23, RZ, PT ;  /* 0x000000ff1700720c */ /* 0x000fe20003f26270 */
[----:B------:R-:W-:Y:S01]  /*6920*/  IMAD.HI.U32 R14, R0, R13, RZ ;  /* 0x0000000d000e7227 */ /* 0x000fe200078e00ff */
[----:B------:R-:W4:Y:S03]  /*6930*/  LDL.LU R19, [R1+0xc4] ;  /* 0x0000c40001137983 */ /* 0x000f260000300800 */
[----:B------:R-:W-:Y:S01]  /*6940*/  @!P3 IMAD.IADD R3, R3, 0x1, -R2 ;  /* 0x000000010303b824 */ /* 0x000fe200078e0a02 */
[----:B------:R-:W3:Y:S01]  /*6950*/  LDL.LU R23, [R1+0xc8] ;  /* 0x0000c80001177983 */ /* 0x000ee20000300800 */
[----:B------:R-:W-:Y:S02]  /*6960*/  IMAD R8, R2, R4, R8 ;  /* 0x0000000402087224 */ /* 0x000fe400078e0208 */
[----:B------:R-:W-:-:S02]  /*6970*/  IMAD.MOV R14, RZ, RZ, -R14 ;  /* 0x000000ffff0e7224 */ /* 0x000fc400078e0a0e */
[----:B------:R-:W-:Y:S01]  /*6980*/  @!P5 IMAD.IADD R9, R9, 0x1, -R2 ;  /* 0x000000010909d824 */ /* 0x000fe200078e0a02 */
[C---:B------:R-:W-:Y:S01]  /*6990*/  ISETP.GT.U32.AND P5, PT, R2.reuse, R8, PT ;  /* 0x000000080200720c */ /* 0x040fe20003fa4070 */
[C---:B------:R-:W-:Y:S02]  /*69a0*/  IMAD R13, R2.reuse, R14, R13 ;  /* 0x0000000e020d7224 */ /* 0x040fe400078e020d */
[----:B------:R-:W-:Y:S01]  /*69b0*/  IMAD.MOV.U32 R16, RZ, RZ, R3 ;  /* 0x000000ffff107224 */ /* 0x000fe200078e0003 */
[C---:B------:R-:W-:Y:S01]  /*69c0*/  ISETP.GT.U32.AND P3, PT, R2.reuse, R11, PT ;  /* 0x0000000b0200720c */ /* 0x040fe20003f64070 */
[----:B------:R-:W-:Y:S02]  /*69d0*/  IMAD.MOV.U32 R15, RZ, RZ, R9 ;  /* 0x000000ffff0f7224 */ /* 0x000fe400078e0009 */
[----:B------:R-:W-:Y:S01]  /*69e0*/  @!P6 IMAD.MOV R16, RZ, RZ, -R16 ;  /* 0x000000ffff10e224 */ /* 0x000fe200078e0a10 */
[----:B------:R-:W-:Y:S01]  /*69f0*/  ISETP.GT.U32.AND P6, PT, R2, R13, PT ;  /* 0x0000000d0200720c */ /* 0x000fe20003fc4070 */
[----:B------:R-:W-:Y:S01]  /*6a00*/  @!P2 IMAD.MOV R15, RZ, RZ, -R15 ;  /* 0x000000ffff0fa224 */ /* 0x000fe200078e0a0f */
[----:B-----5:R-:W-:-:S02]  /*6a10*/  IABS R12, R25 ;  /* 0x00000019000c7213 */ /* 0x020fc40000000000 */
[----:B------:R1:W-:Y:S01]  /*6a20*/  STL [R1+0x104], R16 ;  /* 0x0001041001007387 */ /* 0x0003e20000100800 */
[----:B------:R-:W-:-:S03]  /*6a30*/  @!P5 IMAD.IADD R8, R8, 0x1, -R2 ;  /* 0x000000010808d824 */ /* 0x000fc600078e0a02 */
[----:B------:R-:W-:Y:S01]  /*6a40*/  STL [R1+0x100], R15 ;  /* 0x0001000f01007387 */ /* 0x000fe20000100800 */
[----:B------:R-:W-:-:S03]  /*6a50*/  @!P3 IMAD.IADD R11, R11, 0x1, -R2 ;  /* 0x000000010b0bb824 */ /* 0x000fc600078e0a02 */
[----:B------:R-:W5:Y:S01]  /*6a60*/  LDL.LU R18, [R1+0xcc] ;  /* 0x0000cc0001127983 */ /* 0x000f620000300800 */
[----:B------:R-:W-:Y:S01]  /*6a70*/  @!P6 IMAD.IADD R13, R13, 0x1, -R2 ;  /* 0x000000010d0de824 */ /* 0x000fe200078e0a02 */
[----:B------:R-:W-:Y:S01]  /*6a80*/  ISETP.GT.U32.AND P6, PT, R2, R8, PT ;  /* 0x000000080200720c */ /* 0x000fe20003fc4070 */
[----:B------:R-:W-:Y:S01]  /*6a90*/  IMAD.HI.U32 R3, R0, R12, RZ ;  /* 0x0000000c00037227 */ /* 0x000fe200078e00ff */
[----:B------:R-:W-:-:S03]  /*6aa0*/  ISETP.GT.U32.AND P3, PT, R2, R11, PT ;  /* 0x0000000b0200720c */ /* 0x000fc60003f64070 */
[----:B------:R-:W-:-:S04]  /*6ab0*/  IMAD.MOV R3, RZ, RZ, -R3 ;  /* 0x000000ffff037224 */ /* 0x000fc800078e0a03 */
[----:B------:R-:W-:Y:S01]  /*6ac0*/  IMAD R12, R2, R3, R12 ;  /* 0x00000003020c7224 */ /* 0x000fe200078e020c */
[----:B------:R-:W-:-:S03]  /*6ad0*/  IABS R7, R17 ;  /* 0x0000001100077213 */ /* 0x000fc60000000000 */
[--C-:B------:R-:W-:Y:S01]  /*6ae0*/  @!P6 IMAD.IADD R8, R8, 0x1, -R2.reuse ;  /* 0x000000010808e824 */ /* 0x100fe200078e0a02 */
[----:B------:R-:W-:Y:S01]  /*6af0*/  ISETP.GT.U32.AND P6, PT, R2, R12, PT ;  /* 0x0000000c0200720c */ /* 0x000fe20003fc4070 */
[----:B------:R-:W-:Y:S02]  /*6b00*/  @!P3 IMAD.IADD R11, R11, 0x1, -R2 ;  /* 0x000000010b0bb824 */ /* 0x000fe400078e0a02 */
[----:B0-----:R-:W-:-:S04]  /*6b10*/  IMAD.HI.U32 R10, R0, R7, RZ ;  /* 0x00000007000a7227 */ /* 0x001fc800078e00ff */
[----:B------:R-:W-:Y:S02]  /*6b20*/  IMAD.MOV.U32 R14, RZ, RZ, R11 ;  /* 0x000000ffff0e7224 */ /* 0x000fe400078e000b */
[----:B------:R-:W-:Y:S02]  /*6b30*/  IMAD.MOV R10, RZ, RZ, -R10 ;  /* 0x000000ffff0a7224 */ /* 0x000fe400078e0a0a */
[----:B------:R-:W-:Y:S01]  /*6b40*/  @!P4 IMAD.MOV R14, RZ, RZ, -R14 ;  /* 0x000000ffff0ec224 */ /* 0x000fe200078e0a0e */
[----:B------:R-:W-:Y:S01]  /*6b50*/  ISETP.GE.AND P3, PT, R17, RZ, PT ;  /* 0x000000ff1100720c */ /* 0x000fe20003f66270 */
[----:B------:R-:W-:Y:S01]  /*6b60*/  IMAD R7, R2, R10, R7 ;  /* 0x0000000a02077224 */ /* 0x000fe200078e0207 */
[----:B------:R-:W5:Y:S01]  /*6b70*/  LDL.LU R17, [R1+0xd4] ;  /* 0x0000d40001117983 */ /* 0x000f620000300800 */
[----:B------:R-:W-:-:S03]  /*6b80*/  @!P6 IMAD.IADD R12, R12, 0x1, -R2 ;  /* 0x000000010c0ce824 */ /* 0x000fc600078e0a02 */
[----:B------:R-:W-:Y:S01]  /*6b90*/  STL [R1+0xfc], R14 ;  /* 0x0000fc0e01007387 */ /* 0x000fe20000100800 */
[----:B------:R-:W-:-:S05]  /*6ba0*/  IABS R6, R20 ;  /* 0x0000001400067213 */ /* 0x000fca0000000000 */
[----:B------:R-:W-:-:S04]  /*6bb0*/  IMAD.HI.U32 R4, R0, R6, RZ ;  /* 0x0000000600047227 */ /* 0x000fc800078e00ff */
[----:B------:R-:W-:Y:S01]  /*6bc0*/  IMAD.MOV R4, RZ, RZ, -R4 ;  /* 0x000000ffff047224 */ /* 0x000fe200078e0a04 */
[----:B------:R-:W-:-:S03]  /*6bd0*/  ISETP.GT.U32.AND P2, PT, R2, R7, PT ;  /* 0x000000070200720c */ /* 0x000fc60003f44070 */
[----:B------:R-:W-:-:S05]  /*6be0*/  IMAD R6, R2, R4, R6 ;  /* 0x0000000402067224 */ /* 0x000fca00078e0206 */
[----:B------:R-:W-:-:S05]  /*6bf0*/  ISETP.GT.U32.AND P5, PT, R2, R6, PT ;  /* 0x000000060200720c */ /* 0x000fca0003fa4070 */
[--C-:B------:R-:W-:Y:S01]  /*6c00*/  @!P2 IMAD.IADD R7, R7, 0x1, -R2.reuse ;  /* 0x000000010707a824 */ /* 0x100fe200078e0a02 */
[----:B------:R-:W-:Y:S02]  /*6c10*/  ISETP.GT.U32.AND P2, PT, R2, R13, PT ;  /* 0x0000000d0200720c */ /* 0x000fe40003f44070 */
[----:B--2---:R-:W-:Y:S02]  /*6c20*/  IABS R10, R22 ;  /* 0x00000016000a7213 */ /* 0x004fe40000000000 */
[----:B------:R-:W-:Y:S02]  /*6c30*/  ISETP.GE.AND P6, PT, R22, RZ, PT ;  /* 0x000000ff1600720c */ /* 0x000fe40003fc6270 */
[----:B------:R-:W2:Y:S01]  /*6c40*/  LDL.LU R22, [R1+0xe4] ;  /* 0x0000e40001167983 */ /* 0x000ea20000300800 */
[----:B------:R-:W-:-:S05]  /*6c50*/  @!P5 IMAD.IADD R6, R6, 0x1, -R2 ;  /* 0x000000010606d824 */ /* 0x000fca00078e0a02 */
[----:B------:R-:W-:Y:S01]  /*6c60*/  ISETP.GT.U32.AND P4, PT, R2, R6, PT ;  /* 0x000000060200720c */ /* 0x000fe20003f84070 */
[----:B-1----:R-:W-:Y:S02]  /*6c70*/  IMAD.MOV.U32 R16, RZ, RZ, R8 ;  /* 0x000000ffff107224 */ /* 0x002fe400078e0008 */
[----:B------:R-:W-:Y:S02]  /*6c80*/  @!P2 IMAD.IADD R13, R13, 0x1, -R2 ;  /* 0x000000010d0da824 */ /* 0x000fe400078e0a02 */
[----:B------:R-:W-:Y:S02]  /*6c90*/  @!P1 IMAD.MOV R16, RZ, RZ, -R16 ;  /* 0x000000ffff109224 */ /* 0x000fe400078e0a10 */
[----:B------:R-:W-:-:S03]  /*6ca0*/  @!P0 IMAD.MOV R13, RZ, RZ, -R13 ;  /* 0x000000ffff0d8224 */ /* 0x000fc600078e0a0d */
[----:B------:R-:W-:Y:S03]  /*6cb0*/  STL [R1+0xe8], R16 ;  /* 0x0000e81001007387 */ /* 0x000fe60000100800 */
[----:B------:R-:W-:Y:S01]  /*6cc0*/  @!P4 IMAD.IADD R6, R6, 0x1, -R2 ;  /* 0x000000010606c824 */ /* 0x000fe200078e0a02 */
[----:B------:R-:W-:Y:S01]  /*6cd0*/  ISETP.GE.AND P4, PT, R25, RZ, PT ;  /* 0x000000ff1900720c */ /* 0x000fe20003f86270 */
[----:B------:R0:W-:Y:S04]  /*6ce0*/  STL [R1+0xe0], R13 ;  /* 0x0000e00d01007387 */ /* 0x0001e80000100800 */
[----:B------:R-:W2:Y:S01]  /*6cf0*/  LDL.LU R25, [R1+0xec] ;  /* 0x0000ec0001197983 */ /* 0x000ea20000300800 */
[----:B------:R-:W-:Y:S01]  /*6d00*/  ISETP.GT.U32.AND P5, PT, R2, R7, PT ;  /* 0x000000070200720c */ /* 0x000fe20003fa4070 */
[----:B------:R-:W-:-:S04]  /*6d10*/  IMAD.HI.U32 R11, R0, R10, RZ ;  /* 0x0000000a000b7227 */ /* 0x000fc800078e00ff */
[----:B------:R-:W-:-:S04]  /*6d20*/  IMAD.MOV R11, RZ, RZ, -R11 ;  /* 0x000000ffff0b7224 */ /* 0x000fc800078e0a0b */
[----:B------:R-:W-:Y:S01]  /*6d30*/  IMAD R10, R2, R11, R10 ;  /* 0x0000000b020a7224 */ /* 0x000fe200078e020a */
[----:B------:R-:W-:-:S03]  /*6d40*/  ISETP.GE.AND P2, PT, R20, RZ, PT ;  /* 0x000000ff1400720c */ /* 0x000fc60003f46270 */
[----:B------:R-:W-:Y:S01]  /*6d50*/  @!P5 IMAD.IADD R7, R7, 0x1, -R2 ;  /* 0x000000010707d824 */ /* 0x000fe200078e0a02 */
[----:B------:R-:W-:Y:S01]  /*6d60*/  ISETP.GT.U32.AND P5, PT, R2, R10, PT ;  /* 0x0000000a0200720c */ /* 0x000fe20003fa4070 */
[----:B0-----:R-:W-:Y:S01]  /*6d70*/  IMAD.MOV.U32 R13, RZ, RZ, R6 ;  /* 0x000000ffff0d7224 */ /* 0x001fe200078e0006 */
[----:B---3--:R-:W-:Y:S01]  /*6d80*/  IABS R3, R24 ;  /* 0x0000001800037213 */ /* 0x008fe20000000000 */
[----:B------:R-:W-:-:S04]  /*6d90*/  @!P3 IMAD.MOV R7, RZ, RZ, -R7 ;  /* 0x000000ffff07b224 */ /* 0x000fc800078e0a07 */
[----:B------:R-:W-:Y:S01]  /*6da0*/  IMAD.HI.U32 R15, R0, R3, RZ ;  /* 0x00000003000f7227 */ /* 0x000fe200078e00ff */
[----:B------:R2:W-:Y:S03]  /*6db0*/  STL [R1+0xdc], R7 ;  /* 0x0000dc0701007387 */ /* 0x0005e60000100800 */
[----:B------:R-:W-:Y:S01]  /*6dc0*/  @!P2 IMAD.MOV R13, RZ, RZ, -R13 ;  /* 0x000000ffff0da224 */ /* 0x000fe200078e0a0d */
[----:B------:R-:W-:Y:S01]  /*6dd0*/  ISETP.GE.AND P2, PT, R24, RZ, PT ;  /* 0x000000ff1800720c */ /* 0x000fe20003f46270 */
[----:B------:R-:W-:Y:S01]  /*6de0*/  @!P5 IMAD.IADD R10, R10, 0x1, -R2 ;  /* 0x000000010a0ad824 */ /* 0x000fe200078e0a02 */
[C---:B------:R-:W-:Y:S01]  /*6df0*/  ISETP.GT.U32.AND P5, PT, R2.reuse, R12, PT ;  /* 0x0000000c0200720c */ /* 0x040fe20003fa4070 */
[----:B------:R-:W3:Y:S01]  /*6e00*/  LDL.LU R24, [R1+0xf0] ;  /* 0x0000f00001187983 */ /* 0x000ee20000300800 */
[----:B------:R-:W-:Y:S02]  /*6e10*/  IMAD.MOV R15, RZ, RZ, -R15 ;  /* 0x000000ffff0f7224 */ /* 0x000fe400078e0a0f */
[----:B------:R-:W-:-:S02]  /*6e20*/  ISETP.GT.U32.AND P0, PT, R2, R10, PT ;  /* 0x0000000a0200720c */ /* 0x000fc40003f04070 */
[----:B------:R-:W-:Y:S01]  /*6e30*/  IMAD R3, R2, R15, R3 ;  /* 0x0000000f02037224 */ /* 0x000fe200078e0203 */
[----:B------:R-:W-:-:S04]  /*6e40*/  IABS R9, R23 ;  /* 0x0000001700097213 */ /* 0x000fc80000000000 */
[----:B------:R-:W-:Y:S02]  /*6e50*/  ISETP.GT.U32.AND P1, PT, R2, R3, PT ;  /* 0x000000030200720c */ /* 0x000fe40003f24070 */
[----:B------:R-:W-:Y:S02]  /*6e60*/  @!P5 IMAD.IADD R12, R12, 0x1, -R2 ;  /* 0x000000010c0cd824 */ /* 0x000fe400078e0a02 */
[----:B------:R-:W-:-:S04]  /*6e70*/  IMAD.HI.U32 R11, R0, R9, RZ ;  /* 0x00000009000b7227 */ /* 0x000fc800078e00ff */
[----:B------:R-:W-:Y:S01]  /*6e80*/  @!P4 IMAD.MOV R12, RZ, RZ, -R12 ;  /* 0x000000ffff0cc224 */ /* 0x000fe200078e0a0c */
[----:B------:R-:W-:Y:S01]  /*6e90*/  STL [R1+0xd8], R13 ;  /* 0x0000d80d01007387 */ /* 0x000fe20000100800 */
[----:B------:R-:W-:Y:S01]  /*6ea0*/  IMAD.MOV R11, RZ, RZ, -R11 ;  /* 0x000000ffff0b7224 */ /* 0x000fe200078e0a0b */
[----:B----4-:R-:W-:Y:S01]  /*6eb0*/  IABS R4, R19 ;  /* 0x0000001300047213 */ /* 0x010fe20000000000 */
[----:B------:R-:W-:Y:S01]  /*6ec0*/  @!P0 IMAD.IADD R10, R10, 0x1, -R2 ;  /* 0x000000010a0a8824 */ /* 0x000fe200078e0a02 */
[----:B------:R-:W-:Y:S01]  /*6ed0*/  ISETP.GE.AND P0, PT, R19, RZ, PT ;  /* 0x000000ff1300720c */ /* 0x000fe20003f06270 */
[----:B------:R0:W-:Y:S01]  /*6ee0*/  STL [R1+0xd0], R12 ;  /* 0x0000d00c01007387 */ /* 0x0001e20000100800 */
[----:B------:R-:W-:-:S03]  /*6ef0*/  IMAD R9, R2, R11, R9 ;  /* 0x0000000b02097224 */ /* 0x000fc600078e0209 */
[----:B------:R-:W4:Y:S01]  /*6f00*/  LDL.LU R19, [R1+0xf4] ;  /* 0x0000f40001137983 */ /* 0x000f220000300800 */
[----:B------:R-:W-:Y:S01]  /*6f10*/  @!P1 IMAD.IADD R3, R3, 0x1, -R2 ;  /* 0x0000000103039824 */ /* 0x000fe200078e0a02 */
[----:B-----5:R-:W-:Y:S02]  /*6f20*/  IABS R11, R18 ;  /* 0x00000012000b7213 */ /* 0x020fe40000000000 */
[----:B------:R-:W-:Y:S02]  /*6f30*/  ISETP.GE.AND P1, PT, R23, RZ, PT ;  /* 0x000000ff1700720c */ /* 0x000fe40003f26270 */
[----:B------:R-:W5:Y:S01]  /*6f40*/  LDL.LU R23, [R1+0xf8] ;  /* 0x0000f80001177983 */ /* 0x000f620000300800 */
[----:B------:R-:W-:-:S04]  /*6f50*/  IMAD.HI.U32 R6, R0, R11, RZ ;  /* 0x0000000b00067227 */ /* 0x000fc800078e00ff */
[----:B------:R-:W-:-:S04]  /*6f60*/  IMAD.MOV R6, RZ, RZ, -R6 ;  /* 0x000000ffff067224 */ /* 0x000fc800078e0a06 */
[----:B------:R-:W-:Y:S02]  /*6f70*/  IMAD R11, R2, R6, R11 ;  /* 0x00000006020b7224 */ /* 0x000fe400078e020b */
[----:B------:R-:W-:-:S03]  /*6f80*/  @!P6 IMAD.MOV R10, RZ, RZ, -R10 ;  /* 0x000000ffff0ae224 */ /* 0x000fc600078e0a0a */
[----:B------:R-:W-:Y:S02]  /*6f90*/  ISETP.GT.U32.AND P6, PT, R2, R11, PT ;  /* 0x0000000b0200720c */ /* 0x000fe40003fc4070 */
[----:B------:R1:W-:Y:S11]  /*6fa0*/  STL [R1+0xc8], R10 ;  /* 0x0000c80a01007387 */ /* 0x0003f60000100800 */
[----:B------:R-:W-:-:S02]  /*6fb0*/  @!P6 IMAD.IADD R11, R11, 0x1, -R2 ;  /* 0x000000010b0be824 */ /* 0x000fc400078e0a02 */
[----:B------:R-:W-:-:S04]  /*6fc0*/  IMAD.HI.U32 R14, R0, R4, RZ ;  /* 0x00000004000e7227 */ /* 0x000fc800078e00ff */
[----:B------:R-:W-:-:S04]  /*6fd0*/  IMAD.MOV R14, RZ, RZ, -R14 ;  /* 0x000000ffff0e7224 */ /* 0x000fc800078e0a0e */
[----:B------:R-:W-:-:S05]  /*6fe0*/  IMAD R4, R2, R14, R4 ;  /* 0x0000000e02047224 */ /* 0x000fca00078e0204 */
[C---:B------:R-:W-:Y:S02]  /*6ff0*/  ISETP.GT.U32.AND P3, PT, R2.reuse, R4, PT ;  /* 0x000000040200720c */ /* 0x040fe40003f64070 */
[----:B------:R-:W-:-:S11]  /*7000*/  ISETP.GT.U32.AND P5, PT, R2, R9, PT ;  /* 0x000000090200720c */ /* 0x000fd60003fa4070 */
[--C-:B------:R-:W-:Y:S01]  /*7010*/  @!P3 IMAD.IADD R4, R4, 0x1, -R2.reuse ;  /* 0x000000010404b824 */ /* 0x100fe200078e0a02 */
[----:B--2---:R-:W-:Y:S02]  /*7020*/  IABS R7, R22 ;  /* 0x0000001600077213 */ /* 0x004fe40000000000 */
[----:B------:R-:W-:Y:S02]  /*7030*/  ISETP.GE.AND P6, PT, R22, RZ, PT ;  /* 0x000000ff1600720c */ /* 0x000fe40003fc6270 */
[----:B------:R-:W2:Y:S01]  /*7040*/  LDL.LU R22, [R1+0x19c] ;  /* 0x00019c0001167983 */ /* 0x000ea20000300800 */
[----:B------:R-:W-:Y:S01]  /*7050*/  ISETP.GT.U32.AND P3, PT, R2, R3, PT ;  /* 0x000000030200720c */ /* 0x000fe20003f64070 */
[----:B------:R-:W-:-:S05]  /*7060*/  @!P5 IMAD.IADD R9, R9, 0x1, -R2 ;  /* 0x000000010909d824 */ /* 0x000fca00078e0a02 */
[----:B------:R-:W-:-:S07]  /*7070*/  ISETP.GT.U32.AND P5, PT, R2, R9, PT ;  /* 0x000000090200720c */ /* 0x000fce0003fa4070 */
[----:B------:R-:W-:-:S04]  /*7080*/  @!P3 IMAD.IADD R3, R3, 0x1, -R2 ;  /* 0x000000010303b824 */ /* 0x000fc800078e0a02 */
[----:B------:R-:W-:-:S04]  /*7090*/  IMAD.MOV.U32 R14, RZ, RZ, R3 ;  /* 0x000000ffff0e7224 */ /* 0x000fc800078e0003 */
[----:B------:R-:W-:Y:S01]  /*70a0*/  @!P2 IMAD.MOV R14, RZ, RZ, -R14 ;  /* 0x000000ffff0ea224 */ /* 0x000fe200078e0a0e */
[----:B------:R-:W-:Y:S01]  /*70b0*/  IABS R8, R17 ;  /* 0x0000001100087213 */ /* 0x000fe20000000000 */
[----:B------:R-:W-:Y:S01]  /*70c0*/  @!P5 IMAD.IADD R9, R9, 0x1, -R2 ;  /* 0x000000010909d824 */ /* 0x000fe200078e0a02 */
[----:B------:R-:W-:Y:S02]  /*70d0*/  ISETP.GE.AND P5, PT, R17, RZ, PT ;  /* 0x000000ff1100720c */ /* 0x000fe40003fa6270 */
[----:B------:R-:W-:Y:S01]  /*70e0*/  STL [R1+0xc0], R14 ;  /* 0x0000c00e01007387 */ /* 0x000fe20000100800 */
[----:B------:R-:W-:-:S03]  /*70f0*/  ISETP.GT.U32.AND P4, PT, R2, R4, PT ;  /* 0x000000040200720c */ /* 0x000fc60003f84070 */
[----:B------:R-:W2:Y:S01]  /*7100*/  LDL.LU R17, [R1+0x1a8] ;  /* 0x0001a80001117983 */ /* 0x000ea20000300800 */
[----:B------:R-:W-:Y:S01]  /*7110*/  ISETP.GT.U32.AND P2, PT, R2, R11, PT ;  /* 0x0000000b0200720c */ /* 0x000fe20003f44070 */
[----:B------:R-:W-:-:S08]  /*7120*/  IMAD.HI.U32 R6, R0, R8, RZ ;  /* 0x0000000800067227 */ /* 0x000fd000078e00ff */
[----:B------:R-:W-:Y:S02]  /*7130*/  @!P4 IMAD.IADD R4, R4, 0x1, -R2 ;  /* 0x000000010404c824 */ /* 0x000fe400078e0a02 */
[----:B------:R-:W-:Y:S02]  /*7140*/  @!P1 IMAD.MOV R9, RZ, RZ, -R9 ;  /* 0x000000ffff099224 */ /* 0x000fe400078e0a09 */
[----:B------:R-:W-:Y:S01]  /*7150*/  @!P0 IMAD.MOV R4, RZ, RZ, -R4 ;  /* 0x000000ffff048224 */ /* 0x000fe200078e0a04 */
[----:B0-----:R-:W-:Y:S01]  /*7160*/  IABS R12, R25 ;  /* 0x00000019000c7213 */ /* 0x001fe20000000000 */
[----:B------:R-:W-:Y:S02]  /*7170*/  IMAD.MOV R6, RZ, RZ, -R6 ;  /* 0x000000ffff067224 */ /* 0x000fe400078e0a06 */
[----:B------:R-:W-:Y:S01]  /*7180*/  @!P2 IMAD.IADD R11, R11, 0x1, -R2 ;  /* 0x000000010b0ba824 */ /* 0x000fe200078e0a02 */
[----:B------:R5:W-:Y:S01]  /*7190*/  STL [R1+0xb8], R4 ;  /* 0x0000b80401007387 */ /* 0x000be20000100800 */
[----:B------:R-:W-:-:S03]  /*71a0*/  ISETP.GE.AND P2, PT, R25, RZ, PT ;  /* 0x000000ff1900720c */ /* 0x000fc60003f46270 */
[----:B------:R0:W-:Y:S01]  /*71b0*/  STL [R1+0x10c], R9 ;  /* 0x00010c0901007387 */ /* 0x0001e20000100800 */
[----:B------:R-:W-:-:S03]  /*71c0*/  IMAD R8, R2, R6, R8 ;  /* 0x0000000602087224 */ /* 0x000fc600078e0208 */
[----:B------:R-:W2:Y:S01]  /*71d0*/  LDL.LU R25, [R1+0x1ac] ;  /* 0x0001ac0001197983 */ /* 0x000ea20000300800 */
[----:B------:R-:W-:Y:S01]  /*71e0*/  IMAD.HI.U32 R13, R0, R7, RZ ;  /* 0x00000007000d7227 */ /* 0x000fe200078e00ff */
[----:B------:R-:W-:-:S03]  /*71f0*/  ISETP.GT.U32.AND P4, PT, R2, R8, PT ;  /* 0x000000080200720c */ /* 0x000fc60003f84070 */
[----:B------:R-:W-:Y:S01]  /*7200*/  IMAD.MOV R13, RZ, RZ, -R13 ;  /* 0x000000ffff0d7224 */ /* 0x000fe200078e0a0d */
[----:B------:R-:W-:-:S03]  /*7210*/  ISETP.GE.AND P3, PT, R18, RZ, PT ;  /* 0x000000ff1200720c */ /* 0x000fc60003f66270 */
[----:B------:R-:W-:-:S06]  /*7220*/  IMAD R7, R2, R13, R7 ;  /* 0x0000000d02077224 */ /* 0x000fcc00078e0207 */
[----:B------:R-:W-:Y:S01]  /*7230*/  @!P4 IMAD.IADD R8, R8, 0x1, -R2 ;  /* 0x000000010808c824 */ /* 0x000fe200078e0a02 */
[----:B------:R-:W-:-:S03]  /*7240*/  ISETP.GT.U32.AND P4, PT, R2, R7, PT ;  /* 0x000000070200720c */ /* 0x000fc60003f84070 */
[----:B------:R-:W-:Y:S01]  /*7250*/  @!P3 IMAD.MOV R11, RZ, RZ, -R11 ;  /* 0x000000ffff0bb224 */ /* 0x000fe200078e0a0b */
[----:B---3--:R-:W-:Y:S01]  /*7260*/  IABS R6, R24 ;  /* 0x0000001800067213 */ /* 0x008fe20000000000 */
[----:B-1----:R-:W-:-:S03]  /*7270*/  IMAD.HI.U32 R10, R0, R12, RZ ;  /* 0x0000000c000a7227 */ /* 0x002fc600078e00ff */
[----:B------:R1:W-:Y:S05]  /*7280*/  STL [R1+0x108], R11 ;  /* 0x0001080b01007387 */ /* 0x0003ea0000100800 */
[----:B------:R-:W-:Y:S01]  /*7290*/  @!P4 IMAD.IADD R7, R7, 0x1, -R2 ;  /* 0x000000010707c824 */ /* 0x000fe200078e0a02 */
[----:B------:R-:W-:Y:S02]  /*72a0*/  ISETP.GE.AND P4, PT, R24, RZ, PT ;  /* 0x000000ff1800720c */ /* 0x000fe40003f86270 */
[----:B------:R-:W3:Y:S01]  /*72b0*/  LDL.LU R24, [R1+0x1b0] ;  /* 0x0001b00001187983 */ /* 0x000ee20000300800 */
[----:B------:R-:W-:-:S04]  /*72c0*/  IMAD.MOV R10, RZ, RZ, -R10 ;  /* 0x000000ffff0a7224 */ /* 0x000fc800078e0a0a */
[----:B------:R-:W-:-:S05]  /*72d0*/  IMAD R12, R2, R10, R12 ;  /* 0x0000000a020c7224 */ /* 0x000fca00078e020c */
[C---:B------:R-:W-:Y:S02]  /*72e0*/  ISETP.GT.U32.AND P1, PT, R2.reuse, R12, PT ;  /* 0x0000000c0200720c */ /* 0x040fe40003f24070 */
[----:B------:R-:W-:Y:S02]  /*72f0*/  ISETP.GT.U32.AND P0, PT, R2, R8, PT ;  /* 0x000000080200720c */ /* 0x000fe40003f04070 */
[----:B----4-:R-:W-:Y:S02]  /*7300*/  IABS R10, R19 ;  /* 0x00000013000a7213 */ /* 0x010fe40000000000 */
[----:B-----5:R-:W-:-:S03]  /*7310*/  IABS R4, R23 ;  /* 0x0000001700047213 */ /* 0x020fc60000000000 */
[----:B------:R-:W-:-:S04]  /*7320*/  IMAD.HI.U32 R13, R0, R10, RZ ;  /* 0x0000000a000d7227 */ /* 0x000fc800078e00ff */
[----:B------:R-:W-:Y:S01]  /*7330*/  @!P1 IMAD.IADD R12, R12, 0x1, -R2 ;  /* 0x000000010c0c9824 */ /* 0x000fe200078e0a02 */
[----:B------:R-:W-:Y:S01]  /*7340*/  ISETP.GT.U32.AND P1, PT, R2, R7, PT ;  /* 0x000000070200720c */ /* 0x000fe20003f24070 */
[----:B0-----:R-:W-:-:S03]  /*7350*/  IMAD.HI.U32 R9, R0, R4, RZ ;  /* 0x0000000400097227 */ /* 0x001fc600078e00ff */
[----:B------:R-:W-:Y:S01]  /*7360*/  ISETP.GT.U32.AND P3, PT, R2, R12, PT ;  /* 0x0000000c0200720c */ /* 0x000fe20003f64070 */
[----:B------:R-:W-:Y:S02]  /*7370*/  @!P0 IMAD.IADD R8, R8, 0x1, -R2 ;  /* 0x0000000108088824 */ /* 0x000fe400078e0a02 */
[----:B------:R-:W-:Y:S02]  /*7380*/  IMAD.MOV R13, RZ, RZ, -R13 ;  /* 0x000000ffff0d7224 */ /* 0x000fe400078e0a0d */
[----:B------:R-:W-:Y:S02]  /*7390*/  IMAD.MOV R9, RZ, RZ, -R9 ;  /* 0x000000ffff097224 */ /* 0x000fe400078e0a09 */
[C---:B------:R-:W-:Y:S02]  /*73a0*/  IMAD R10, R2.reuse, R13, R10 ;  /* 0x0000000d020a7224 */ /* 0x040fe400078e020a */
[----:B-1----:R-:W-:Y:S02]  /*73b0*/  IMAD.MOV.U32 R11, RZ, RZ, R8 ;  /* 0x000000ffff0b7224 */ /* 0x002fe400078e0008 */
[----:B------:R-:W-:-:S02]  /*73c0*/  IMAD R4, R2, R9, R4 ;  /* 0x0000000902047224 */ /* 0x000fc400078e0204 */
[----:B------:R-:W-:Y:S01]  /*73d0*/  @!P5 IMAD.MOV R11, RZ, RZ, -R11 ;  /* 0x000000ffff0bd224 */ /* 0x000fe200078e0a0b */
[----:B------:R-:W-:Y:S01]  /*73e0*/  ISETP.GT.U32.AND P5, PT, R2, R10, PT ;  /* 0x0000000a0200720c */ /* 0x000fe20003fa4070 */
[--C-:B------:R-:W-:Y:S01]  /*73f0*/  @!P3 IMAD.IADD R12, R12, 0x1, -R2.reuse ;  /* 0x000000010c0cb824 */ /* 0x100fe200078e0a02 */
[----:B------:R-:W-:Y:S01]  /*7400*/  ISETP.GT.U32.AND P3, PT, R2, R4, PT ;  /* 0x000000040200720c */ /* 0x000fe20003f64070 */
[----:B------:R-:W-:Y:S02]  /*7410*/  @!P1 IMAD.IADD R7, R7, 0x1, -R2 ;  /* 0x0000000107079824 */ /* 0x000fe400078e0a02 */
[----:B------:R-:W-:-:S04]  /*7420*/  IMAD.HI.U32 R3, R0, R6, RZ ;  /* 0x0000000600037227 */ /* 0x000fc800078e00ff */
[----:B------:R-:W-:Y:S01]  /*7430*/  @!P6 IMAD.MOV R7, RZ, RZ, -R7 ;  /* 0x000000ffff07e224 */ /* 0x000fe200078e0a07 */
[----:B------:R-:W-:Y:S01]  /*7440*/  STL [R1+0xb4], R11 ;  /* 0x0000b40b01007387 */ /* 0x000fe20000100800 */
[----:B------:R-:W-:Y:S02]  /*7450*/  IMAD.MOV R3, RZ, RZ, -R3 ;  /* 0x000000ffff037224 */ /* 0x000fe400078e0a03 */
[----:B------:R-:W-:Y:S01]  /*7460*/  @!P5 IMAD.IADD R10, R10, 0x1, -R2 ;  /* 0x000000010a0ad824 */ /* 0x000fe200078e0a02 */
[----:B------:R-:W-:Y:S01]  /*7470*/  ISETP.GE.AND P5, PT, R23, RZ, PT ;  /* 0x000000ff1700720c */ /* 0x000fe20003fa6270 */
[----:B------:R-:W-:Y:S01]  /*7480*/  STL [R1+0xb0], R7 ;  /* 0x0000b00701007387 */ /* 0x000fe20000100800 */
[----:B------:R-:W-:-:S03]  /*7490*/  IMAD R6, R2, R3, R6 ;  /* 0x0000000302067224 */ /* 0x000fc600078e0206 */
[----:B------:R-:W4:Y:S01]  /*74a0*/  LDL.LU R23, [R1+0x1b8] ;  /* 0x0001b80001177983 */ /* 0x000f220000300800 */
[----:B------:R-:W-:Y:S01]  /*74b0*/  @!P3 IMAD.IADD R4, R4, 0x1, -R2 ;  /* 0x000000010404b824 */ /* 0x000fe200078e0a02 */
[----:B--2---:R-:W-:Y:S02]  /*74c0*/  IABS R3, R22 ;  /* 0x0000001600037213 */ /* 0x004fe40000000000 */
[----:B------:R-:W-:Y:S02]  /*74d0*/  ISETP.GE.AND P3, PT, R22, RZ, PT ;  /* 0x000000ff1600720c */ /* 0x000fe40003f66270 */
[----:B------:R-:W2:Y:S01]  /*74e0*/  LDL.LU R22, [R1+0x1c0] ;  /* 0x0001c00001167983 */ /* 0x000ea20000300800 */
[C---:B------:R-:W-:Y:S02]  /*74f0*/  ISETP.GT.U32.AND P0, PT, R2.reuse, R6, PT ;  /* 0x000000060200720c */ /* 0x040fe40003f04070 */
[----:B------:R-:W-:-:S11]  /*7500*/  ISETP.GT.U32.AND P6, PT, R2, R10, PT ;  /* 0x0000000a0200720c */ /* 0x000fd60003fc4070 */
[----:B------:R-:W-:-:S05]  /*7510*/  @!P0 IMAD.IADD R6, R6, 0x1, -R2 ;  /* 0x0000000106068824 */ /* 0x000fca00078e0a02 */
[----:B------:R-:W-:Y:S02]  /*7520*/  ISETP.GT.U32.AND P0, PT, R2, R6, PT ;  /* 0x000000060200720c */ /* 0x000fe40003f04070 */
[----:B------:R-:W-:Y:S02]  /*7530*/  ISETP.GE.AND P1, PT, R19, RZ, PT ;  /* 0x000000ff1300720c */ /* 0x000fe40003f26270 */
[----:B------:R-:W-:Y:S01]  /*7540*/  IABS R9, R17 ;  /* 0x0000001100097213 */ /* 0x000fe20000000000 */
[----:B------:R-:W-:-:S04]  /*7550*/  @!P2 IMAD.MOV R12, RZ, RZ, -R12 ;  /* 0x000000ffff0ca224 */ /* 0x000fc800078e0a0c */
[----:B------:R-:W-:-:S04]  /*7560*/  IMAD.HI.U32 R13, R0, R9, RZ ;  /* 0x00000009000d7227 */ /* 0x000fc800078e00ff */
[----:B------:R-:W-:Y:S02]  /*7570*/  IMAD.MOV R13, RZ, RZ, -R13 ;  /* 0x000000ffff0d7224 */ /* 0x000fe400078e0a0d */
[--C-:B------:R-:W-:Y:S02]  /*7580*/  @!P0 IMAD.IADD R6, R6, 0x1, -R2.reuse ;  /* 0x0000000106068824 */ /* 0x100fe400078e0a02 */
[----:B------:R-:W-:Y:S01]  /*7590*/  @!P6 IMAD.IADD R10, R10, 0x1, -R2 ;  /* 0x000000010a0ae824 */ /* 0x000fe200078e0a02 */
[----:B------:R0:W-:Y:S01]  /*75a0*/  STL [R1+0xa8], R12 ;  /* 0x0000a80c01007387 */ /* 0x0001e20000100800 */
[----:B------:R-:W-:Y:S02]  /*75b0*/  IMAD R9, R2, R13, R9 ;  /* 0x0000000d02097224 */ /* 0x000fe400078e0209 */
[----:B------:R-:W-:Y:S02]  /*75c0*/  IMAD.MOV.U32 R13, RZ, RZ, R6 ;  /* 0x000000ffff0d7224 */ /* 0x000fe400078e0006 */
[----:B------:R-:W-:-:S04]  /*75d0*/  IMAD.HI.U32 R8, R0, R3, RZ ;  /* 0x0000000300087227 */ /* 0x000fc800078e00ff */
[----:B0-----:R-:W-:Y:S02]  /*75e0*/  IMAD.MOV.U32 R12, RZ, RZ, R10 ;  /* 0x000000ffff0c7224 */ /* 0x001fe400078e000a */
[----:B------:R-:W-:Y:S02]  /*75f0*/  @!P4 IMAD.MOV R13, RZ, RZ, -R13 ;  /* 0x000000ffff0dc224 */ /* 0x000fe400078e0a0d */
[----:B------:R-:W-:Y:S02]  /*7600*/  IMAD.MOV R8, RZ, RZ, -R8 ;  /* 0x000000ffff087224 */ /* 0x000fe400078e0a08 */
[----:B------:R-:W-:Y:S01]  /*7610*/  @!P1 IMAD.MOV R12, RZ, RZ, -R12 ;  /* 0x000000ffff0c9224 */ /* 0x000fe200078e0a0c */
[----:B------:R0:W-:Y:S01]  /*7620*/  STL [R1+0xa4], R13 ;  /* 0x0000a40d01007387 */ /* 0x0001e20000100800 */
[C---:B------:R-:W-:Y:S01]  /*7630*/  IMAD R3, R2.reuse, R8, R3 ;  /* 0x0000000802037224 */ /* 0x040fe200078e0203 */
[----:B------:R-:W-:Y:S02]  /*7640*/  IABS R11, R25 ;  /* 0x00000019000b7213 */ /* 0x000fe40000000000 */
[----:B------:R-:W-:Y:S01]  /*7650*/  ISETP.GE.AND P1, PT, R25, RZ, PT ;  /* 0x000000ff1900720c */ /* 0x000fe20003f26270 */
[----:B------:R-:W-:Y:S01]  /*7660*/  STL [R1+0xec], R12 ;  /* 0x0000ec0c01007387 */ /* 0x000fe20000100800 */
[----:B------:R-:W-:-:S03]  /*7670*/  ISETP.GT.U32.AND P0, PT, R2, R3, PT ;  /* 0x000000030200720c */ /* 0x000fc60003f04070 */
[----:B------:R-:W5:Y:S10]  /*7680*/  LDL.LU R25, [R1+0x1c4] ;  /* 0x0001c40001197983 */ /* 0x000f740000300800 */
[----:B------:R-:W-:-:S05]  /*7690*/  @!P0 IMAD.IADD R3, R3, 0x1, -R2 ;  /* 0x0000000103038824 */ /* 0x000fca00078e0a02 */
[----:B------:R-:W-:Y:S02]  /*76a0*/  ISETP.GT.U32.AND P2, PT, R2, R3, PT ;  /* 0x000000030200720c */ /* 0x000fe40003f44070 */
[----:B---3--:R-:W-:-:S11]  /*76b0*/  IABS R7, R24 ;  /* 0x0000001800077213 */ /* 0x008fd60000000000 */
[----:B------:R-:W-:Y:S01]  /*76c0*/  @!P2 IMAD.IADD R3, R3, 0x1, -R2 ;  /* 0x000000010303a824 */ /* 0x000fe200078e0a02 */
[----:B------:R-:W-:Y:S02]  /*76d0*/  ISETP.GE.AND P2, PT, R24, RZ, PT ;  /* 0x000000ff1800720c */ /* 0x000fe40003f46270 */
[----:B------:R-:W3:Y:S01]  /*76e0*/  LDL.LU R24, [R1+0x1c8] ;  /* 0x0001c80001187983 */ /* 0x000ee20000300800 */
[C---:B------:R-:W-:Y:S02]  /*76f0*/  ISETP.GT.U32.AND P6, PT, R2.reuse, R9, PT ;  /* 0x000000090200720c */ /* 0x040fe40003fc4070 */
[----:B------:R-:W-:Y:S01]  /*7700*/  ISETP.GT.U32.AND P0, PT, R2, R4, PT ;  /* 0x000000040200720c */ /* 0x000fe20003f04070 */
[----:B------:R-:W-:-:S10]  /*7710*/  IMAD.HI.U32 R8, R0, R11, RZ ;  /* 0x0000000b00087227 */ /* 0x000fd400078e00ff */
[--C-:B------:R-:W-:Y:S02]  /*7720*/  @!P6 IMAD.IADD R9, R9, 0x1, -R2.reuse ;  /* 0x000000010909e824 */ /* 0x100fe400078e0a02 */
[----:B------:R-:W-:-:S03]  /*7730*/  @!P0 IMAD.IADD R4, R4, 0x1, -R2 ;  /* 0x0000000104048824 */ /* 0x000fc600078e0a02 */
[----:B------:R-:W-:Y:S01]  /*7740*/  ISETP.GT.U32.AND P6, PT, R2, R9, PT ;  /* 0x000000090200720c */ /* 0x000fe20003fc4070 */
[----:B------:R-:W-:Y:S02]  /*7750*/  @!P5 IMAD.MOV R4, RZ, RZ, -R4 ;  /* 0x000000ffff04d224 */ /* 0x000fe400078e0a04 */
[----:B------:R-:W-:Y:S02]  /*7760*/  IMAD.MOV R8, RZ, RZ, -R8 ;  /* 0x000000ffff087224 */ /* 0x000fe400078e0a08 */
[----:B------:R-:W-:-:S04]  /*7770*/  IMAD.HI.U32 R6, R0, R7, RZ ;  /* 0x0000000700067227 */ /* 0x000fc800078e00ff */
[----:B------:R-:W-:Y:S01]  /*7780*/  @!P3 IMAD.MOV R3, RZ, RZ, -R3 ;  /* 0x000000ffff03b224 */ /* 0x000fe200078e0a03 */
[----:B------:R-:W-:Y:S01]  /*7790*/  STL [R1+0xf0], R4 ;  /* 0x0000f00401007387 */ /* 0x000fe20000100800 */
[C---:B------:R-:W-:Y:S02]  /*77a0*/  IMAD R11, R2.reuse, R8, R11 ;  /* 0x00000008020b7224 */ /* 0x040fe400078e020b */
[----:B------:R-:W-:Y:S01]  /*77b0*/  IMAD.MOV R6, RZ, RZ, -R6 ;  /* 0x000000ffff067224 */ /* 0x000fe200078e0a06 */
[----:B------:R5:W-:Y:S01]  /*77c0*/  STL [R1+0xf4], R3 ;  /* 0x0000f40301007387 */ /* 0x000be20000100800 */
[----:B------:R-:W-:Y:S02]  /*77d0*/  @!P6 IMAD.IADD R9, R9, 0x1, -R2 ;  /* 0x000000010909e824 */ /* 0x000fe400078e0a02 */
[----:B------:R-:W-:Y:S01]  /*77e0*/  IMAD R7, R2, R6, R7 ;  /* 0x0000000602077224 */ /* 0x000fe200078e0207 */
[----:B----4-:R-:W-:Y:S02]  /*77f0*/  IABS R8, R23 ;  /* 0x0000001700087213 */ /* 0x010fe40000000000 */
[----:B------:R-:W-:-:S02]  /*7800*/  ISETP.GE.AND P3, PT, R23, RZ, PT ;  /* 0x000000ff1700720c */ /* 0x000fc40003f66270 */
[----:B------:R-:W4:Y:S01]  /*7810*/  LDL.LU R23, [R1+0x1e8] ;  /* 0x0001e80001177983 */ /* 0x000f220000300800 */
[----:B--2---:R-:W-:Y:S02]  /*7820*/  IABS R6, R22 ;  /* 0x0000001600067213 */ /* 0x004fe40000000000 */
[----:B------:R-:W-:Y:S02]  /*7830*/  ISETP.GE.AND P6, PT, R22, RZ, PT ;  /* 0x000000ff1600720c */ /* 0x000fe40003fc6270 */
[----:B------:R-:W2:Y:S01]  /*7840*/  LDL.LU R22, [R1+0x1f4] ;  /* 0x0001f40001167983 */ /* 0x000ea20000300800 */
[C---:B------:R-:W-:Y:S02]  /*7850*/  ISETP.GT.U32.AND P0, PT, R2.reuse, R11, PT ;  /* 0x0000000b0200720c */ /* 0x040fe40003f04070 */
[----:B------:R-:W-:Y:S01]  /*7860*/  ISETP.GT.U32.AND P5, PT, R2, R7, PT ;  /* 0x000000070200720c */ /* 0x000fe20003fa4070 */
[----:B------:R-:W2:Y:S01]  /*7870*/  LDL.LU R18, [R1+0x1fc] ;  /* 0x0001fc0001127983 */ /* 0x000ea20000300800 */
[----:B------:R-:W-:Y:S01]  /*7880*/  ISETP.GE.AND P4, PT, R17, RZ, PT ;  /* 0x000000ff1100720c */ /* 0x000fe20003f86270 */
[----:B------:R-:W-:-:S02]  /*7890*/  IMAD.MOV.U32 R14, RZ, RZ, R9 ;  /* 0x000000ffff0e7224 */ /* 0x000fc400078e0009 */
[----:B------:R-:W2:Y:S06]  /*78a0*/  LDL.LU R19, [R1+0x204] ;  /* 0x0002040001137983 */ /* 0x000eac0000300800 */
[--C-:B------:R-:W-:Y:S02]  /*78b0*/  @!P0 IMAD.IADD R11, R11, 0x1, -R2.reuse ;  /* 0x000000010b0b8824 */ /* 0x100fe400078e0a02 */
[----:B------:R-:W-:-:S03]  /*78c0*/  @!P5 IMAD.IADD R7, R7, 0x1, -R2 ;  /* 0x000000010707d824 */ /* 0x000fc600078e0a02 */
[C---:B------:R-:W-:Y:S02]  /*78d0*/  ISETP.GT.U32.AND P0, PT, R2.reuse, R11, PT ;  /* 0x0000000b0200720c */ /* 0x040fe40003f04070 */
[----:B------:R-:W-:Y:S01]  /*78e0*/  ISETP.GT.U32.AND P5, PT, R2, R7, PT ;  /* 0x000000070200720c */ /* 0x000fe20003fa4070 */
[----:B------:R-:W-:-:S10]  /*78f0*/  @!P4 IMAD.MOV R14, RZ, RZ, -R14 ;  /* 0x000000ffff0ec224 */ /* 0x000fd400078e0a0e */
[--C-:B------:R-:W-:Y:S02]  /*7900*/  @!P0 IMAD.IADD R11, R11, 0x1, -R2.reuse ;  /* 0x000000010b0b8824 */ /* 0x100fe400078e0a02 */
[----:B------:R-:W-:Y:S02]  /*7910*/  @!P5 IMAD.IADD R7, R7, 0x1, -R2 ;  /* 0x000000010707d824 */ /* 0x000fe400078e0a02 */
[----:B0-----:R-:W-:Y:S02]  /*7920*/  IMAD.MOV.U32 R13, RZ, RZ, R11 ;  /* 0x000000ffff0d7224 */ /* 0x001fe400078e000b */
[----:B------:R-:W-:Y:S02]  /*7930*/  IMAD.MOV.U32 R11, RZ, RZ, R7 ;  /* 0x000000ffff0b7224 */ /* 0x000fe400078e0007 */
[----:B------:R-:W-:Y:S02]  /*7940*/  @!P1 IMAD.MOV R13, RZ, RZ, -R13 ;  /* 0x000000ffff0d9224 */ /* 0x000fe400078e0a0d */
[----:B------:R-:W-:Y:S01]  /*7950*/  @!P2 IMAD.MOV R11, RZ, RZ, -R11 ;  /* 0x000000ffff0ba224 */ /* 0x000fe200078e0a0b */
[----:B------:R-:W-:Y:S04]  /*7960*/  STL [R1+0xa0], R14 ;  /* 0x0000a00e01007387 */ /* 0x000fe80000100800 */
[----:B------:R2:W-:Y:S04]  /*7970*/  STL [R1+0x9c], R13 ;  /* 0x00009c0d01007387 */ /* 0x0005e80000100800 */
[----:B------:R-:W-:Y:S01]  /*7980*/  STL [R1+0xe4], R11 ;  /* 0x0000e40b01007387 */ /* 0x000fe20000100800 */
[----:B-----5:R-:W-:-:S02]  /*7990*/  IABS R3, R25 ;  /* 0x0000001900037213 */ /* 0x020fc40000000000 */
[----:B------:R-:W-:Y:S02]  /*79a0*/  ISETP.GE.AND P4, PT, R25, RZ, PT ;  /* 0x000000ff1900720c */ /* 0x000fe40003f86270 */
[----:B------:R-:W5:Y:S01]  /*79b0*/  LDL.LU R25, [R1+0x210] ;  /* 0x0002100001197983 */ /* 0x000f620000300800 */
[----:B------:R-:W-:-:S04]  /*79c0*/  IMAD.HI.U32 R10, R0, R6, RZ ;  /* 0x00000006000a7227 */ /* 0x000fc800078e00ff */
[----:B------:R-:W-:Y:S02]  /*79d0*/  IMAD.MOV R10, RZ, RZ, -R10 ;  /* 0x000000ffff0a7224 */ /* 0x000fe400078e0a0a */
[----:B------:R-:W-:-:S04]  /*79e0*/  IMAD.HI.U32 R12, R0, R8, RZ ;  /* 0x00000008000c7227 */ /* 0x000fc800078e00ff */
[----:B------:R-:W-:Y:S02]  /*79f0*/  IMAD R6, R2, R10, R6 ;  /* 0x0000000a02067224 */ /* 0x000fe400078e0206 */
[----:B------:R-:W-:-:S04]  /*7a00*/  IMAD.HI.U32 R10, R0, R3, RZ ;  /* 0x00000003000a7227 */ /* 0x000fc800078e00ff */
[----:B------:R-:W-:Y:S02]  /*7a10*/  IMAD.MOV R10, RZ, RZ, -R10 ;  /* 0x000000ffff0a7224 */ /* 0x000fe400078e0a0a */
[----:B------:R-:W-:Y:S01]  /*7a20*/  IMAD.MOV R12, RZ, RZ, -R12 ;  /* 0x000000ffff0c7224 */ /* 0x000fe200078e0a0c */
[----:B---3--:R-:W-:Y:S02]  /*7a30*/  IABS R4, R24 ;  /* 0x0000001800047213 */ /* 0x008fe40000000000 */
[----:B------:R-:W-:Y:S02]  /*7a40*/  ISETP.GE.AND P5, PT, R24, RZ, PT ;  /* 0x000000ff1800720c */ /* 0x000fe40003fa6270 */
[----:B------:R-:W3:Y:S01]  /*7a50*/  LDL.LU R24, [R1+0x214] ;  /* 0x0002140001187983 */ /* 0x000ee20000300800 */
[C---:B------:R-:W-:Y:S02]  /*7a60*/  IMAD R3, R2.reuse, R10, R3 ;  /* 0x0000000a02037224 */ /* 0x040fe400078e0203 */
[C---:B------:R-:W-:Y:S01]  /*7a70*/  IMAD R8, R2.reuse, R12, R8 ;  /* 0x0000000c02087224 */ /* 0x040fe200078e0208 */
[C---:B------:R-:W-:Y:S01]  /*7a80*/  ISETP.GT.U32.AND P1, PT, R2.reuse, R6, PT ;  /* 0x000000060200720c */ /* 0x040fe20003f24070 */
[----:B------:R-:W3:Y:S01]  /*7a90*/  LDL.LU R17, [R1+0x218] ;  /* 0x0002180001117983 */ /* 0x000ee20000300800 */
[----:B------:R-:W-:-:S02]  /*7aa0*/  ISETP.GT.U32.AND P2, PT, R2, R3, PT ;  /* 0x000000030200720c */ /* 0x000fc40003f44070 */
[----:B------:R-:W-:-:S11]  /*7ab0*/  ISETP.GT.U32.AND P0, PT, R2, R8, PT ;  /* 0x000000080200720c */ /* 0x000fd60003f04070 */
[--C-:B------:R-:W-:Y:S02]  /*7ac0*/  @!P2 IMAD.IADD R3, R3, 0x1, -R2.reuse ;  /* 0x000000010303a824 */ /* 0x100fe400078e0a02 */
[--C-:B------:R-:W-:Y:S02]  /*7ad0*/  @!P0 IMAD.IADD R8, R8, 0x1, -R2.reuse ;  /* 0x0000000108088824 */ /* 0x100fe400078e0a02 */
[----:B------:R-:W-:Y:S01]  /*7ae0*/  @!P1 IMAD.IADD R6, R6, 0x1, -R2 ;  /* 0x0000000106069824 */ /* 0x000fe200078e0a02 */
[C---:B------:R-:W-:Y:S02]  /*7af0*/  ISETP.GT.U32.AND P2, PT, R2.reuse, R3, PT ;  /* 0x000000030200720c */ /* 0x040fe40003f44070 */
[C---:B------:R-:W-:Y:S02]  /*7b00*/  ISETP.GT.U32.AND P0, PT, R2.reuse, R8, PT ;  /* 0x000000080200720c */ /* 0x040fe40003f04070 */
[----:B------:R-:W-:-:S09]  /*7b10*/  ISETP.GT.U32.AND P1, PT, R2, R6, PT ;  /* 0x000000060200720c */ /* 0x000fd20003f24070 */
[--C-:B------:R-:W-:Y:S02]  /*7b20*/  @!P2 IMAD.IADD R3, R3, 0x1, -R2.reuse ;  /* 0x000000010303a824 */ /* 0x100fe400078e0a02 */
[--C-:B------:R-:W-:Y:S02]  /*7b30*/  @!P0 IMAD.IADD R8, R8, 0x1, -R2.reuse ;  /* 0x0000000108088824 */ /* 0x100fe400078e0a02 */
[----:B------:R-:W-:Y:S02]  /*7b40*/  @!P1 IMAD.IADD R6, R6, 0x1, -R2 ;  /* 0x0000000106069824 */ /* 0x000fe400078e0a02 */
[----:B------:R-:W-:Y:S02]  /*7b50*/  IMAD.MOV.U32 R16, RZ, RZ, R3 ;  /* 0x000000ffff107224 */ /* 0x000fe400078e0003 */
[----:B------:R-:W-:Y:S02]  /*7b60*/  @!P3 IMAD.MOV R8, RZ, RZ, -R8 ;  /* 0x000000ffff08b224 */ /* 0x000fe400078e0a08 */
[----:B------:R-:W-:-:S02]  /*7b70*/  @!P6 IMAD.MOV R6, RZ, RZ, -R6 ;  /* 0x000000ffff06e224 */ /* 0x000fc400078e0a06 */
[----:B------:R-:W-:Y:S01]  /*7b80*/  @!P4 IMAD.MOV R16, RZ, RZ, -R16 ;  /* 0x000000ffff10c224 */ /* 0x000fe200078e0a10 */
[----:B----4-:R-:W-:Y:S01]  /*7b90*/  IABS R7, R23 ;  /* 0x0000001700077213 */ /* 0x010fe20000000000 */
[----:B------:R-:W-:Y:S01]  /*7ba0*/  STL [R1+0x98], R8 ;  /* 0x0000980801007387 */ /* 0x000fe20000100800 */
[----:B------:R-:W-:Y:S01]  /*7bb0*/  ISETP.GE.AND P1, PT, R23, RZ, PT ;  /* 0x000000ff1700720c */ /* 0x000fe20003f26270 */
[----:B------:R-:W-:Y:S02]  /*7bc0*/  IMAD.MOV.U32 R23, RZ, RZ, R27 ;  /* 0x000000ffff177224 */ /* 0x000fe400078e001b */
[----:B------:R-:W4:Y:S04]  /*7bd0*/  LDL.LU R27, [R1+0x220] ;  /* 0x00022000011b7983 */ /* 0x000f280000300800 */
[----:B------:R0:W-:Y:S04]  /*7be0*/  STL [R1+0x94], R6 ;  /* 0x0000940601007387 */ /* 0x0001e80000100800 */
[----:B------:R-:W-:Y:S01]  /*7bf0*/  STL [R1+0x90], R16 ;  /* 0x0000901001007387 */ /* 0x000fe20000100800 */
[----:B--2---:R-:W-:-:S02]  /*7c00*/  IABS R13, R22 ;  /* 0x00000016000d7213 */ /* 0x004fc40000000000 */
[----:B------:R-:W-:Y:S02]  /*7c10*/  ISETP.GE.AND P4, PT, R22, RZ, PT ;  /* 0x000000ff1600720c */ /* 0x000fe40003f86270 */
[----:B------:R-:W2:Y:S01]  /*7c20*/  LDL.LU R22, [R1+0x21c] ;  /* 0x00021c0001167983 */ /* 0x000ea20000300800 */
[----:B------:R-:W-:-:S04]  /*7c30*/  IMAD.HI.U32 R15, R0, R7, RZ ;  /* 0x00000007000f7227 */ /* 0x000fc800078e00ff */
[----:B------:R-:W-:-:S04]  /*7c40*/  IMAD.HI.U32 R9, R0, R4, RZ ;  /* 0x0000000400097227 */ /* 0x000fc800078e00ff */
[----:B------:R-:W-:-:S04]  /*7c50*/  IMAD.HI.U32 R14, R0, R13, RZ ;  /* 0x0000000d000e7227 */ /* 0x000fc800078e00ff */
[----:B------:R-:W-:Y:S02]  /*7c60*/  IMAD.MOV R15, RZ, RZ, -R15 ;  /* 0x000000ffff0f7224 */ /* 0x000fe400078e0a0f */
[----:B------:R-:W-:Y:S01]  /*7c70*/  IMAD.MOV R9, RZ, RZ, -R9 ;  /* 0x000000ffff097224 */ /* 0x000fe200078e0a09 */
[----:B------:R-:W-:Y:S01]  /*7c80*/  IABS R10, R19 ;  /* 0x00000013000a7213 */ /* 0x000fe20000000000 */
[----:B------:R-:W-:Y:S02]  /*7c90*/  IMAD.MOV R14, RZ, RZ, -R14 ;  /* 0x000000ffff0e7224 */ /* 0x000fe400078e0a0e */
[C---:B------:R-:W-:Y:S02]  /*7ca0*/  IMAD R7, R2.reuse, R15, R7 ;  /* 0x0000000f02077224 */ /* 0x040fe400078e0207 */
[C---:B------:R-:W-:Y:S02]  /*7cb0*/  IMAD R4, R2.reuse, R9, R4 ;  /* 0x0000000902047224 */ /* 0x040fe400078e0204 */
[C---:B------:R-:W-:Y:S01]  /*7cc0*/  IMAD R13, R2.reuse, R14, R13 ;  /* 0x0000000e020d7224 */ /* 0x040fe200078e020d */
[----:B------:R-:W-:Y:S01]  /*7cd0*/  ISETP.GT.U32.AND P2, PT, R2, R7, PT ;  /* 0x000000070200720c */ /* 0x000fe20003f44070 */
[----:B------:R-:W-:Y:S01]  /*7ce0*/  IMAD.HI.U32 R9, R0, R10, RZ ;  /* 0x0000000a00097227 */ /* 0x000fe200078e00ff */
[----:B------:R-:W-:-:S02]  /*7cf0*/  ISETP.GT.U32.AND P0, PT, R2, R4, PT ;  /* 0x000000040200720c */ /* 0x000fc40003f04070 */
[----:B------:R-:W-:Y:S01]  /*7d00*/  ISETP.GT.U32.AND P3, PT, R2, R13, PT ;  /* 0x0000000d0200720c */ /* 0x000fe20003f64070 */
[----:B------:R-:W-:-:S04]  /*7d10*/  IMAD.MOV R9, RZ, RZ, -R9 ;  /* 0x000000ffff097224 */ /* 0x000fc800078e0a09 */
[----:B------:R-:W-:-:S04]  /*7d20*/  IMAD R10, R2, R9, R10 ;  /* 0x00000009020a7224 */ /* 0x000fc800078e020a */
[--C-:B------:R-:W-:Y:S02]  /*7d30*/  @!P2 IMAD.IADD R7, R7, 0x1, -R2.reuse ;  /* 0x000000010707a824 */ /* 0x100fe400078e0a02 */
[--C-:B------:R-:W-:Y:S02]  /*7d40*/  @!P0 IMAD.IADD R4, R4, 0x1, -R2.reuse ;  /* 0x0000000104048824 */ /* 0x100fe400078e0a02 */
[----:B------:R-:W-:Y:S01]  /*7d50*/  @!P3 IMAD.IADD R13, R13, 0x1, -R2 ;  /* 0x000000010d0db824 */ /* 0x000fe200078e0a02 */
[C---:B------:R-:W-:Y:S02]  /*7d60*/  ISETP.GT.U32.AND P3, PT, R2.reuse, R7, PT ;  /* 0x000000070200720c */ /* 0x040fe40003f64070 */
[----:B------:R-:W-:Y:S02]  /*7d70*/  ISETP.GT.U32.AND P0, PT, R2, R4, PT ;  /* 0x000000040200720c */ /* 0x000fe40003f04070 */
[----:B-----5:R-:W-:-:S05]  /*7d80*/  IABS R9, R25 ;  /* 0x0000001900097213 */ /* 0x020fca0000000000 */
[----:B------:R-:W-:-:S04]  /*7d90*/  IMAD.MOV.U32 R3, RZ, RZ, R9 ;  /* 0x000000ffff037224 */ /* 0x000fc800078e0009 */
[----:B0-----:R-:W-:-:S04]  /*7da0*/  IMAD.HI.U32 R6, R0, R3, RZ ;  /* 0x0000000300067227 */ /* 0x001fc800078e00ff */
[----:B------:R-:W-:-:S04]  /*7db0*/  IMAD.MOV R6, RZ, RZ, -R6 ;  /* 0x000000ffff067224 */ /* 0x000fc800078e0a06 */
[----:B------:R-:W-:Y:S02]  /*7dc0*/  IMAD R3, R2, R6, R3 ;  /* 0x0000000602037224 */ /* 0x000fe400078e0203 */
[--C-:B------:R-:W-:Y:S02]  /*7dd0*/  @!P3 IMAD.IADD R7, R7, 0x1, -R2.reuse ;  /* 0x000000010707b824 */ /* 0x100fe400078e0a02 */
[----:B------:R-:W-:Y:S01]  /*7de0*/  @!P0 IMAD.IADD R4, R4, 0x1, -R2 ;  /* 0x0000000104048824 */ /* 0x000fe200078e0a02 */
[----:B------:R-:W-:-:S03]  /*7df0*/  ISETP.GT.U32.AND P3, PT, R2, R3, PT ;  /* 0x000000030200720c */ /* 0x000fc60003f64070 */
[----:B------:R-:W-:Y:S01]  /*7e00*/  IMAD.MOV.U32 R9, RZ, RZ, R4 ;  /* 0x000000ffff097224 */ /* 0x000fe200078e0004 */
[----:B------:R-:W-:-:S03]  /*7e10*/  IABS R11, R18 ;  /* 0x00000012000b7213 */ /* 0x000fc60000000000 */
[----:B------:R-:W-:Y:S02]  /*7e20*/  @!P5 IMAD.MOV R9, RZ, RZ, -R9 ;  /* 0x000000ffff09d224 */ /* 0x000fe400078e0a09 */
[----:B------:R-:W-:Y:S01]  /*7e30*/  IMAD.HI.U32 R12, R0, R11, RZ ;  /* 0x0000000b000c7227 */ /* 0x000fe200078e00ff */
[----:B---3--:R-:W-:Y:S02]  /*7e40*/  IABS R8, R24 ;  /* 0x0000001800087213 */ /* 0x008fe40000000000 */
[----:B------:R0:W-:Y:S01]  /*7e50*/  STL [R1+0x8c], R9 ;  /* 0x00008c0901007387 */ /* 0x0001e20000100800 */
[----:B------:R-:W-:Y:S01]  /*7e60*/  @!P3 IMAD.IADD R3, R3, 0x1, -R2 ;  /* 0x000000010303b824 */ /* 0x000fe200078e0a02 */
[----:B------:R-:W-:Y:S02]  /*7e70*/  ISETP.GE.AND P3, PT, R24, RZ, PT ;  /* 0x000000ff1800720c */ /* 0x000fe40003f66270 */
[----:B------:R-:W3:Y:S01]  /*7e80*/  LDL.LU R24, [R1+0x224] ;  /* 0x0002240001187983 */ /* 0x000ee20000300800 */
[----:B------:R-:W-:-:S04]  /*7e90*/  IMAD.MOV R12, RZ, RZ, -R12 ;  /* 0x000000ffff0c7224 */ /* 0x000fc800078e0a0c */
[----:B------:R-:W-:-:S05]  /*7ea0*/  IMAD R11, R2, R12, R11 ;  /* 0x0000000c020b7224 */ /* 0x000fca00078e020b */
[C---:B------:R-:W-:Y:S02]  /*7eb0*/  ISETP.GT.U32.AND P6, PT, R2.reuse, R11, PT ;  /* 0x0000000b0200720c */ /* 0x040fe40003fc4070 */
[----:B------:R-:W-:-:S11]  /*7ec0*/  ISETP.GT.U32.AND P0, PT, R2, R10, PT ;  /* 0x0000000a0200720c */ /* 0x000fd60003f04070 */
[--C-:B------:R-:W-:Y:S01]  /*7ed0*/  @!P6 IMAD.IADD R11, R11, 0x1, -R2.reuse ;  /* 0x000000010b0be824 */ /* 0x100fe200078e0a02 */
[----:B------:R-:W-:Y:S01]  /*7ee0*/  ISETP.GT.U32.AND P6, PT, R2, R13, PT ;  /* 0x0000000d0200720c */ /* 0x000fe20003fc4070 */
[----:B------:R-:W-:-:S03]  /*7ef0*/  @!P0 IMAD.IADD R10, R10, 0x1, -R2 ;  /* 0x000000010a0a8824 */ /* 0x000fc600078e0a02 */
[C---:B------:R-:W-:Y:S02]  /*7f00*/  ISETP.GT.U32.AND P5, PT, R2.reuse, R11, PT ;  /* 0x0000000b0200720c */ /* 0x040fe40003fa4070 */
[----:B------:R-:W-:Y:S02]  /*7f10*/  ISETP.GT.U32.AND P0, PT, R2, R10, PT ;  /* 0x0000000a0200720c */ /* 0x000fe40003f04070 */
[----:B------:R-:W-:-:S05]  /*7f20*/  ISETP.GE.AND P2, PT, R18, RZ, PT ;  /* 0x000000ff1200720c */ /* 0x000fca0003f46270 */
[--C-:B------:R-:W-:Y:S01]  /*7f30*/  @!P6 IMAD.IADD R13, R13, 0x1, -R2.reuse ;  /* 0x000000010d0de824 */ /* 0x100fe200078e0a02 */
[----:B------:R-:W-:Y:S01]  /*7f40*/  ISETP.GE.AND P6, PT, R19, RZ, PT ;  /* 0x000000ff1300720c */ /* 0x000fe20003fc6270 */
[----:B------:R-:W-:Y:S02]  /*7f50*/  IMAD.MOV.U32 R14, RZ, RZ, R7 ;  /* 0x000000ffff0e7224 */ /* 0x000fe400078e0007 */
[--C-:B------:R-:W-:Y:S02]  /*7f60*/  @!P5 IMAD.IADD R11, R11, 0x1, -R2.reuse ;  /* 0x000000010b0bd824 */ /* 0x100fe400078e0a02 */
[----:B------:R-:W-:Y:S02]  /*7f70*/  @!P0 IMAD.IADD R10, R10, 0x1, -R2 ;  /* 0x000000010a0a8824 */ /* 0x000fe400078e0a02 */
[----:B------:R-:W-:Y:S02]  /*7f80*/  @!P1 IMAD.MOV R14, RZ, RZ, -R14 ;  /* 0x000000ffff0e9224 */ /* 0x000fe400078e0a0e */
[----:B------:R-:W-:Y:S01]  /*7f90*/  @!P4 IMAD.MOV R13, RZ, RZ, -R13 ;  /* 0x000000ffff0dc224 */ /* 0x000fe200078e0a0d */
[----:B------:R-:W-:Y:S01]  /*7fa0*/  ISETP.GE.AND P0, PT, R25, RZ, PT ;  /* 0x000000ff1900720c */ /* 0x000fe20003f06270 */
[----:B------:R-:W-:Y:S01]  /*7fb0*/  @!P2 IMAD.MOV R11, RZ, RZ, -R11 ;  /* 0x000000ffff0ba224 */ /* 0x000fe200078e0a0b */
[----:B------:R-:W5:Y:S01]  /*7fc0*/  LDL.LU R25, [R1+0x228] ;  /* 0x0002280001197983 */ /* 0x000f620000300800 */
[----:B------:R-:W-:-:S03]  /*7fd0*/  @!P6 IMAD.MOV R10, RZ, RZ, -R10 ;  /* 0x000000ffff0ae224 */ /* 0x000fc600078e0a0a */
[----:B------:R-:W-:Y:S04]  /*7fe0*/  STL [R1+0x84], R14 ;  /* 0x0000840e01007387 */ /* 0x000fe80000100800 */
[----:B------:R-:W-:Y:S04]  /*7ff0*/  STL [R1+0x7c], R13 ;  /* 0x00007c0d01007387 */ /* 0x000fe80000100800 */
[----:B------:R1:W-:Y:S04]  /*8000*/  STL [R1+0x74], R11 ;  /* 0x0000740b01007387 */ /* 0x0003e80000100800 */
[----:B------:R0:W-:Y:S01]  /*8010*/  STL [R1+0x70], R10 ;  /* 0x0000700a01007387 */ /* 0x0001e20000100800 */
[----:B--2---:R-:W-:-:S02]  /*8020*/  IABS R6, R22 ;  /* 0x0000001600067213 */ /* 0x004fc40000000000 */
[----:B------:R-:W-:Y:S02]  /*8030*/  ISETP.GE.AND P6, PT, R22, RZ, PT ;  /* 0x000000ff1600720c */ /* 0x000fe40003fc6270 */
[----:B------:R-:W2:Y:S01]  /*8040*/  LDL.LU R22, [R1+0x230] ;  /* 0x0002300001167983 */ /* 0x000ea20000300800 */
[----:B------:R-:W-:-:S04]  /*8050*/  IMAD.HI.U32 R4, R0, R8, RZ ;  /* 0x0000000800047227 */ /* 0x000fc800078e00ff */
[----:B------:R-:W-:-:S04]  /*8060*/  IMAD.MOV R4, RZ, RZ, -R4 ;  /* 0x000000ffff047224 */ /* 0x000fc800078e0a04 */
[----:B------:R-:W-:-:S05]  /*8070*/  IMAD R8, R2, R4, R8 ;  /* 0x0000000402087224 */ /* 0x000fca00078e0208 */
[C---:B------:R-:W-:Y:S02]  /*8080*/  ISETP.GT.U32.AND P5, PT, R2.reuse, R8, PT ;  /* 0x000000080200720c */ /* 0x040fe40003fa4070 */
[----:B------:R-:W-:Y:S02]  /*8090*/  ISETP.GT.U32.AND P1, PT, R2, R3, PT ;  /* 0x000000030200720c */ /* 0x000fe40003f24070 */
[----:B------:R-:W-:-:S09]  /*80a0*/  IABS R12, R17 ;  /* 0x00000011000c7213 */ /* 0x000fd20000000000 */
[----:B------:R-:W-:-:S05]  /*80b0*/  @!P5 IMAD.IADD R8, R8, 0x1, -R2 ;  /* 0x000000010808d824 */ /* 0x000fca00078e0a02 */
[----:B------:R-:W-:Y:S01]  /*80c0*/  ISETP.GT.U32.AND P4, PT, R2, R8, PT ;  /* 0x000000080200720c */ /* 0x000fe20003f84070 */
[----:B0-----:R-:W-:Y:S01]  /*80d0*/  IMAD.HI.U32 R9, R0, R12, RZ ;  /* 0x0000000c00097227 */ /* 0x001fe200078e00ff */
[----:B------:R-:W-:Y:S02]  /*80e0*/  ISETP.GE.AND P2, PT, R17, RZ, PT ;  /* 0x000000ff1100720c */ /* 0x000fe40003f46270 */
[----:B----4-:R-:W-:Y:S01]  /*80f0*/  IABS R4, R27 ;  /* 0x0000001b00047213 */ /* 0x010fe20000000000 */
[----:B------:R-:W-:Y:S01]  /*8100*/  @!P1 IMAD.IADD R3, R3, 0x1, -R2 ;  /* 0x0000000103039824 */ /* 0x000fe200078e0a02 */
[----:B------:R-:W-:Y:S01]  /*8110*/  ISETP.GE.AND P1, PT, R27, RZ, PT ;  /* 0x000000ff1b00720c */ /* 0x000fe20003f26270 */
[----:B------:R-:W4:Y:S01]  /*8120*/  LDL.LU R17, [R1+0x234] ;  /* 0x0002340001117983 */ /* 0x000f220000300800 */
[----:B------:R-:W-:-:S03]  /*8130*/  IMAD.MOV R9, RZ, RZ, -R9 ;  /* 0x000000ffff097224 */ /* 0x000fc600078e0a09 */
[----:B------:R-:W4:Y:S01]  /*8140*/  LDL.LU R27, [R1+0x238] ;  /* 0x00023800011b7983 */ /* 0x000f220000300800 */
[----:B------:R-:W-:Y:S02]  /*8150*/  IMAD R12, R2, R9, R12 ;  /* 0x00000009020c7224 */ /* 0x000fe400078e020c */
[----:B------:R-:W-:-:S04]  /*8160*/  IMAD.HI.U32 R9, R0, R6, RZ ;  /* 0x0000000600097227 */ /* 0x000fc800078e00ff */
[----:B------:R-:W-:Y:S02]  /*8170*/  @!P4 IMAD.IADD R8, R8, 0x1, -R2 ;  /* 0x000000010808c824 */ /* 0x000fe400078e0a02 */
[----:B-1----:R-:W-:Y:S02]  /*8180*/  IMAD.MOV.U32 R11, RZ, RZ, R3 ;  /* 0x000000ffff0b7224 */ /* 0x002fe400078e0003 */
[----:B------:R-:W-:Y:S02]  /*8190*/  IMAD.MOV R9, RZ, RZ, -R9 ;  /* 0x000000ffff097224 */ /* 0x000fe400078e0a09 */
[----:B------:R-:W-:Y:S02]  /*81a0*/  IMAD.MOV.U32 R10, RZ, RZ, R8 ;  /* 0x000000ffff0a7224 */ /* 0x000fe400078e0008 */
[----:B------:R-:W-:Y:S02]  /*81b0*/  @!P0 IMAD.MOV R11, RZ, RZ, -R11 ;  /* 0x000000ffff0b8224 */ /* 0x000fe400078e0a0b */
[----:B------:R-:W-:-:S02]  /*81c0*/  IMAD R6, R2, R9, R6 ;  /* 0x0000000902067224 */ /* 0x000fc400078e0206 */
[----:B------:R-:W-:Y:S01]  /*81d0*/  @!P3 IMAD.MOV R10, RZ, RZ, -R10 ;  /* 0x000000ffff0ab224 */ /* 0x000fe200078e0a0a */
[----:B------:R-:W-:Y:S01]  /*81e0*/  STL [R1+0x6c], R11 ;  /* 0x00006c0b01007387 */ /* 0x000fe20000100800 */
[C---:B------:R-:W-:Y:S02]  /*81f0*/  ISETP.GT.U32.AND P5, PT, R2.reuse, R12, PT ;  /* 0x0000000c0200720c */ /* 0x040fe40003fa4070 */
[----:B------:R-:W-:Y:S02]  /*8200*/  ISETP.GT.U32.AND P4, PT, R2, R6, PT ;  /* 0x000000060200720c */ /* 0x000fe40003f84070 */
[----:B---3--:R-:W-:Y:S02]  /*8210*/  IABS R9, R24 ;  /* 0x0000001800097213 */ /* 0x008fe40000000000 */
[----:B------:R-:W-:Y:S02]  /*8220*/  ISETP.GE.AND P3, PT, R24, RZ, PT ;  /* 0x000000ff1800720c */ /* 0x000fe40003f66270 */
[----:B------:R-:W3:Y:S05]  /*8230*/  LDL.LU R24, [R1+0x23c] ;  /* 0x00023c0001187983 */ /* 0x000eea0000300800 */
[----:B------:R-:W-:-:S05]  /*8240*/  @!P5 IMAD.IADD R12, R12, 0x1, -R2 ;  /* 0x000000010c0cd824 */ /* 0x000fca00078e0a02 */
[----:B------:R-:W-:Y:S01]  /*8250*/  ISETP.GT.U32.AND P5, PT, R2, R12, PT ;  /* 0x0000000c0200720c */ /* 0x000fe20003fa4070 */
[----:B------:R-:W-:-:S05]  /*8260*/  @!P4 IMAD.IADD R6, R6, 0x1, -R2 ;  /* 0x000000010606c824 */ /* 0x000fca00078e0a02 */
[----:B------:R-:W-:-:S07]  /*8270*/  ISETP.GT.U32.AND P4, PT, R2, R6, PT ;  /* 0x000000060200720c */ /* 0x000fce0003f84070 */
[----:B------:R-:W-:-:S04]  /*8280*/  @!P5 IMAD.IADD R12, R12, 0x1, -R2 ;  /* 0x000000010c0cd824 */ /* 0x000fc800078e0a02 */
[----:B------:R-:W-:Y:S01]  /*8290*/  @!P2 IMAD.MOV R12, RZ, RZ, -R12 ;  /* 0x000000ffff0ca224 */ /* 0x000fe200078e0a0c */
[----:B------:R0:W-:Y:S01]  /*82a0*/  STL [R1+0x64], R10 ;  /* 0x0000640a01007387 */ /* 0x0001e20000100800 */
[----:B------:R-:W-:Y:S01]  /*82b0*/  IABS R3, R23 ;  /* 0x0000001700037213 */ /* 0x000fe20000000000 */
[----:B------:R-:W-:Y:S01]  /*82c0*/  @!P4 IMAD.IADD R6, R6, 0x1, -R2 ;  /* 0x000000010606c824 */ /* 0x000fe200078e0a02 */
[----:B------:R-:W-:Y:S01]  /*82d0*/  ISETP.GE.AND P2, PT, R23, RZ, PT ;  /* 0x000000ff1700720c */ /* 0x000fe20003f46270 */
[----:B------:R-:W-:Y:S04]  /*82e0*/  STL [R1+0x60], R12 ;  /* 0x0000600c01007387 */ /* 0x000fe80000100800 */
[----:B------:R-:W3:Y:S01]  /*82f0*/  LDL.LU R23, [R1+0x240] ;  /* 0x0002400001177983 */ /* 0x000ee20000300800 */
[----:B------:R-:W-:Y:S01]  /*8300*/  IMAD.HI.U32 R7, R0, R4, RZ ;  /* 0x0000000400077227 */ /* 0x000fe200078e00ff */
[----:B--2---:R-:W-:-:S02]  /*8310*/  ISETP.GE.AND P4, PT, R22, RZ, PT ;  /* 0x000000ff1600720c */ /* 0x004fc40003f86270 */
[----:B------:R-:W-:Y:S02]  /*8320*/  IABS R13, R22 ;  /* 0x00000016000d7213 */ /* 0x000fe40000000000 */
[----:B------:R-:W2:Y:S01]  /*8330*/  LDL.LU R22, [R1+0x244] ;  /* 0x0002440001167983 */ /* 0x000ea20000300800 */
[----:B------:R-:W-:-:S04]  /*8340*/  IMAD.MOV R7, RZ, RZ, -R7 ;  /* 0x000000ffff077224 */ /* 0x000fc800078e0a07 */
[----:B------:R-:W-:-:S05]  /*8350*/  IMAD R4, R2, R7, R4 ;  /* 0x0000000702047224 */ /* 0x000fca00078e0204 */
[----:B------:R-:W-:Y:S02]  /*8360*/  ISETP.GT.U32.AND P0, PT, R2, R4, PT ;  /* 0x000000040200720c */ /* 0x000fe40003f04070 */
[----:B-----5:R-:W-:-:S11]  /*8370*/  IABS R7, R25 ;  /* 0x0000001900077213 */ /* 0x020fd60000000000 */
[----:B------:R-:W-:-:S05]  /*8380*/  @!P0 IMAD.IADD R4, R4, 0x1, -R2 ;  /* 0x0000000104048824 */ /* 0x000fca00078e0a02 */
[----:B------:R-:W-:Y:S01]  /*8390*/  ISETP.GT.U32.AND P0, PT, R2, R4, PT ;  /* 0x000000040200720c */ /* 0x000fe20003f04070 */
[----:B0-----:R-:W-:-:S04]  /*83a0*/  IMAD.HI.U32 R10, R0, R7, RZ ;  /* 0x00000007000a7227 */ /* 0x001fc800078e00ff */
[----:B------:R-:W-:-:S04]  /*83b0*/  IMAD.HI.U32 R8, R0, R3, RZ ;  /* 0x0000000300087227 */ /* 0x000fc800078e00ff */
[----:B------:R-:W-:-:S04]  /*83c0*/  IMAD.HI.U32 R11, R0, R9, RZ ;  /* 0x00000009000b7227 */ /* 0x000fc800078e00ff */
[----:B------:R-:W-:Y:S02]  /*83d0*/  IMAD.MOV R10, RZ, RZ, -R10 ;  /* 0x000000ffff0a7224 */ /* 0x000fe400078e0a0a */
[----:B------:R-:W-:Y:S02]  /*83e0*/  IMAD.MOV R8, RZ, RZ, -R8 ;  /* 0x000000ffff087224 */ /* 0x000fe400078e0a08 */
[----:B------:R-:W-:Y:S02]  /*83f0*/  @!P0 IMAD.IADD R4, R4, 0x1, -R2 ;  /* 0x0000000104048824 */ /* 0x000fe400078e0a02 */
[----:B------:R-:W-:Y:S02]  /*8400*/  IMAD.MOV R11, RZ, RZ, -R11 ;  /* 0x000000ffff0b7224 */ /* 0x000fe400078e0a0b */
[C---:B------:R-:W-:Y:S02]  /*8410*/  IMAD R7, R2.reuse, R10, R7 ;  /* 0x0000000a02077224 */ /* 0x040fe400078e0207 */
[----:B------:R-:W-:-:S02]  /*8420*/  IMAD R3, R2, R8, R3 ;  /* 0x0000000802037224 */ /* 0x000fc400078e0203 */
[----:B------:R-:W-:Y:S02]  /*8430*/  IMAD.MOV.U32 R10, RZ, RZ, R4 ;  /* 0x000000ffff0a7224 */ /* 0x000fe400078e0004 */
[C---:B------:R-:W-:Y:S02]  /*8440*/  IMAD R9, R2.reuse, R11, R9 ;  /* 0x0000000b02097224 */ /* 0x040fe400078e0209 */
[----:B------:R-:W-:Y:S02]  /*8450*/  IMAD.MOV.U32 R14, RZ, RZ, R6 ;  /* 0x000000ffff0e7224 */ /* 0x000fe400078e0006 */
[----:B------:R-:W-:Y:S01]  /*8460*/  @!P1 IMAD.MOV R10, RZ, RZ, -R10 ;  /* 0x000000ffff0a9224 */ /* 0x000fe200078e0a0a */
[C---:B------:R-:W-:Y:S01]  /*8470*/  ISETP.GT.U32.AND P1, PT, R2.reuse, R3, PT ;  /* 0x000000030200720c */ /* 0x040fe20003f24070 */
[----:B------:R-:W-:Y:S01]  /*8480*/  @!P6 IMAD.MOV R14, RZ, RZ, -R14 ;  /* 0x000000ffff0ee224 */ /* 0x000fe200078e0a0e */
[C---:B------:R-:W-:Y:S02]  /*8490*/  ISETP.GT.U32.AND P6, PT, R2.reuse, R9, PT ;  /* 0x000000090200720c */ /* 0x040fe40003fc4070 */
[----:B------:R-:W-:-:S02]  /*84a0*/  ISETP.GT.U32.AND P0, PT, R2, R7, PT ;  /* 0x000000070200720c */ /* 0x000fc40003f04070 */
[----:B----4-:R-:W-:Y:S01]  /*84b0*/  IABS R8, R27 ;  /* 0x0000001b00087213 */ /* 0x010fe20000000000 */
[----:B------:R0:W-:Y:S06]  /*84c0*/  STL [R1+0x58], R14 ;  /* 0x0000580e01007387 */ /* 0x0001ec0000100800 */
[--C-:B------:R-:W-:Y:S02]  /*84d0*/  @!P1 IMAD.IADD R3, R3, 0x1, -R2.reuse ;  /* 0x0000000103039824 */ /* 0x100fe400078e0a02 */
[----:B------:R-:W-:Y:S01]  /*84e0*/  @!P6 IMAD.IADD R9, R9, 0x1, -R2 ;  /* 0x000000010909e824 */ /* 0x000fe200078e0a02 */
[----:B------:R1:W-:Y:S02]  /*84f0*/  STL [R1+0x50], R10 ;  /* 0x0000500a01007387 */ /* 0x0003e40000100800 */
[----:B------:R-:W-:Y:S01]  /*8500*/  ISETP.GT.U32.AND P1, PT, R2, R3, PT ;  /* 0x000000030200720c */ /* 0x000fe20003f24070 */
[----:B0-----:R-:W-:Y:S01]  /*8510*/  IMAD.HI.U32 R14, R0, R13, RZ ;  /* 0x0000000d000e7227 */ /* 0x001fe200078e00ff */
[----:B------:R-:W-:-:S02]  /*8520*/  ISETP.GT.U32.AND P6, PT, R2, R9, PT ;  /* 0x000000090200720c */ /* 0x000fc40003fc4070 */
[----:B------:R-:W-:Y:S01]  /*8530*/  IABS R12, R17 ;  /* 0x00000011000c7213 */ /* 0x000fe20000000000 */
[----:B------:R-:W-:Y:S02]  /*8540*/  @!P0 IMAD.IADD R7, R7, 0x1, -R2 ;  /* 0x0000000107078824 */ /* 0x000fe400078e0a02 */
[----:B-1----:R-:W-:-:S04]  /*8550*/  IMAD.HI.U32 R10, R0, R8, RZ ;  /* 0x00000008000a7227 */ /* 0x002fc800078e00ff */
[----:B------:R-:W-:Y:S01]  /*8560*/  IMAD.MOV R10, RZ, RZ, -R10 ;  /* 0x000000ffff0a7224 */ /* 0x000fe200078e0a0a */
[----:B------:R-:W-:Y:S01]  /*8570*/  ISETP.GT.U32.AND P0, PT, R2, R7, PT ;  /* 0x000000070200720c */ /* 0x000fe20003f04070 */
[----:B------:R-:W-:Y:S02]  /*8580*/  IMAD.MOV R14, RZ, RZ, -R14 ;  /* 0x000000ffff0e7224 */ /* 0x000fe400078e0a0e */
[----:B------:R-:W-:-:S04]  /*8590*/  IMAD.HI.U32 R11, R0, R12, RZ ;  /* 0x0000000c000b7227 */ /* 0x000fc800078e00ff */
[C---:B------:R-:W-:Y:S01]  /*85a0*/  IMAD R8, R2.reuse, R10, R8 ;  /* 0x0000000a02087224 */ /* 0x040fe200078e0208 */
[----:B---3--:R-:W-:Y:S01]  /*85b0*/  IABS R6, R24 ;  /* 0x0000001800067213 */ /* 0x008fe20000000000 */
[C---:B------:R-:W-:Y:S02]  /*85c0*/  IMAD R13, R2.reuse, R14, R13 ;  /* 0x0000000e020d7224 */ /* 0x040fe400078e020d */
[----:B------:R-:W-:Y:S02]  /*85d0*/  IMAD.MOV R11, RZ, RZ, -R11 ;  /* 0x000000ffff0b7224 */ /* 0x000fe400078e0a0b */
[--C-:B------:R-:W-:Y:S01]  /*85e0*/  @!P1 IMAD.IADD R3, R3, 0x1, -R2.reuse ;  /* 0x0000000103039824 */ /* 0x100fe200078e0a02 */
[C---:B------:R-:W-:Y:S01]  /*85f0*/  ISETP.GT.U32.AND P1, PT, R2.reuse, R8, PT ;  /* 0x000000080200720c */ /* 0x040fe20003f24070 */
[----:B------:R-:W-:Y:S01]  /*8600*/  @!P6 IMAD.IADD R9, R9, 0x1, -R2 ;  /* 0x000000010909e824 */ /* 0x000fe200078e0a02 */
[----:B------:R-:W-:Y:S01]  /*8610*/  ISETP.GT.U32.AND P6, PT, R2, R13, PT ;  /* 0x0000000d0200720c */ /* 0x000fe20003fc4070 */
[----:B------:R-:W-:Y:S01]  /*8620*/  IMAD.HI.U32 R4, R0, R6, RZ ;  /* 0x0000000600047227 */ /* 0x000fe200078e00ff */
[----:B------:R-:W-:-:S02]  /*8630*/  ISETP.GE.AND P5, PT, R25, RZ, PT ;  /* 0x000000ff1900720c */ /* 0x000fc40003fa6270 */
[----:B------:R-:W3:Y:S01]  /*8640*/  LDL.LU R25, [R1+0x24c] ;  /* 0x00024c0001197983 */ /* 0x000ee20000300800 */
[C---:B------:R-:W-:Y:S02]  /*8650*/  IMAD R12, R2.reuse, R11, R12 ;  /* 0x0000000b020c7224 */ /* 0x040fe400078e020c */
[----:B------:R-:W-:Y:S02]  /*8660*/  IMAD.MOV R4, RZ, RZ, -R4 ;  /* 0x000000ffff047224 */ /* 0x000fe400078e0a04 */
[----:B------:R-:W-:Y:S01]  /*8670*/  @!P0 IMAD.IADD R7, R7, 0x1, -R2 ;  /* 0x0000000107078824 */ /* 0x000fe200078e0a02 */
[C---:B------:R-:W-:Y:S01]  /*8680*/  ISETP.GT.U32.AND P0, PT, R2.reuse, R12, PT ;  /* 0x0000000c0200720c */ /* 0x040fe20003f04070 */
[----:B------:R-:W-:Y:S02]  /*8690*/  IMAD R6, R2, R4, R6 ;  /* 0x0000000402067224 */ /* 0x000fe400078e0206 */
[--C-:B------:R-:W-:Y:S02]  /*86a0*/  @!P1 IMAD.IADD R8, R8, 0x1, -R2.reuse ;  /* 0x0000000108089824 */ /* 0x100fe400078e0a02 */
[----:B------:R-:W-:Y:S01]  /*86b0*/  @!P6 IMAD.IADD R13, R13, 0x1, -R2 ;  /* 0x000000010d0de824 */ /* 0x000fe200078e0a02 */
[C---:B------:R-:W-:Y:S01]  /*86c0*/  ISETP.GT.U32.AND P6, PT, R2.reuse, R6, PT ;  /* 0x000000060200720c */ /* 0x040fe20003fc4070 */
[----:B------:R-:W-:Y:S01]  /*86d0*/  @!P5 IMAD.MOV R7, RZ, RZ, -R7 ;  /* 0x000000ffff07d224 */ /* 0x000fe200078e0a07 */
[----:B------:R-:W-:Y:S01]  /*86e0*/  ISETP.GT.U32.AND P5, PT, R2, R8, PT ;  /* 0x000000080200720c */ /* 0x000fe20003fa4070 */
[----:B------:R-:W-:-:S04]  /*86f0*/  @!P3 IMAD.MOV R9, RZ, RZ, -R9 ;  /* 0x000000ffff09b224 */ /* 0x000fc800078e0a09 */
[----:B------:R-:W-:Y:S01]  /*8700*/  @!P0 IMAD.IADD R12, R12, 0x1, -R2 ;  /* 0x000000010c0c8824 */ /* 0x000fe200078e0a02 */
[----:B------:R-:W-:-:S04]  /*8710*/  ISETP.GT.U32.AND P1, PT, R2, R13, PT ;  /* 0x0000000d0200720c */ /* 0x000fc80003f24070 */
[----:B------:R-:W-:Y:S01]  /*8720*/  ISETP.GT.U32.AND P3, PT, R2, R12, PT ;  /* 0x0000000c0200720c */ /* 0x000fe20003f64070 */
[--C-:B------:R-:W-:Y:S01]  /*8730*/  @!P6 IMAD.IADD R6, R6, 0x1, -R2.reuse ;  /* 0x000000010606e824 */ /* 0x100fe200078e0a02 */
[----:B------:R-:W-:Y:S01]  /*8740*/  ISETP.GE.AND P0, PT, R17, RZ, PT ;  /* 0x000000ff1100720c */ /* 0x000fe20003f06270 */
[----:B------:R-:W-:Y:S02]  /*8750*/  @!P2 IMAD.MOV R3, RZ, RZ, -R3 ;  /* 0x000000ffff03a224 */ /* 0x000fe400078e0a03 */
[----:B------:R-:W-:Y:S01]  /*8760*/  @!P5 IMAD.IADD R8, R8, 0x1, -R2 ;  /* 0x000000010808d824 */ /* 0x000fe200078e0a02 */
[----:B------:R-:W-:Y:S01]  /*8770*/  ISETP.GE.AND P5, PT, R27, RZ, PT ;  /* 0x000000ff1b00720c */ /* 0x000fe20003fa6270 */
[----:B------:R0:W-:Y:S01]  /*8780*/  STL [R1+0x48], R9 ;  /* 0x0000480901007387 */ /* 0x0001e20000100800 */
[----:B------:R-:W-:Y:S01]  /*8790*/  ISETP.GT.U32.AND P6, PT, R2, R6, PT ;  /* 0x000000060200720c */ /* 0x000fe20003fc4070 */
[----:B------:R-:W-:Y:S02]  /*87a0*/  IMAD.MOV.U32 R27, RZ, RZ, R26 ;  /* 0x000000ffff1b7224 */ /* 0x000fe400078e001a */
[----:B------:R-:W-:Y:S01]  /*87b0*/  STL [R1+0x44], R7 ;  /* 0x0000440701007387 */ /* 0x000fe20000100800 */
[----:B------:R-:W-:-:S03]  /*87c0*/  @!P1 IMAD.IADD R13, R13, 0x1, -R2 ;  /* 0x000000010d0d9824 */ /* 0x000fc600078e0a02 */
[----:B------:R1:W-:Y:S01]  /*87d0*/  STL [R1+0x40], R3 ;  /* 0x0000400301007387 */ /* 0x0003e20000100800 */
[----:B------:R-:W-:-:S03]  /*87e0*/  @!P3 IMAD.IADD R12, R12, 0x1, -R2 ;  /* 0x000000010c0cb824 */ /* 0x000fc600078e0a02 */
[----:B------:R-:W4:Y:S01]  /*87f0*/  LDL.LU R26, [R1+0x258] ;  /* 0x00025800011a7983 */ /* 0x000f220000300800 */
[----:B------:R-:W-:Y:S02]  /*8800*/  @!P4 IMAD.MOV R13, RZ, RZ, -R13 ;  /* 0x000000ffff0dc224 */ /* 0x000fe400078e0a0d */
[----:B------:R-:W-:Y:S02]  /*8810*/  @!P0 IMAD.MOV R12, RZ, RZ, -R12 ;  /* 0x000000ffff0c8224 */ /* 0x000fe400078e0a0c */
[----:B------:R-:W-:Y:S01]  /*8820*/  @!P5 IMAD.MOV R8, RZ, RZ, -R8 ;  /* 0x000000ffff08d224 */ /* 0x000fe200078e0a08 */
[----:B------:R-:W-:Y:S01]  /*8830*/  STL [R1+0x3c], R13 ;  /* 0x00003c0d01007387 */ /* 0x000fe20000100800 */
[----:B------:R-:W-:Y:S01]  /*8840*/  @!P6 IMAD.IADD R6, R6, 0x1, -R2 ;  /* 0x000000010606e824 */ /* 0x000fe200078e0a02 */
[----:B------:R-:W-:Y:S02]  /*8850*/  ISETP.GE.AND P6, PT, R24, RZ, PT ;  /* 0x000000ff1800720c */ /* 0x000fe40003fc6270 */
[----:B------:R-:W-:Y:S01]  /*8860*/  STL [R1+0x34], R12 ;  /* 0x0000340c01007387 */ /* 0x000fe20000100800 */
[----:B------:R-:W-:-:S02]  /*8870*/  IABS R11, R28 ;  /* 0x0000001c000b7213 */ /* 0x000fc40000000000 */
[----:B------:R-:W-:Y:S01]  /*8880*/  ISETP.GE.AND P4, PT, R28, RZ, PT ;  /* 0x000000ff1c00720c */ /* 0x000fe20003f86270 */
[----:B------:R-:W5:Y:S04]  /*8890*/  LDL.LU R24, [R1+0x25c] ;  /* 0x00025c0001187983 */ /* 0x000f680000300800 */
[----:B------:R-:W-:Y:S04]  /*88a0*/  STL [R1+0x2c], R8 ;  /* 0x00002c0801007387 */ /* 0x000fe80000100800 */
[----:B------:R-:W5:Y:S01]  /*88b0*/  LDL.LU R28, [R1+0x260] ;  /* 0x00026000011c7983 */ /* 0x000f620000300800 */
[----:B--2---:R-:W-:-:S05]  /*88c0*/  IABS R14, R22 ;  /* 0x00000016000e7213 */ /* 0x004fca0000000000 */
[----:B------:R-:W-:-:S04]  /*88d0*/  IMAD.HI.U32 R15, R0, R14, RZ ;  /* 0x0000000e000f7227 */ /* 0x000fc800078e00ff */
[----:B------:R-:W-:-:S04]  /*88e0*/  IMAD.MOV R15, RZ, RZ, -R15 ;  /* 0x000000ffff0f7224 */ /* 0x000fc800078e0a0f */
[----:B------:R-:W-:-:S05]  /*88f0*/  IMAD R14, R2, R15, R14 ;  /* 0x0000000f020e7224 */ /* 0x000fca00078e020e */
[----:B------:R-:W-:-:S13]  /*8900*/  ISETP.GT.U32.AND P1, PT, R2, R14, PT ;  /* 0x0000000e0200720c */ /* 0x000fda0003f24070 */
[----:B------:R-:W-:Y:S01]  /*8910*/  @!P1 IMAD.IADD R14, R14, 0x1, -R2 ;  /* 0x000000010e0e9824 */ /* 0x000fe200078e0a02 */
[----:B------:R-:W-:Y:S01]  /*8920*/  ISETP.GE.AND P1, PT, R22, RZ, PT ;  /* 0x000000ff1600720c */ /* 0x000fe20003f26270 */
[----:B------:R-:W-:Y:S02]  /*8930*/  IMAD.MOV.U32 R22, RZ, RZ, R29 ;  /* 0x000000ffff167224 */ /* 0x000fe400078e001d */
[----:B------:R-:W2:Y:S01]  /*8940*/  LDL.LU R29, [R1+0x264] ;  /* 0x00026400011d7983 */ /* 0x000ea20000300800 */
[----:B------:R-:W-:-:S05]  /*8950*/  IABS R4, R23 ;  /* 0x0000001700047213 */ /* 0x000fca0000000000 */
[----:B------:R-:W-:-:S04]  /*8960*/  IMAD.HI.U32 R16, R0, R4, RZ ;  /* 0x0000000400107227 */ /* 0x000fc800078e00ff */
[----:B------:R-:W-:Y:S02]  /*8970*/  IMAD.MOV R16, RZ, RZ, -R16 ;  /* 0x000000ffff107224 */ /* 0x000fe400078e0a10 */
[----:B------:R-:W-:-:S04]  /*8980*/  IMAD.HI.U32 R10, R0, R11, RZ ;  /* 0x0000000b000a7227 */ /* 0x000fc800078e00ff */
[----:B------:R-:W-:Y:S02]  /*8990*/  IMAD R4, R2, R16, R4 ;  /* 0x0000001002047224 */ /* 0x000fe400078e0204 */
[----:B------:R-:W-:-:S03]  /*89a0*/  IMAD.MOV R10, RZ, RZ, -R10 ;  /* 0x000000ffff0a7224 */ /* 0x000fc600078e0a0a */
[C---:B------:R-:W-:Y:S01]  /*89b0*/  ISETP.GT.U32.AND P2, PT, R2.reuse, R4, PT ;  /* 0x000000040200720c */ /* 0x040fe20003f44070 */
[----:B------:R-:W-:-:S05]  /*89c0*/  IMAD R11, R2, R10, R11 ;  /* 0x0000000a020b7224 */ /* 0x000fca00078e020b */
[----:B------:R-:W-:-:S07]  /*89d0*/  ISETP.GT.U32.AND P3, PT, R2, R11, PT ;  /* 0x0000000b0200720c */ /* 0x000fce0003f64070 */
[--C-:B------:R-:W-:Y:S01]  /*89e0*/  @!P2 IMAD.IADD R4, R4, 0x1, -R2.reuse ;  /* 0x000000010404a824 */ /* 0x100fe200078e0a02 */
[----:B------:R-:W-:Y:S02]  /*89f0*/  ISETP.GE.AND P2, PT, R23, RZ, PT ;  /* 0x000000ff1700720c */ /* 0x000fe40003f46270 */
[----:B------:R-:W2:Y:S01]  /*8a00*/  LDL.LU R23, [R1+0x268] ;  /* 0x0002680001177983 */ /* 0x000ea20000300800 */
[----:B0-----:R-:W-:Y:S02]  /*8a10*/  IABS R9, R21 ;  /* 0x0000001500097213 */ /* 0x001fe40000000000 */
[----:B------:R-:W-:Y:S01]  /*8a20*/  @!P3 IMAD.IADD R11, R11, 0x1, -R2 ;  /* 0x000000010b0bb824 */ /* 0x000fe200078e0a02 */
[----:B------:R-:W-:Y:S02]  /*8a30*/  ISETP.GT.U32.AND P0, PT, R2, R14, PT ;  /* 0x0000000e0200720c */ /* 0x000fe40003f04070 */
[----:B-1----:R-:W-:Y:S02]  /*8a40*/  IMAD.HI.U32 R3, R0, R9, RZ ;  /* 0x0000000900037227 */ /* 0x002fe400078e00ff */
[----:B------:R-:W-:-:S02]  /*8a50*/  ISETP.GT.U32.AND P5, PT, R2, R11, PT ;  /* 0x0000000b0200720c */ /* 0x000fc40003fa4070 */
[----:B------:R-:W-:Y:S01]  /*8a60*/  IMAD.MOV R3, RZ, RZ, -R3 ;  /* 0x000000ffff037224 */ /* 0x000fe200078e0a03 */
[----:B------:R-:W-:-:S03]  /*8a70*/  ISETP.GT.U32.AND P3, PT, R2, R4, PT ;  /* 0x000000040200720c */ /* 0x000fc60003f64070 */
[----:B------:R-:W-:Y:S02]  /*8a80*/  IMAD R9, R2, R3, R9 ;  /* 0x0000000302097224 */ /* 0x000fe400078e0209 */
[----:B------:R-:W-:Y:S02]  /*8a90*/  @!P6 IMAD.MOV R6, RZ, RZ, -R6 ;  /* 0x000000ffff06e224 */ /* 0x000fe400078e0a06 */
[--C-:B------:R-:W-:Y:S01]  /*8aa0*/  @!P0 IMAD.IADD R14, R14, 0x1, -R2.reuse ;  /* 0x000000010e0e8824 */ /* 0x100fe200078e0a02 */
[----:B------:R-:W-:Y:S02]  /*8ab0*/  ISETP.GT.U32.AND P0, PT, R2, R9, PT ;  /* 0x000000090200720c */ /* 0x000fe40003f04070 */
[----:B------:R-:W-:Y:S01]  /*8ac0*/  @!P5 IMAD.IADD R11, R11, 0x1, -R2 ;  /* 0x000000010b0bd824 */ /* 0x000fe200078e0a02 */
[----:B---3--:R-:W-:-:S05]  /*8ad0*/  IABS R10, R25 ;  /* 0x00000019000a7213 */ /* 0x008fca0000000000 */
[----:B------:R-:W-:-:S04]  /*8ae0*/  IMAD.HI.U32 R7, R0, R10, RZ ;  /* 0x0000000a00077227 */ /* 0x000fc800078e00ff */
[----:B------:R-:W-:-:S04]  /*8af0*/  IMAD.MOV R7, RZ, RZ, -R7 ;  /* 0x000000ffff077224 */ /* 0x000fc800078e0a07 */
[----:B------:R-:W-:Y:S01]  /*8b00*/  IMAD R10, R2, R7, R10 ;  /* 0x00000007020a7224 */ /* 0x000fe200078e020a */
[----:B------:R0:W-:Y:S01]  /*8b10*/  STL [R1+0x24], R6 ;  /* 0x0000240601007387 */ /* 0x0001e20000100800 */
[----:B------:R-:W-:-:S03]  /*8b20*/  ISETP.GE.AND P5, PT, R21, RZ, PT ;  /* 0x000000ff1500720c */ /* 0x000fc60003fa6270 */
[----:B------:R-:W-:Y:S01]  /*8b30*/  ISETP.GT.U32.AND P6, PT, R2, R10, PT ;  /* 0x0000000a0200720c */ /* 0x000fe20003fc4070 */
[----:B------:R-:W3:Y:S01]  /*8b40*/  LDL.LU R21, [R1+0x270] ;  /* 0x0002700001157983 */ /* 0x000ee20000300800 */
[--C-:B------:R-:W-:Y:S02]  /*8b50*/  @!P3 IMAD.IADD R4, R4, 0x1, -R2.reuse ;  /* 0x000000010404b824 */ /* 0x100fe400078e0a02 */
[----:B------:R-:W-:Y:S02]  /*8b60*/  @!P0 IMAD.IADD R9, R9, 0x1, -R2 ;  /* 0x0000000109098824 */ /* 0x000fe400078e0a02 */
[----:B0-----:R-:W-:-:S03]  /*8b70*/  IMAD.MOV.U32 R6, RZ, RZ, R4 ;  /* 0x000000ffff067224 */ /* 0x001fc600078e0004 */
[----:B------:R-:W-:-:S04]  /*8b80*/  ISETP.GT.U32.AND P0, PT, R2, R9, PT ;  /* 0x000000090200720c */ /* 0x000fc80003f04070 */
[----:B------:R-:W-:Y:S01]  /*8b90*/  @!P6 IMAD.IADD R10, R10, 0x1, -R2 ;  /* 0x000000010a0ae824 */ /* 0x000fe200078e0a02 */
[----:B----4-:R-:W-:-:S05]  /*8ba0*/  IABS R12, R26 ;  /* 0x0000001a000c7213 */ /* 0x010fca0000000000 */
[----:B------:R-:W-:-:S04]  /*8bb0*/  IMAD.HI.U32 R4, R0, R12, RZ ;  /* 0x0000000c00047227 */ /* 0x000fc800078e00ff */
[----:B------:R-:W-:Y:S01]  /*8bc0*/  IMAD.MOV R4, RZ, RZ, -R4 ;  /* 0x000000ffff047224 */ /* 0x000fe200078e0a04 */
[----:B------:R-:W-:-:S03]  /*8bd0*/  ISETP.GT.U32.AND P6, PT, R2, R10, PT ;  /* 0x0000000a0200720c */ /* 0x000fc60003fc4070 */
[----:B------:R-:W-:Y:S01]  /*8be0*/  IMAD R12, R2, R4, R12 ;  /* 0x00000004020c7224 */ /* 0x000fe200078e020c */
[----:B------:R-:W-:Y:S02]  /*8bf0*/  ISETP.GE.AND P3, PT, R25, RZ, PT ;  /* 0x000000ff1900720c */ /* 0x000fe40003f66270 */
[----:B-----5:R-:W-:Y:S01]  /*8c00*/  IABS R4, R28 ;  /* 0x0000001c00047213 */ /* 0x020fe20000000000 */
[----:B------:R-:W-:-:S04]  /*8c10*/  @!P0 IMAD.IADD R9, R9, 0x1, -R2 ;  /* 0x0000000109098824 */ /* 0x000fc800078e0a02 */
[----:B------:R-:W-:Y:S01]  /*8c20*/  IMAD.HI.U32 R18, R0, R4, RZ ;  /* 0x0000000400127227 */ /* 0x000fe200078e00ff */
[----:B------:R-:W-:-:S03]  /*8c30*/  ISETP.GT.U32.AND P0, PT, R2, R12, PT ;  /* 0x0000000c0200720c */ /* 0x000fc60003f04070 */
[----:B------:R-:W-:Y:S01]  /*8c40*/  IMAD.MOV R18, RZ, RZ, -R18 ;  /* 0x000000ffff127224 */ /* 0x000fe200078e0a12 */
[----:B------:R-:W-:Y:S01]  /*8c50*/  IABS R13, R27 ;  /* 0x0000001b000d7213 */ /* 0x000fe20000000000 */
[----:B------:R-:W-:Y:S01]  /*8c60*/  @!P2 IMAD.MOV R6, RZ, RZ, -R6 ;  /* 0x000000ffff06a224 */ /* 0x000fe200078e0a06 */
[----:B------:R-:W-:Y:S01]  /*8c70*/  ISETP.GE.AND P2, PT, R27, RZ, PT ;  /* 0x000000ff1b00720c */ /* 0x000fe20003f46270 */
[----:B------:R-:W-:Y:S01]  /*8c80*/  @!P6 IMAD.IADD R10, R10, 0x1, -R2 ;  /* 0x000000010a0ae824 */ /* 0x000fe200078e0a02 */
[----:B------:R-:W4:Y:S01]  /*8c90*/  LDL.LU R27, [R1+0x274] ;  /* 0x00027400011b7983 */ /* 0x000f220000300800 */
[C---:B------:R-:W-:Y:S02]  /*8ca0*/  IMAD R4, R2.reuse, R18, R4 ;  /* 0x0000001202047224 */ /* 0x040fe400078e0204 */
[----:B------:R-:W-:Y:S02]  /*8cb0*/  IMAD.MOV.U32 R19, RZ, RZ, R14 ;  /* 0x000000ffff137224 */ /* 0x000fe400078e000e */
[----:B------:R-:W-:Y:S01]  /*8cc0*/  @!P3 IMAD.MOV R10, RZ, RZ, -R10 ;  /* 0x000000ffff0ab224 */ /* 0x000fe200078e0a0a */
[----:B------:R-:W-:Y:S01]  /*8cd0*/  ISETP.GT.U32.AND P3, PT, R2, R4, PT ;  /* 0x000000040200720c */ /* 0x000fe20003f64070 */
[----:B------:R-:W-:-:S02]  /*8ce0*/  @!P1 IMAD.MOV R19, RZ, RZ, -R19 ;  /* 0x000000ffff139224 */ /* 0x000fc400078e0a13 */
[----:B------:R-:W-:Y:S01]  /*8cf0*/  @!P4 IMAD.MOV R11, RZ, RZ, -R11 ;  /* 0x000000ffff0bc224 */ /* 0x000fe200078e0a0b */
[----:B------:R2:W-:Y:S01]  /*8d00*/  STL [R1+0x20], R6 ;  /* 0x0000200601007387 */ /* 0x0005e20000100800 */
[----:B------:R-:W-:Y:S01]  /*8d10*/  @!P0 IMAD.IADD R12, R12, 0x1, -R2 ;  /* 0x000000010c0c8824 */ /* 0x000fe200078e0a02 */
[----:B------:R-:W-:Y:S02]  /*8d20*/  ISETP.GE.AND P0, PT, R26, RZ, PT ;  /* 0x000000ff1a00720c */ /* 0x000fe40003f06270 */
[----:B------:R-:W-:Y:S04]  /*8d30*/  STL [R1+0x1c], R19 ;  /* 0x00001c1301007387 */ /* 0x000fe80000100800 */
[----:B------:R-:W-:Y:S01]  /*8d40*/  STL [R1+0x10], R11 ;  /* 0x0000100b01007387 */ /* 0x000fe20000100800 */
[----:B------:R-:W-:-:S03]  /*8d50*/  @!P5 IMAD.MOV R9, RZ, RZ, -R9 ;  /* 0x000000ffff09d224 */ /* 0x000fc600078e0a09 */
[----:B------:R-:W5:Y:S01]  /*8d60*/  LDL.LU R26, [R1+0x278] ;  /* 0x00027800011a7983 */ /* 0x000f620000300800 */
[----:B------:R-:W-:Y:S01]  /*8d70*/  @!P3 IMAD.IADD R4, R4, 0x1, -R2 ;  /* 0x000000010404b824 */ /* 0x000fe200078e0a02 */
[----:B------:R-:W-:Y:S02]  /*8d80*/  ISETP.GE.AND P3, PT, R28, RZ, PT ;  /* 0x000000ff1c00720c */ /* 0x000fe40003f66270 */
[----:B------:R-:W-:Y:S04]  /*8d90*/  STL [R1+0xc], R10 ;  /* 0x00000c0a01007387 */ /* 0x000fe80000100800 */
[----:B------:R0:W-:Y:S04]  /*8da0*/  STL [R1+0x8], R9 ;  /* 0x0000080901007387 */ /* 0x0001e80000100800 */
[----:B------:R-:W5:Y:S01]  /*8db0*/  LDL.LU R28, [R1+0x27c] ;  /* 0x00027c00011c7983 */ /* 0x000f620000300800 */
[----:B--2---:R-:W-:-:S05]  /*8dc0*/  IABS R6, R29 ;  /* 0x0000001d00067213 */ /* 0x004fca0000000000 */
[----:B------:R-:W-:-:S04]  /*8dd0*/  IMAD.HI.U32 R17, R0, R6, RZ ;  /* 0x0000000600117227 */ /* 0x000fc800078e00ff */
[----:B------:R-:W-:-:S04]  /*8de0*/  IMAD.MOV R17, RZ, RZ, -R17 ;  /* 0x000000ffff117224 */ /* 0x000fc800078e0a11 */
[----:B------:R-:W-:-:S05]  /*8df0*/  IMAD R6, R2, R17, R6 ;  /* 0x0000001102067224 */ /* 0x000fca00078e0206 */
[----:B------:R-:W-:-:S13]  /*8e00*/  ISETP.GT.U32.AND P5, PT, R2, R6, PT ;  /* 0x000000060200720c */ /* 0x000fda0003fa4070 */
[----:B------:R-:W-:Y:S01]  /*8e10*/  @!P5 IMAD.IADD R6, R6, 0x1, -R2 ;  /* 0x000000010606d824 */ /* 0x000fe200078e0a02 */
[----:B------:R-:W-:Y:S02]  /*8e20*/  ISETP.GE.AND P5, PT, R29, RZ, PT ;  /* 0x000000ff1d00720c */ /* 0x000fe40003fa6270 */
[----:B------:R-:W2:Y:S01]  /*8e30*/  LDL.LU R29, [R1+0x280] ;  /* 0x00028000011d7983 */ /* 0x000ea20000300800 */
[----:B------:R-:W-:-:S04]  /*8e40*/  IMAD.HI.U32 R3, R0, R13, RZ ;  /* 0x0000000d00037227 */ /* 0x000fc800078e00ff */
[----:B------:R-:W-:-:S04]  /*8e50*/  IMAD.MOV R3, RZ, RZ, -R3 ;  /* 0x000000ffff037224 */ /* 0x000fc800078e0a03 */
[----:B------:R-:W-:Y:S01]  /*8e60*/  IMAD R13, R2, R3, R13 ;  /* 0x00000003020d7224 */ /* 0x000fe200078e020d */
[----:B------:R-:W-:-:S04]  /*8e70*/  IABS R3, R24 ;  /* 0x0000001800037213 */ /* 0x000fc80000000000 */
[----:B------:R-:W-:Y:S01]  /*8e80*/  ISETP.GT.U32.AND P6, PT, R2, R13, PT ;  /* 0x0000000d0200720c */ /* 0x000fe20003fc4070 */
[----:B------:R-:W-:-:S04]  /*8e90*/  IMAD.HI.U32 R15, R0, R3, RZ ;  /* 0x00000003000f7227 */ /* 0x000fc800078e00ff */
[----:B------:R-:W-:-:S04]  /*8ea0*/  IMAD.MOV R15, RZ, RZ, -R15 ;  /* 0x000000ffff0f7224 */ /* 0x000fc800078e0a0f */
[----:B------:R-:W-:-:S04]  /*8eb0*/  IMAD R3, R2, R15, R3 ;  /* 0x0000000f02037224 */ /* 0x000fc800078e0203 */
[----:B------:R-:W-:Y:S01]  /*8ec0*/  @!P6 IMAD.IADD R13, R13, 0x1, -R2 ;  /* 0x000000010d0de824 */ /* 0x000fe200078e0a02 */
[----:B------:R-:W-:Y:S02]  /*8ed0*/  ISETP.GT.U32.AND P6, PT, R2, R3, PT ;  /* 0x000000030200720c */ /* 0x000fe40003fc4070 */
[----:B------:R-:W-:Y:S02]  /*8ee0*/  IABS R8, R22 ;  /* 0x0000001600087213 */ /* 0x000fe40000000000 */
[----:B------:R-:W-:-:S03]  /*8ef0*/  IABS R7, R23 ;  /* 0x0000001700077213 */ /* 0x000fc60000000000 */
[----:B------:R-:W-:-:S06]  /*8f00*/  IMAD.HI.U32 R15, R0, R8, RZ ;  /* 0x00000008000f7227 */ /* 0x000fcc00078e00ff */
[----:B------:R-:W-:Y:S01]  /*8f10*/  @!P6 IMAD.IADD R3, R3, 0x1, -R2 ;  /* 0x000000010303e824 */ /* 0x000fe200078e0a02 */
[----:B------:R-:W-:-:S04]  /*8f20*/  ISETP.GT.U32.AND P1, PT, R2, R13, PT ;  /* 0x0000000d0200720c */ /* 0x000fc80003f24070 */
[----:B------:R-:W-:Y:S01]  /*8f30*/  ISETP.GT.U32.AND P6, PT, R2, R3, PT ;  /* 0x000000030200720c */ /* 0x000fe20003fc4070 */
[----:B------:R-:W-:Y:S01]  /*8f40*/  IMAD.HI.U32 R16, R0, R7, RZ ;  /* 0x0000000700107227 */ /* 0x000fe200078e00ff */
[----:B------:R-:W-:-:S03]  /*8f50*/  ISETP.GT.U32.AND P4, PT, R2, R12, PT ;  /* 0x0000000c0200720c */ /* 0x000fc60003f84070 */
[----:B------:R-:W-:Y:S02]  /*8f60*/  IMAD.MOV R15, RZ, RZ, -R15 ;  /* 0x000000ffff0f7224 */ /* 0x000fe400078e0a0f */
[----:B------:R-:W-:Y:S02]  /*8f70*/  IMAD.MOV R16, RZ, RZ, -R16 ;  /* 0x000000ffff107224 */ /* 0x000fe400078e0a10 */
[C---:B------:R-:W-:Y:S02]  /*8f80*/  IMAD R8, R2.reuse, R15, R8 ;  /* 0x0000000f02087224 */ /* 0x040fe400078e0208 */
[C---:B------:R-:W-:Y:S02]  /*8f90*/  IMAD R7, R2.reuse, R16, R7 ;  /* 0x0000001002077224 */ /* 0x040fe400078e0207 */
[--C-:B------:R-:W-:Y:S01]  /*8fa0*/  @!P6 IMAD.IADD R3, R3, 0x1, -R2.reuse ;  /* 0x000000010303e824 */ /* 0x100fe200078e0a02 */
[C---:B------:R-:W-:Y:S01]  /*8fb0*/  ISETP.GT.U32.AND P6, PT, R2.reuse, R8, PT ;  /* 0x000000080200720c */ /* 0x040fe20003fc4070 */
[--C-:B------:R-:W-:Y:S01]  /*8fc0*/  @!P1 IMAD.IADD R13, R13, 0x1, -R2.reuse ;  /* 0x000000010d0d9824 */ /* 0x100fe200078e0a02 */
[----:B------:R-:W-:Y:S01]  /*8fd0*/  ISETP.GT.U32.AND P1, PT, R2, R7, PT ;  /* 0x000000070200720c */ /* 0x000fe20003f24070 */
[----:B------:R-:W-:Y:S01]  /*8fe0*/  @!P4 IMAD.IADD R12, R12, 0x1, -R2 ;  /* 0x000000010c0cc824 */ /* 0x000fe200078e0a02 */
[----:B------:R-:W-:Y:S01]  /*8ff0*/  ISETP.GE.AND P4, PT, R24, RZ, PT ;  /* 0x000000ff1800720c */ /* 0x000fe20003f86270 */
[----:B------:R-:W-:Y:S01]  /*9000*/  @!P2 IMAD.MOV R13, RZ, RZ, -R13 ;  /* 0x000000ffff0da224 */ /* 0x000fe200078e0a0d */
[----:B------:R-:W-:-:S02]  /*9010*/  ISETP.GT.U32.AND P2, PT, R2, R6, PT ;  /* 0x000000060200720c */ /* 0x000fc40003f44070 */
[----:B---3--:R-:W-:Y:S01]  /*9020*/  IABS R14, R21 ;  /* 0x00000015000e7213 */ /* 0x008fe20000000000 */
[----:B------:R-:W-:-:S04]  /*9030*/  @!P0 IMAD.MOV R12, RZ, RZ, -R12 ;  /* 0x000000ffff0c8224 */ /* 0x000fc800078e0a0c */
[--C-:B------:R-:W-:Y:S02]  /*9040*/  @!P6 IMAD.IADD R8, R8, 0x1, -R2.reuse ;  /* 0x000000010808e824 */ /* 0x100fe400078e0a02 */
[--C-:B------:R-:W-:Y:S01]  /*9050*/  @!P1 IMAD.IADD R7, R7, 0x1, -R2.reuse ;  /* 0x0000000107079824 */ /* 0x100fe200078e0a02 */
[C---:B------:R-:W-:Y:S01]  /*9060*/  ISETP.GT.U32.AND P1, PT, R2.reuse, R4, PT ;  /* 0x000000040200720c */ /* 0x040fe20003f24070 */
[----:B------:R-:W-:Y:S01]  /*9070*/  @!P4 IMAD.MOV R3, RZ, RZ, -R3 ;  /* 0x000000ffff03c224 */ /* 0x000fe200078e0a03 */
[----:B------:R-:W-:Y:S01]  /*9080*/  ISETP.GT.U32.AND P6, PT, R2, R8, PT ;  /* 0x000000080200720c */ /* 0x000fe20003fc4070 */
[----:B0-----:R-:W-:Y:S01]  /*9090*/  IMAD.HI.U32 R9, R0, R14, RZ ;  /* 0x0000000e00097227 */ /* 0x001fe200078e00ff */
[----:B------:R-:W-:Y:S03]  /*90a0*/  STL [R1+0x4], R13 ;  /* 0x0000040d01007387 */ /* 0x000fe60000100800 */
[----:B------:R-:W-:Y:S01]  /*90b0*/  @!P2 IMAD.IADD R6, R6, 0x1, -R2 ;  /* 0x000000010606a824 */ /* 0x000fe200078e0a02 */
[----:B------:R5:W-:Y:S01]  /*90c0*/  STL [R1], R12 ;  /* 0x0000000c01007387 */ /* 0x000be20000100800 */
[----:B------:R-:W-:Y:S01]  /*90d0*/  IMAD.MOV R9, RZ, RZ, -R9 ;  /* 0x000000ffff097224 */ /* 0x000fe200078e0a09 */
[----:B------:R-:W-:-:S02]  /*90e0*/  ISETP.GE.AND P2, PT, R22, RZ, PT ;  /* 0x000000ff1600720c */ /* 0x000fc40003f46270 */
[----:B------:R-:W-:Y:S01]  /*90f0*/  STL [R1+0x1f98], R3 ;  /* 0x001f980301007387 */ /* 0x000fe20000100800 */
[----:B------:R-:W-:-:S03]  /*9100*/  IMAD R10, R2, R9, R14 ;  /* 0x00000009020a7224 */ /* 0x000fc600078e020e */
[----:B------:R-:W3:Y:S01]  /*9110*/  LDL.LU R22, [R1+0x284] ;  /* 0x0002840001167983 */ /* 0x000ee20000300800 */
[--C-:B------:R-:W-:Y:S01]  /*9120*/  @!P1 IMAD.IADD R4, R4, 0x1, -R2.reuse ;  /* 0x0000000104049824 */ /* 0x100fe200078e0a02 */
[----:B------:R-:W-:Y:S01]  /*9130*/  ISETP.GT.U32.AND P0, PT, R2, R7, PT ;  /* 0x000000070200720c */ /* 0x000fe20003f04070 */
[----:B------:R-:W-:Y:S01]  /*9140*/  @!P6 IMAD.IADD R8, R8, 0x1, -R2 ;  /* 0x000000010808e824 */ /* 0x000fe200078e0a02 */
[----:B------:R-:W-:Y:S02]  /*9150*/  ISETP.GT.U32.AND P1, PT, R2, R10, PT ;  /* 0x0000000a0200720c */ /* 0x000fe40003f24070 */
[----:B------:R-:W-:Y:S02]  /*9160*/  ISETP.GE.AND P6, PT, R21, RZ, PT ;  /* 0x000000ff1500720c */ /* 0x000fe40003fc6270 */
[----:B------:R-:W3:Y:S01]  /*9170*/  LDL.LU R21, [R1+0x288] ;  /* 0x0002880001157983 */ /* 0x000ee20000300800 */
[----:B------:R-:W-:Y:S01]  /*9180*/  ISETP.GE.AND P4, PT, R23, RZ, PT ;  /* 0x000000ff1700720c */ /* 0x000fe20003f86270 */
[----:B------:R-:W-:-:S02]  /*9190*/  @!P3 IMAD.MOV R4, RZ, RZ, -R4 ;  /* 0x000000ffff04b224 */ /* 0x000fc400078e0a04 */
[----:B------:R-:W-:-:S03]  /*91a0*/  @!P5 IMAD.MOV R6, RZ, RZ, -R6 ;  /* 0x000000ffff06d224 */ /* 0x000fc600078e0a06 */
[--C-:B------:R-:W-:Y:S02]  /*91b0*/  @!P0 IMAD.IADD R7, R7, 0x1, -R2.reuse ;  /* 0x0000000107078824 */ /* 0x100fe400078e0a02 */
[----:B------:R-:W-:Y:S02]  /*91c0*/  @!P1 IMAD.IADD R10, R10, 0x1, -R2 ;  /* 0x000000010a0a9824 */ /* 0x000fe400078e0a02 */
[----:B------:R-:W-:-:S03]  /*91d0*/  @!P2 IMAD.MOV R8, RZ, RZ, -R8 ;  /* 0x000000ffff08a224 */ /* 0x000fc600078e0a08 */
[----:B------:R-:W-:Y:S01]  /*91e0*/  @!P4 IMAD.MOV R7, RZ, RZ, -R7 ;  /* 0x000000ffff07c224 */ /* 0x000fe200078e0a07 */
[----:B----4-:R-:W-:Y:S02]  /*91f0*/  IABS R11, R27 ;  /* 0x0000001b000b7213 */ /* 0x010fe40000000000 */
[----:B------:R-:W-:Y:S02]  /*9200*/  ISETP.GE.AND P1, PT, R27, RZ, PT ;  /* 0x000000ff1b00720c */ /* 0x000fe40003f26270 */
[----:B------:R-:W4:Y:S04]  /*9210*/  LDL.LU R27, [R1+0x28c] ;  /* 0x00028c00011b7983 */ /* 0x000f280000300800 */
[----:B------:R-:W-:Y:S04]  /*9220*/  STL [R1+0x1f9c], R4 ;  /* 0x001f9c0401007387 */ /* 0x000fe80000100800 */
[----:B------:R-:W-:Y:S04]  /*9230*/  STL [R1+0x1fa0], R6 ;  /* 0x001fa00601007387 */ /* 0x000fe80000100800 */
[----:B------:R-:W-:Y:S04]  /*9240*/  STL [R1+0x1fa4], R7 ;  /* 0x001fa40701007387 */ /* 0x000fe80000100800 */
[----:B------:R-:W-:Y:S01]  /*9250*/  STL [R1+0x1fa8], R8 ;  /* 0x001fa80801007387 */ /* 0x000fe20000100800 */
[----:B-----5:R-:W-:-:S02]  /*9260*/  IABS R12, R26 ;  /* 0x0000001a000c7213 */ /* 0x020fc40000000000 */
[----:B------:R-:W-:Y:S02]  /*9270*/  ISETP.GE.AND P4, PT, R26, RZ, PT ;  /* 0x000000ff1a00720c */ /* 0x000fe40003f86270 */
[----:B------:R-:W5:Y:S01]  /*9280*/  LDL.LU R26, [R1+0x290] ;  /* 0x00029000011a7983 */ /* 0x000f620000300800 */
[----:B------:R-:W-:-:S04]  /*9290*/  IMAD.HI.U32 R9, R0, R11, RZ ;  /* 0x0000000b00097227 */ /* 0x000fc800078e00ff */
[----:B------:R-:W-:Y:S01]  /*92a0*/  IMAD.MOV R9, RZ, RZ, -R9 ;  /* 0x000000ffff097224 */ /* 0x000fe200078e0a09 */
[----:B------:R-:W-:Y:S02]  /*92b0*/  IABS R13, R28 ;  /* 0x0000001c000d7213 */ /* 0x000fe40000000000 */
[----:B------:R-:W-:Y:S02]  /*92c0*/  ISETP.GE.AND P2, PT, R28, RZ, PT ;  /* 0x000000ff1c00720c */ /* 0x000fe40003f46270 */
[----:B------:R-:W5:Y:S01]  /*92d0*/  LDL.LU R28, [R1+0x294] ;  /* 0x00029400011c7983 */ /* 0x000f620000300800 */
[----:B------:R-:W-:-:S05]  /*92e0*/  IMAD R11, R2, R9, R11 ;  /* 0x00000009020b7224 */ /* 0x000fca00078e020b */
[----:B------:R-:W-:-:S13]  /*92f0*/  ISETP.GT.U32.AND P0, PT, R2, R11, PT ;  /* 0x0000000b0200720c */ /* 0x000fda0003f04070 */
[----:B------:R-:W-:Y:S01]  /*9300*/  @!P0 IMAD.IADD R11, R11, 0x1, -R2 ;  /* 0x000000010b0b8824 */ /* 0x000fe200078e0a02 */
[----:B------:R-:W-:-:S13]  /*9310*/  ISETP.GT.U32.AND P0, PT, R2, R10, PT ;  /* 0x0000000a0200720c */ /* 0x000fda0003f04070 */
[----:B------:R-:W-:Y:S01]  /*9320*/  @!P0 IMAD.IADD R10, R10, 0x1, -R2 ;  /* 0x000000010a0a8824 */ /* 0x000fe200078e0a02 */
[----:B--2---:R-:W-:Y:S02]  /*9330*/  IABS R14, R29 ;  /* 0x0000001d000e7213 */ /* 0x004fe40000000000 */
[----:B------:R-:W-:Y:S02]  /*9340*/  ISETP.GE.AND P0, PT, R29, RZ, PT ;  /* 0x000000ff1d00720c */ /* 0x000fe40003f06270 */
[----:B------:R-:W2:Y:S01]  /*9350*/  LDL.LU R29, [R1+0x298] ;  /* 0x00029800011d7983 */ /* 0x000ea20000300800 */
[----:B------:R-:W-:-:S04]  /*9360*/  IMAD.HI.U32 R9, R0, R12, RZ ;  /* 0x0000000c00097227 */ /* 0x000fc800078e00ff */
[----:B------:R-:W-:-:S04]  /*9370*/  IMAD.MOV R9, RZ, RZ, -R9 ;  /* 0x000000ffff097224 */ /* 0x000fc800078e0a09 */
[----:B------:R-:W-:Y:S02]  /*9380*/  IMAD R12, R2, R9, R12 ;  /* 0x00000009020c7224 */ /* 0x000fe400078e020c */
[----:B------:R-:W-:-:S03]  /*9390*/  IMAD.HI.U32 R9, R0, R14, RZ ;  /* 0x0000000e00097227 */ /* 0x000fc600078e00ff */
[C---:B------:R-:W-:Y:S01]  /*93a0*/  ISETP.GT.U32.AND P3, PT, R2.reuse, R12, PT ;  /* 0x0000000c0200720c */ /* 0x040fe20003f64070 */
[----:B------:R-:W-:Y:S01]  /*93b0*/  IMAD.MOV R9, RZ, RZ, -R9 ;  /* 0x000000ffff097224 */ /* 0x000fe200078e0a09 */
[----:B------:R-:W-:Y:S01]  /*93c0*/  ISETP.GT.U32.AND P5, PT, R2, R11, PT ;  /* 0x0000000b0200720c */ /* 0x000fe20003fa4070 */
[----:B------:R-:W-:-:S04]  /*93d0*/  IMAD.HI.U32 R15, R0, R13, RZ ;  /* 0x0000000d000f7227 */ /* 0x000fc800078e00ff */
[C---:B------:R-:W-:Y:S02]  /*93e0*/  IMAD R14, R2.reuse, R9, R14 ;  /* 0x00000009020e7224 */ /* 0x040fe400078e020e */
[----:B------:R-:W-:Y:S02]  /*93f0*/  @!P6 IMAD.MOV R10, RZ, RZ, -R10 ;  /* 0x000000ffff0ae224 */ /* 0x000fe400078e0a0a */
[----:B------:R-:W-:Y:S01]  /*9400*/  IMAD.MOV R15, RZ, RZ, -R15 ;  /* 0x000000ffff0f7224 */ /* 0x000fe200078e0a0f */
[----:B------:R-:W-:Y:S01]  /*9410*/  ISETP.GT.U32.AND P6, PT, R2, R14, PT ;  /* 0x0000000e0200720c */ /* 0x000fe20003fc4070 */
[----:B------:R-:W-:Y:S02]  /*9420*/  @!P3 IMAD.IADD R12, R12, 0x1, -R2 ;  /* 0x000000010c0cb824 */ /* 0x000fe400078e0a02 */
[----:B------:R-:W-:-:S03]  /*9430*/  IMAD R13, R2, R15, R13 ;  /* 0x0000000f020d7224 */ /* 0x000fc600078e020d */
[C---:B------:R-:W-:Y:S01]  /*9440*/  ISETP.GT.U32.AND P3, PT, R2.reuse, R12, PT ;  /* 0x0000000c0200720c */ /* 0x040fe20003f64070 */
[----:B------:R-:W-:Y:S01]  /*9450*/  @!P5 IMAD.IADD R11, R11, 0x1, -R2 ;  /* 0x000000010b0bd824 */ /* 0x000fe200078e0a02 */
[----:B------:R-:W-:-:S05]  /*9460*/  ISETP.GT.U32.AND P5, PT, R2, R13, PT ;  /* 0x0000000d0200720c */ /* 0x000fca0003fa4070 */
[----:B------:R-:W-:-:S05]  /*9470*/  @!P6 IMAD.IADD R14, R14, 0x1, -R2 ;  /* 0x000000010e0ee824 */ /* 0x000fca00078e0a02 */
[----:B------:R-:W-:Y:S01]  /*9480*/  ISETP.GT.U32.AND P6, PT, R2, R14, PT ;  /* 0x0000000e0200720c */ /* 0x000fe20003fc4070 */
[--C-:B------:R-:W-:Y:S02]  /*9490*/  @!P3 IMAD.IADD R12, R12, 0x1, -R2.reuse ;  /* 0x000000010c0cb824 */ /* 0x100fe400078e0a02 */
[----:B------:R-:W-:Y:S02]  /*94a0*/  @!P5 IMAD.IADD R13, R13, 0x1, -R2 ;  /* 0x000000010d0dd824 */ /* 0x000fe400078e0a02 */
[----:B------:R-:W-:-:S03]  /*94b0*/  @!P4 IMAD.MOV R12, RZ, RZ, -R12 ;  /* 0x000000ffff0cc224 */ /* 0x000fc600078e0a0c */
[----:B------:R-:W-:Y:S01]  /*94c0*/  ISETP.GT.U32.AND P5, PT, R2, R13, PT ;  /* 0x0000000d0200720c */ /* 0x000fe20003fa4070 */
[----:B------:R-:W-:Y:S01]  /*94d0*/  @!P1 IMAD.MOV R11, RZ, RZ, -R11 ;  /* 0x000000ffff0b9224 */ /* 0x000fe200078e0a0b */
[----:B------:R0:W-:Y:S03]  /*94e0*/  STL [R1+0x1fac], R10 ;  /* 0x001fac0a01007387 */ /* 0x0001e60000100800 */
[----:B------:R-:W-:Y:S01]  /*94f0*/  @!P6 IMAD.IADD R14, R14, 0x1, -R2 ;  /* 0x000000010e0ee824 */ /* 0x000fe200078e0a02 */
[----:B------:R-:W-:Y:S01]  /*9500*/  STL [R1+0x1fb0], R11 ;  /* 0x001fb00b01007387 */ /* 0x000fe20000100800 */
[----:B---3--:R-:W-:-:S05]  /*9510*/  IABS R15, R22 ;  /* 0x00000016000f7213 */ /* 0x008fca0000000000 */
[----:B------:R-:W-:Y:S01]  /*9520*/  IMAD.HI.U32 R9, R0, R15, RZ ;  /* 0x0000000f00097227 */ /* 0x000fe200078e00ff */
[----:B------:R-:W-:-:S03]  /*9530*/  IABS R16, R21 ;  /* 0x0000001500107213 */ /* 0x000fc60000000000 */
[----:B------:R-:W-:-:S04]  /*9540*/  IMAD.MOV R9, RZ, RZ, -R9 ;  /* 0x000000ffff097224 */ /* 0x000fc800078e0a09 */
[----:B------:R-:W-:Y:S02]  /*9550*/  IMAD R15, R2, R9, R15 ;  /* 0x00000009020f7224 */ /* 0x000fe400078e020f */
[----:B------:R-:W-:-:S03]  /*9560*/  IMAD.HI.U32 R18, R0, R16, RZ ;  /* 0x0000001000127227 */ /* 0x000fc600078e00ff */
[----:B------:R-:W-:Y:S01]  /*9570*/  ISETP.GT.U32.AND P4, PT, R2, R15, PT ;  /* 0x0000000f0200720c */ /* 0x000fe20003f84070 */
[----:B------:R-:W-:-:S04]  /*9580*/  IMAD.MOV R18, RZ, RZ, -R18 ;  /* 0x000000ffff127224 */ /* 0x000fc800078e0a12 */
[----:B------:R-:W-:Y:S01]  /*9590*/  IMAD R16, R2, R18, R16 ;  /* 0x0000001202107224 */ /* 0x000fe200078e0210 */
[----:B------:R-:W-:-:S04]  /*95a0*/  ISETP.GE.AND P1, PT, R22, RZ, PT ;  /* 0x000000ff1600720c */ /* 0x000fc80003f26270 */
[----:B------:R-:W-:Y:S02]  /*95b0*/  ISETP.GT.U32.AND P6, PT, R2, R16, PT ;  /* 0x000000100200720c */ /* 0x000fe40003fc4070 */
[----:B----4-:R-:W-:Y:S01]  /*95c0*/  IABS R17, R27 ;  /* 0x0000001b00117213 */ /* 0x010fe20000000000 */
[----:B------:R-:W-:Y:S01]  /*95d0*/  STL [R1+0x1fb4], R12 ;  /* 0x001fb40c01007387 */ /* 0x000fe20000100800 */
[----:B------:R-:W-:-:S03]  /*95e0*/  @!P4 IMAD.IADD R15, R15, 0x1, -R2 ;  /* 0x000000010f0fc824 */ /* 0x000fc600078e0a02 */
[----:B------:R-:W-:Y:S01]  /*95f0*/  IMAD.HI.U32 R9, R0, R17, RZ ;  /* 0x0000001100097227 */ /* 0x000fe200078e00ff */
[----:B------:R-:W3:Y:S03]  /*9600*/  LDL.LU R22, [R1+0x29c] ;  /* 0x00029c0001167983 */ /* 0x000ee60000300800 */
[----:B------:R-:W-:Y:S01]  /*9610*/  IMAD.MOV R9, RZ, RZ, -R9 ;  /* 0x000000ffff097224 */ /* 0x000fe200078e0a09 */
[C---:B------:R-:W-:Y:S01]  /*9620*/  ISETP.GT.U32.AND P4, PT, R2.reuse, R15, PT ;  /* 0x0000000f0200720c */ /* 0x040fe20003f84070 */
[----:B------:R-:W-:Y:S02]  /*9630*/  @!P5 IMAD.IADD R13, R13, 0x1, -R2 ;  /* 0x000000010d0dd824 */ /* 0x000fe400078e0a02 */
[----:B------:R-:W-:Y:S01]  /*9640*/  IMAD R17, R2, R9, R17 ;  /* 0x0000000902117224 */ /* 0x000fe200078e0211 */
[----:B-----5:R-:W-:Y:S01]  /*9650*/  IABS R18, R26 ;  /* 0x0000001a00127213 */ /* 0x020fe20000000000 */
[----:B------:R-:W-:-:S04]  /*9660*/  @!P2 IMAD.MOV R13, RZ, RZ, -R13 ;  /* 0x000000ffff0da224 */ /* 0x000fc800078e0a0d */
[----:B------:R-:W-:Y:S01]  /*9670*/  IMAD.HI.U32 R9, R0, R18, RZ ;  /* 0x0000001200097227 */ /* 0x000fe200078e00ff */
[----:B------:R-:W-:-:S03]  /*9680*/  ISETP.GT.U32.AND P2, PT, R2, R17, PT ;  /* 0x000000110200720c */ /* 0x000fc60003f44070 */
[----:B------:R-:W-:Y:S02]  /*9690*/  @!P6 IMAD.IADD R16, R16, 0x1, -R2 ;  /* 0x000000011010e824 */ /* 0x000fe400078e0a02 */
[----:B------:R-:W-:Y:S01]  /*96a0*/  IMAD.MOV R9, RZ, RZ, -R9 ;  /* 0x000000ffff097224 */ /* 0x000fe200078e0a09 */
[----:B------:R-:W-:Y:S02]  /*96b0*/  IABS R19, R28 ;  /* 0x0000001c00137213 */ /* 0x000fe40000000000 */
[----:B------:R-:W-:Y:S01]  /*96c0*/  ISETP.GE.AND P3, PT, R21, RZ, PT ;  /* 0x000000ff1500720c */ /* 0x000fe20003f66270 */
[C---:B------:R-:W-:Y:S01]  /*96d0*/  IMAD R18, R2.reuse, R9, R18 ;  /* 0x0000000902127224 */ /* 0x040fe200078e0212 */
[----:B------:R-:W-:Y:S01]  /*96e0*/  ISETP.GT.U32.AND P6, PT, R2, R16, PT ;  /* 0x000000100200720c */ /* 0x000fe20003fc4070 */
[----:B------:R-:W-:-:S04]  /*96f0*/  IMAD.HI.U32 R21, R0, R19, RZ ;  /* 0x0000001300157227 */ /* 0x000fc800078e00ff */
[----:B------:R-:W-:Y:S02]  /*9700*/  @!P0 IMAD.MOV R14, RZ, RZ, -R14 ;  /* 0x000000ffff0e8224 */ /* 0x000fe400078e0a0e */
[--C-:B------:R-:W-:Y:S01]  /*9710*/  @!P4 IMAD.IADD R15, R15, 0x1, -R2.reuse ;  /* 0x000000010f0fc824 */ /* 0x100fe200078e0a02 */
[C---:B------:R-:W-:Y:S01]  /*9720*/  ISETP.GT.U32.AND P4, PT, R2.reuse, R18, PT ;  /* 0x000000120200720c */ /* 0x040fe20003f84070 */
[----:B------:R-:W-:Y:S01]  /*9730*/  IMAD.MOV R21, RZ, RZ, -R21 ;  /* 0x000000ffff157224 */ /* 0x000fe200078e0a15 */
[----:B------:R-:W-:Y:S01]  /*9740*/  STL [R1+0x1fb8], R13 ;  /* 0x001fb80d01007387 */ /* 0x000fe20000100800 */
[----:B------:R-:W-:Y:S01]  /*9750*/  ISETP.GE.AND P5, PT, R27, RZ, PT ;  /* 0x000000ff1b00720c */ /* 0x000fe20003fa6270 */
[----:B------:R-:W-:Y:S02]  /*9760*/  @!P2 IMAD.IADD R17, R17, 0x1, -R2 ;  /* 0x000000011111a824 */ /* 0x000fe400078e0a02 */
[----:B------:R-:W-:Y:S01]  /*9770*/  STL [R1+0x1fbc], R14 ;  /* 0x001fbc0e01007387 */ /* 0x000fe20000100800 */
[----:B------:R-:W-:-:S03]  /*9780*/  IMAD R19, R2, R21, R19 ;  /* 0x0000001502137224 */ /* 0x000fc600078e0213 */
[----:B------:R-:W4:Y:S01]  /*9790*/  LDL.LU R27, [R1+0x2a0] ;  /* 0x0002a000011b7983 */ /* 0x000f220000300800 */
[----:B------:R-:W-:Y:S01]  /*97a0*/  @!P1 IMAD.MOV R15, RZ, RZ, -R15 ;  /* 0x000000ffff0f9224 */ /* 0x000fe200078e0a0f */
[----:B------:R-:W-:Y:S01]  /*97b0*/  ISETP.GT.U32.AND P2, PT, R2, R17, PT ;  /* 0x000000110200720c */ /* 0x000fe20003f44070 */
[--C-:B------:R-:W-:Y:S01]  /*97c0*/  @!P6 IMAD.IADD R16, R16, 0x1, -R2.reuse ;  /* 0x000000011010e824 */ /* 0x100fe200078e0a02 */
[----:B------:R-:W-:Y:S01]  /*97d0*/  ISETP.GT.U32.AND P6, PT, R2, R19, PT ;  /* 0x000000130200720c */ /* 0x000fe20003fc4070 */
[----:B------:R-:W-:Y:S01]  /*97e0*/  @!P4 IMAD.IADD R18, R18, 0x1, -R2 ;  /* 0x000000011212c824 */ /* 0x000fe200078e0a02 */
[----:B------:R-:W-:Y:S01]  /*97f0*/  ISETP.GE.AND P0, PT, R26, RZ, PT ;  /* 0x000000ff1a00720c */ /* 0x000fe20003f06270 */
[----:B------:R-:W-:Y:S01]  /*9800*/  STL [R1+0x1fc0], R15 ;  /* 0x001fc00f01007387 */ /* 0x000fe20000100800 */
[----:B------:R-:W-:-:S03]  /*9810*/  ISETP.GE.AND P1, PT, R28, RZ, PT ;  /* 0x000000ff1c00720c */ /* 0x000fc60003f26270 */
[----:B------:R-:W5:Y:S04]  /*9820*/  LDL.LU R26, [R1+0x2a4] ;  /* 0x0002a400011a7983 */ /* 0x000f680000300800 */
[----:B------:R-:W5:Y:S01]  /*9830*/  LDL.LU R28, [R1+0x2a8] ;  /* 0x0002a800011c7983 */ /* 0x000f620000300800 */
[----:B------:R-:W-:Y:S01]  /*9840*/  ISETP.GT.U32.AND P4, PT, R2, R18, PT ;  /* 0x000000120200720c */ /* 0x000fe20003f84070 */
[--C-:B------:R-:W-:Y:S02]  /*9850*/  @!P2 IMAD.IADD R17, R17, 0x1, -R2.reuse ;  /* 0x000000011111a824 */ /* 0x100fe400078e0a02 */
[----:B------:R-:W-:Y:S02]  /*9860*/  @!P6 IMAD.IADD R19, R19, 0x1, -R2 ;  /* 0x000000011313e824 */ /* 0x000fe400078e0a02 */
[----:B------:R-:W-:-:S02]  /*9870*/  @!P3 IMAD.MOV R16, RZ, RZ, -R16 ;  /* 0x000000ffff10b224 */ /* 0x000fc400078e0a10 */
[----:B------:R-:W-:Y:S01]  /*9880*/  @!P5 IMAD.MOV R17, RZ, RZ, -R17 ;  /* 0x000000ffff11d224 */ /* 0x000fe200078e0a11 */
[----:B------:R-:W-:Y:S02]  /*9890*/  ISETP.GT.U32.AND P5, PT, R2, R19, PT ;  /* 0x000000130200720c */ /* 0x000fe40003fa4070 */
[----:B------:R-:W-:Y:S03]  /*98a0*/  STL [R1+0x1fc4], R16 ;  /* 0x001fc41001007387 */ /* 0x000fe60000100800 */
[----:B------:R-:W-:-:S04]  /*98b0*/  @!P4 IMAD.IADD R18, R18, 0x1, -R2 ;  /* 0x000000011212c824 */ /* 0x000fc800078e0a02 */
[----:B------:R-:W-:-:S04]  /*98c0*/  @!P0 IMAD.MOV R18, RZ, RZ, -R18 ;  /* 0x000000ffff128224 */ /* 0x000fc800078e0a12 */
[----:B------:R-:W-:-:S04]  /*98d0*/  @!P5 IMAD.IADD R19, R19, 0x1, -R2 ;  /* 0x000000011313d824 */ /* 0x000fc800078e0a02 */
[----:B------:R-:W-:Y:S01]  /*98e0*/  @!P1 IMAD.MOV R19, RZ, RZ, -R19 ;  /* 0x000000ffff139224 */ /* 0x000fe200078e0a13 */
[----:B--2---:R-:W-:Y:S02]  /*98f0*/  IABS R20, R29 ;  /* 0x0000001d00147213 */ /* 0x004fe40000000000 */
[----:B------:R-:W-:Y:S02]  /*9900*/  ISETP.GE.AND P2, PT, R29, RZ, PT ;  /* 0x000000ff1d00720c */ /* 0x000fe40003f46270 */
[----:B------:R-:W2:Y:S04]  /*9910*/  LDL.LU R29, [R1+0x2ac] ;  /* 0x0002ac00011d7983 */ /* 0x000ea80000300800 */
[----:B------:R-:W-:Y:S04]  /*9920*/  STL [R1+0x1fc8], R17 ;  /* 0x001fc81101007387 */ /* 0x000fe80000100800 */
[----:B------:R-:W-:Y:S04]  /*9930*/  STL [R1+0x1fcc], R18 ;  /* 0x001fcc1201007387 */ /* 0x000fe80000100800 */
[----:B0-----:R-:W2:Y:S04]  /*9940*/  LDL.LU R10, [R1+0x2b0] ;  /* 0x0002b000010a7983 */ /* 0x001ea80000300800 */
[----:B------:R-:W-:Y:S04]  /*9950*/  STL [R1+0x1fd0], R19 ;  /* 0x001fd01301007387 */ /* 0x000fe80000100800 */
[----:B------:R-:W2:Y:S04]  /*9960*/  LDL.LU R3, [R1+0x2b4] ;  /* 0x0002b40001037983 */ /* 0x000ea80000300800 */
[----:B------:R-:W2:Y:S04]  /*9970*/  LDL.LU R6, [R1+0x2b8] ;  /* 0x0002b80001067983 */ /* 0x000ea80000300800 */
[----:B------:R-:W2:Y:S04]  /*9980*/  LDL.LU R4, [R1+0x2bc] ;  /* 0x0002bc0001047983 */ /* 0x000ea80000300800 */
[----:B------:R-:W2:Y:S01]  /*9990*/  LDL.LU R8, [R1+0x2c0] ;  /* 0x0002c00001087983 */ /* 0x000ea20000300800 */
[----:B------:R-:W-:-:S04]  /*99a0*/  IMAD.HI.U32 R9, R0, R20, RZ ;  /* 0x0000001400097227 */ /* 0x000fc800078e00ff */
[----:B------:R-:W-:-:S04]  /*99b0*/  IMAD.MOV R9, RZ, RZ, -R9 ;  /* 0x000000ffff097224 */ /* 0x000fc800078e0a09 */
[----:B------:R-:W-:-:S05]  /*99c0*/  IMAD R20, R2, R9, R20 ;  /* 0x0000000902147224 */ /* 0x000fca00078e0214 */
[----:B------:R-:W-:-:S13]  /*99d0*/  ISETP.GT.U32.AND P3, PT, R2, R20, PT ;  /* 0x000000140200720c */ /* 0x000fda0003f64070 */
[----:B------:R-:W-:-:S05]  /*99e0*/  @!P3 IMAD.IADD R20, R20, 0x1, -R2 ;  /* 0x000000011414b824 */ /* 0x000fca00078e0a02 */
[----:B------:R-:W-:-:S13]  /*99f0*/  ISETP.GT.U32.AND P3, PT, R2, R20, PT ;  /* 0x000000140200720c */ /* 0x000fda0003f64070 */
[----:B------:R-:W-:Y:S01]  /*9a00*/  @!P3 IMAD.IADD R20, R20, 0x1, -R2 ;  /* 0x000000011414b824 */ /* 0x000fe200078e0a02 */
[----:B---3--:R-:W-:-:S05]  /*9a10*/  IABS R21, R22 ;  /* 0x0000001600157213 */ /* 0x008fca0000000000 */
[----:B------:R-:W-:-:S04]  /*9a20*/  IMAD.HI.U32 R9, R0, R21, RZ ;  /* 0x0000001500097227 */ /* 0x000fc800078e00ff */
[----:B------:R-:W-:-:S04]  /*9a30*/  IMAD.MOV R9, RZ, RZ, -R9 ;  /* 0x000000ffff097224 */ /* 0x000fc800078e0a09 */
[----:B------:R-:W-:Y:S01]  /*9a40*/  IMAD R21, R2, R9, R21 ;  /* 0x0000000902157224 */ /* 0x000fe200078e0215 */
[----:B------:R-:W-:-:S04]  /*9a50*/  ISETP.GE.AND P6, PT, R22, RZ, PT ;  /* 0x000000ff1600720c */ /* 0x000fc80003fc6270 */
[----:B------:R-:W-:-:S13]  /*9a60*/  ISETP.GT.U32.AND P1, PT, R2, R21, PT ;  /* 0x000000150200720c */ /* 0x000fda0003f24070 */
[----:B------:R-:W-:-:S05]  /*9a70*/  @!P1 IMAD.IADD R21, R21, 0x1, -R2 ;  /* 0x0000000115159824 */ /* 0x000fca00078e0a02 */
[----:B------:R-:W-:Y:S02]  /*9a80*/  ISETP.GT.U32.AND P1, PT, R2, R21, PT ;  /* 0x000000150200720c */ /* 0x000fe40003f24070 */
[----:B----4-:R-:W-:-:S05]  /*9a90*/  IABS R22, R27 ;  /* 0x0000001b00167213 */ /* 0x010fca0000000000 */
[----:B------:R-:W-:-:S04]  /*9aa0*/  IMAD.MOV.U32 R24, RZ, RZ, R22 ;  /* 0x000000ffff187224 */ /* 0x000fc800078e0016 */
[----:B------:R-:W-:Y:S01]  /*9ab0*/  IMAD.HI.U32 R23, R0, R24, RZ ;  /* 0x0000001800177227 */ /* 0x000fe200078e00ff */
[----:B------:R-:W-:Y:S02]  /*9ac0*/  ISETP.GE.AND P4, PT, R27, RZ, PT ;  /* 0x000000ff1b00720c */ /* 0x000fe40003f86270 */
[----:B-----5:R-:W-:Y:S01]  /*9ad0*/  IABS R22, R28 ;  /* 0x0000001c00167213 */ /* 0x020fe20000000000 */
[----:B------:R-:W-:-:S04]  /*9ae0*/  IMAD.MOV R23, RZ, RZ, -R23 ;  /* 0x000000ffff177224 */ /* 0x000fc800078e0a17 */
[----:B------:R-:W-:Y:S02]  /*9af0*/  IMAD.MOV.U32 R27, RZ, RZ, R22 ;  /* 0x000000ffff1b7224 */ /* 0x000fe400078e0016 */
[----:B------:R-:W-:Y:S02]  /*9b00*/  IMAD R22, R2, R23, R24 ;  /* 0x0000001702167224 */ /* 0x000fe400078e0218 */
[----:B------:R-:W-:Y:S01]  /*9b10*/  IMAD.HI.U32 R24, R0, R27, RZ ;  /* 0x0000001b00187227 */ /* 0x000fe200078e00ff */
[----:B------:R-:W-:-:S03]  /*9b20*/  IABS R9, R26 ;  /* 0x0000001a00097213 */ /* 0x000fc60000000000 */
[----:B------:R-:W-:Y:S01]  /*9b30*/  IMAD.MOV R24, RZ, RZ, -R24 ;  /* 0x000000ffff187224 */ /* 0x000fe200078e0a18 */
[----:B------:R-:W-:Y:S01]  /*9b40*/  ISETP.GE.AND P0, PT, R26, RZ, PT ;  /* 0x000000ff1a00720c */ /* 0x000fe20003f06270 */
[----:B------:R-:W-:Y:S02]  /*9b50*/  IMAD.MOV.U32 R26, RZ, RZ, R9 ;  /* 0x000000ffff1a7224 */ /* 0x000fe400078e0009 */
[C---:B------:R-:W-:Y:S02]  /*9b60*/  IMAD R24, R2.reuse, R24, R27 ;  /* 0x0000001802187224 */ /* 0x040fe400078e021b */
[----:B------:R-:W-:Y:S01]  /*9b70*/  @!P2 IMAD.MOV R20, RZ, RZ, -R20 ;  /* 0x000000ffff14a224 */ /* 0x000fe200078e0a14 */
[----:B------:R-:W-:Y:S01]  /*9b80*/  ISETP.GT.U32.AND P2, PT, R2, R22, PT ;  /* 0x000000160200720c */ /* 0x000fe20003f44070 */
[----:B------:R-:W-:-:S04]  /*9b90*/  @!P1 IMAD.IADD R21, R21, 0x1, -R2 ;  /* 0x0000000115159824 */ /* 0x000fc800078e0a02 */
[----:B------:R-:W-:Y:S01]  /*9ba0*/  @!P6 IMAD.MOV R21, RZ, RZ, -R21 ;  /* 0x000000ffff15e224 */ /* 0x000fe200078e0a15 */
[----:B------:R-:W-:Y:S01]  /*9bb0*/  ISETP.GT.U32.AND P6, PT, R2, R24, PT ;  /* 0x000000180200720c */ /* 0x000fe20003fc4070 */
[----:B------:R-:W-:-:S04]  /*9bc0*/  IMAD.HI.U32 R23, R0, R26, RZ ;  /* 0x0000001a00177227 */ /* 0x000fc800078e00ff */
[----:B------:R-:W-:Y:S02]  /*9bd0*/  IMAD.MOV R23, RZ, RZ, -R23 ;  /* 0x000000ffff177224 */ /* 0x000fe400078e0a17 */
[----:B------:R-:W-:Y:S02]  /*9be0*/  @!P2 IMAD.IADD R22, R22, 0x1, -R2 ;  /* 0x000000011616a824 */ /* 0x000fe400078e0a02 */
[----:B------:R-:W-:-:S03]  /*9bf0*/  IMAD R23, R2, R23, R26 ;  /* 0x0000001702177224 */ /* 0x000fc600078e021a */
[----:B------:R-:W-:Y:S01]  /*9c00*/  ISETP.GT.U32.AND P2, PT, R2, R22, PT ;  /* 0x000000160200720c */ /* 0x000fe20003f44070 */
[----:B------:R-:W-:-:S05]  /*9c10*/  @!P6 IMAD.IADD R24, R24, 0x1, -R2 ;  /* 0x000000011818e824 */ /* 0x000fca00078e0a02 */
[----:B------:R-:W-:-:S07]  /*9c20*/  ISETP.GT.U32.AND P6, PT, R2, R24, PT ;  /* 0x000000180200720c */ /* 0x000fce0003fc4070 */
[----:B------:R-:W-:-:S06]  /*9c30*/  @!P2 IMAD.IADD R22, R22, 0x1, -R2 ;  /* 0x000000011616a824 */ /* 0x000fcc00078e0a02 */
[----:B------:R-:W-:Y:S01]  /*9c40*/  @!P6 IMAD.IADD R24, R24, 0x1, -R2 ;  /* 0x000000011818e824 */ /* 0x000fe200078e0a02 */
[----:B------:R-:W-:Y:S02]  /*9c50*/  ISETP.GE.AND P5, PT, R28, RZ, PT ;  /* 0x000000ff1c00720c */ /* 0x000fe40003fa6270 */
[----:B--2---:R-:W-:Y:S02]  /*9c60*/  IABS R9, R29 ;  /* 0x0000001d00097213 */ /* 0x004fe40000000000 */
[----:B------:R-:W-:-:S03]  /*9c70*/  ISETP.GE.AND P3, PT, R29, RZ, PT ;  /* 0x000000ff1d00720c */ /* 0x000fc60003f66270 */
[----:B------:R-:W-:-:S04]  /*9c80*/  IMAD.HI.U32 R25, R0, R9, RZ ;  /* 0x0000000900197227 */ /* 0x000fc800078e00ff */
[----:B------:R-:W-:Y:S01]  /*9c90*/  IMAD.MOV R25, RZ, RZ, -R25 ;  /* 0x000000ffff197224 */ /* 0x000fe200078e0a19 */
[----:B------:R-:W-:-:S03]  /*9ca0*/  IABS R29, R10 ;  /* 0x0000000a001d7213 */ /* 0x000fc60000000000 */
[----:B------:R-:W-:Y:S02]  /*9cb0*/  IMAD R25, R2, R25, R9 ;  /* 0x0000001902197224 */ /* 0x000fe400078e0209 */
[----:B------:R-:W-:Y:S01]  /*9cc0*/  IMAD.HI.U32 R9, R0, R29, RZ ;  /* 0x0000001d00097227 */ /* 0x000fe200078e00ff */
[----:B------:R-:W-:-:S03]  /*9cd0*/  IABS R26, R3 ;  /* 0x00000003001a7213 */ /* 0x000fc60000000000 */
[----:B------:R-:W-:-:S04]  /*9ce0*/  IMAD.MOV R9, RZ, RZ, -R9 ;  /* 0x000000ffff097224 */ /* 0x000fc800078e0a09 */
[----:B------:R-:W-:Y:S02]  /*9cf0*/  IMAD R29, R2, R9, R29 ;  /* 0x00000009021d7224 */ /* 0x000fe400078e021d */
[----:B------:R-:W-:-:S04]  /*9d00*/  IMAD.HI.U32 R9, R0, R26, RZ ;  /* 0x0000001a00097227 */ /* 0x000fc800078e00ff */
[----:B------:R-:W-:Y:S01]  /*9d10*/  IMAD.MOV R9, RZ, RZ, -R9 ;  /* 0x000000ffff097224 */ /* 0x000fe200078e0a09 */
[----:B------:R-:W-:-:S03]  /*9d20*/  ISETP.GT.U32.AND P2, PT, R2, R25, PT ;  /* 0x000000190200720c */ /* 0x000fc60003f44070 */
[----:B------:R-:W-:-:S05]  /*9d30*/  IMAD R26, R2, R9, R26 ;  /* 0x00000009021a7224 */ /* 0x000fca00078e021a */
[----:B------:R-:W-:Y:S02]  /*9d40*/  ISETP.GT.U32.AND P6, PT, R2, R26, PT ;  /* 0x0000001a0200720c */ /* 0x000fe40003fc4070 */
[----:B------:R-:W-:-:S03]  /*9d50*/  IABS R27, R6 ;  /* 0x00000006001b7213 */ /* 0x000fc60000000000 */
[----:B------:R-:W-:Y:S02]  /*9d60*/  @!P2 IMAD.IADD R25, R25, 0x1, -R2 ;  /* 0x000000011919a824 */ /* 0x000fe400078e0a02 */
[----:B------:R-:W-:-:S06]  /*9d70*/  IMAD.HI.U32 R28, R0, R27, RZ ;  /* 0x0000001b001c7227 */ /* 0x000fcc00078e00ff */
[----:B------:R-:W-:Y:S01]  /*9d80*/  @!P6 IMAD.IADD R26, R26, 0x1, -R2 ;  /* 0x000000011a1ae824 */ /* 0x000fe200078e0a02 */
[----:B------:R-:W-:Y:S01]  /*9d90*/  ISETP.GT.U32.AND P6, PT, R2, R25, PT ;  /* 0x000000190200720c */ /* 0x000fe20003fc4070 */
[----:B------:R-:W-:-:S04]  /*9da0*/  IMAD.MOV R9, RZ, RZ, -R28 ;  /* 0x000000ffff097224 */ /* 0x000fc800078e0a1c */
[C---:B------:R-:W-:Y:S01]  /*9db0*/  IMAD R27, R2.reuse, R9, R27 ;  /* 0x00000009021b7224 */ /* 0x040fe200078e021b */
[----:B------:R-:W-:-:S04]  /*9dc0*/  ISETP.GT.U32.AND P1, PT, R2, R23, PT ;  /* 0x000000170200720c */ /* 0x000fc80003f24070 */
[----:B------:R-:W-:-:S03]  /*9dd0*/  ISETP.GT.U32.AND P2, PT, R2, R27, PT ;  /* 0x0000001b0200720c */ /* 0x000fc60003f44070 */
[--C-:B------:R-:W-:Y:S01]  /*9de0*/  @!P6 IMAD.IADD R25, R25, 0x1, -R2.reuse ;  /* 0x000000011919e824 */ /* 0x100fe200078e0a02 */
[----:B------:R-:W-:Y:S02]  /*9df0*/  ISETP.GE.AND P6, PT, R3, RZ, PT ;  /* 0x000000ff0300720c */ /* 0x000fe40003fc6270 */
[----:B------:R-:W0:Y:S01]  /*9e00*/  S2R R3, SR_TID.X ;  /* 0x0000000000037919 */ /* 0x000e220000002100 */
[----:B------:R-:W-:Y:S02]  /*9e10*/  IABS R28, R4 ;  /* 0x00000004001c7213 */ /* 0x000fe40000000000 */
[----:B------:R-:W-:-:S04]  /*9e20*/  @!P1 IMAD.IADD R23, R23, 0x1, -R2 ;  /* 0x0000000117179824 */ /* 0x000fc800078e0a02 */
[----:B------:R-:W-:Y:S01]  /*9e30*/  @!P2 IMAD.IADD R27, R27, 0x1, -R2 ;  /* 0x000000011b1ba824 */ /* 0x000fe200078e0a02 */
[C---:B------:R-:W-:Y:S01]  /*9e40*/  ISETP.GT.U32.AND P1, PT, R2.reuse, R23, PT ;  /* 0x000000170200720c */ /* 0x040fe20003f24070 */
[----:B------:R-:W-:Y:S01]  /*9e50*/  IMAD.MOV.U32 R9, RZ, RZ, R28 ;  /* 0x000000ffff097224 */ /* 0x000fe200078e001c */
[----:B------:R-:W-:Y:S01]  /*9e60*/  IABS R28, R8 ;  /* 0x00000008001c7213 */ /* 0x000fe20000000000 */
[----:B------:R-:W-:Y:S01]  /*9e70*/  @!P4 IMAD.MOV R22, RZ, RZ, -R22 ;  /* 0x000000ffff16c224 */ /* 0x000fe200078e0a16 */
[----:B------:R-:W-:Y:S01]  /*9e80*/  ISETP.GT.U32.AND P4, PT, R2, R27, PT ;  /* 0x0000001b0200720c */ /* 0x000fe20003f84070 */
[----:B------:R-:W-:-:S04]  /*9e90*/  IMAD.HI.U32 R7, R0, R9, RZ ;  /* 0x0000000900077227 */ /* 0x000fc800078e00ff */
[----:B------:R-:W-:-:S04]  /*9ea0*/  IMAD.HI.U32 R0, R0, R28, RZ ;  /* 0x0000001c00007227 */ /* 0x000fc800078e00ff */
[----:B------:R-:W-:Y:S02]  /*9eb0*/  IMAD.MOV R7, RZ, RZ, -R7 ;  /* 0x000000ffff077224 */ /* 0x000fe400078e0a07 */
[----:B------:R-:W-:Y:S02]  /*9ec0*/  IMAD.MOV R0, RZ, RZ, -R0 ;  /* 0x000000ffff007224 */ /* 0x000fe400078e0a00 */
[----:B------:R-:W-:Y:S01]  /*9ed0*/  @!P1 IMAD.IADD R23, R23, 0x1, -R2 ;  /* 0x0000000117179824 */ /* 0x000fe200078e0a02 */
[C---:B------:R-:W-:Y:S01]  /*9ee0*/  ISETP.GT.U32.AND P1, PT, R2.reuse, R29, PT ;  /* 0x0000001d0200720c */ /* 0x040fe20003f24070 */
[C---:B------:R-:W-:Y:S02]  /*9ef0*/  IMAD R9, R2.reuse, R7, R9 ;  /* 0x0000000702097224 */ /* 0x040fe400078e0209 */
[----:B------:R-:W-:Y:S02]  /*9f00*/  IMAD R28, R2, R0, R28 ;  /* 0x00000000021c7224 */ /* 0x000fe400078e021c */
[----:B------:R-:W-:Y:S01]  /*9f10*/  @!P4 IMAD.IADD R27, R27, 0x1, -R2 ;  /* 0x000000011b1bc824 */ /* 0x000fe200078e0a02 */
[----:B0-----:R-:W-:-:S02]  /*9f20*/  LOP3.LUT R0, R3, 0x3, RZ, 0xc0, !PT ;  /* 0x0000000303007812 */ /* 0x001fc400078ec0ff */
[----:B------:R-:W-:Y:S01]  /*9f30*/  ISETP.GE.AND P4, PT, R4, RZ, PT ;  /* 0x000000ff0400720c */ /* 0x000fe20003f86270 */
[----:B------:R-:W-:Y:S01]  /*9f40*/  @!P0 IMAD.MOV R23, RZ, RZ, -R23 ;  /* 0x000000ffff178224 */ /* 0x000fe200078e0a17 */
[----:B------:R-:W-:Y:S01]  /*9f50*/  SHF.R.U32.HI R4, RZ, 0x2, R3 ;  /* 0x00000002ff047819 */ /* 0x000fe20000011603 */
[----:B------:R-:W-:Y:S01]  /*9f60*/  @!P5 IMAD.MOV R24, RZ, RZ, -R24 ;  /* 0x000000ffff18d224 */ /* 0x000fe200078e0a18 */
[----:B------:R-:W-:Y:S01]  /*9f70*/  ISETP.GT.U32.AND P0, PT, R2, R26, PT ;  /* 0x0000001a0200720c */ /* 0x000fe20003f04070 */
[----:B------:R-:W-:Y:S01]  /*9f80*/  IMAD R0, R0, 0x420, RZ ;  /* 0x0000042000007824 */ /* 0x000fe200078e02ff */
[----:B------:R-:W-:Y:S02]  /*9f90*/  ISETP.GT.U32.AND P5, PT, R2, R9, PT ;  /* 0x000000090200720c */ /* 0x000fe40003fa4070 */
[----:B------:R-:W-:Y:S01]  /*9fa0*/  SGXT.U32 R4, R4, 0x3 ;  /* 0x000000030404781a */ /* 0x000fe20000000000 */
[----:B------:R-:W-:-:S03]  /*9fb0*/  @!P1 IMAD.IADD R29, R29, 0x1, -R2 ;  /* 0x000000011d1d9824 */ /* 0x000fc600078e0a02 */
[----:B------:R-:W-:Y:S01]  /*9fc0*/  LOP3.LUT R0, R0, R4, RZ, 0xfc, !PT ;  /* 0x0000000400007212 */ /* 0x000fe200078efcff */
[C---:B------:R-:W-:Y:S01]  /*9fd0*/  IMAD.SHL.U32 R4, R3.reuse, 0x40, RZ ;  /* 0x0000004003047824 */ /* 0x040fe200078e00ff */
[----:B------:R-:W-:Y:S01]  /*9fe0*/  ISETP.GE.AND P1, PT, R10, RZ, PT ;  /* 0x000000ff0a00720c */ /* 0x000fe20003f26270 */
[----:B------:R-:W-:Y:S01]  /*9ff0*/  IMAD.SHL.U32 R10, R3, 0x8, RZ ;  /* 0x00000008030a7824 */ /* 0x000fe200078e00ff */
[----:B------:R-:W-:Y:S01]  /*a000*/  SHF.R.U32.HI R7, RZ, 0x1, R3 ;  /* 0x00000001ff077819 */ /* 0x000fe20000011603 */
[----:B------:R-:W-:Y:S01]  /*a010*/  STL [R1+0x1fd4], R20 ;  /* 0x001fd41401007387 */ /* 0x000fe20000100800 */
[----:B------:R-:W-:Y:S01]  /*a020*/  LOP3.LUT R4, R4, 0x1c0, RZ, 0xc0, !PT ;  /* 0x000001c004047812 */ /* 0x000fe200078ec0ff */
[--C-:B------:R-:W-:Y:S01]  /*a030*/  @!P0 IMAD.IADD R26, R26, 0x1, -R2.reuse ;  /* 0x000000011a1a8824 */ /* 0x100fe200078e0a02 */
[----:B------:R-:W-:Y:S01]  /*a040*/  ISETP.GE.AND P0, PT, R6, RZ, PT ;  /* 0x000000ff0600720c */ /* 0x000fe20003f06270 */
[----:B------:R-:W-:Y:S01]  /*a050*/  @!P5 IMAD.IADD R9, R9, 0x1, -R2 ;  /* 0x000000010909d824 */ /* 0x000fe200078e0a02 */
[----:B------:R-:W-:Y:S01]  /*a060*/  STL [R1+0x1fd8], R21 ;  /* 0x001fd81501007387 */ /* 0x000fe20000100800 */
[----:B------:R-:W-:Y:S01]  /*a070*/  LOP3.LUT R0, R0, 0x10, R7, 0xf8, !PT ;  /* 0x0000001000007812 */ /* 0x000fe200078ef807 */
[----:B------:R-:W-:Y:S01]  /*a080*/  IMAD.SHL.U32 R6, R3, 0x2, RZ ;  /* 0x0000000203067824 */ /* 0x000fe200078e00ff */
[----:B------:R-:W-:Y:S01]  /*a090*/  LOP3.LUT R4, R4, 0x30, R10, 0xf8, !PT ;  /* 0x0000003004047812 */ /* 0x000fe200078ef80a */
[----:B------:R-:W-:Y:S01]  /*a0a0*/  STL [R1+0x1fdc], R22 ;  /* 0x001fdc1601007387 */ /* 0x000fe20000100800 */
[----:B------:R-:W-:-:S03]  /*a0b0*/  ISETP.GT.U32.AND P5, PT, R2, R9, PT ;  /* 0x000000090200720c */ /* 0x000fc60003fa4070 */
[----:B------:R-:W-:Y:S04]  /*a0c0*/  STL [R1+0x1fe0], R23 ;  /* 0x001fe01701007387 */ /* 0x000fe80000100800 */
[----:B------:R-:W-:Y:S01]  /*a0d0*/  STL [R1+0x1fe4], R24 ;  /* 0x001fe41801007387 */ /* 0x000fe20000100800 */
[----:B------:R-:W-:-:S03]  /*a0e0*/  LOP3.LUT R3, R3, 0x3f, RZ, 0xc0, !PT ;  /* 0x0000003f03037812 */ /* 0x000fc600078ec0ff */
[----:B------:R-:W-:Y:S04]  /*a0f0*/  STL [R1+0x1f28], R10 ;  /* 0x001f280a01007387 */ /* 0x000fe80000100800 */
[----:B------:R0:W-:Y:S02]  /*a100*/  STL [R1+0x1f2c], R0 ;  /* 0x001f2c0001007387 */ /* 0x0001e40000100800 */
[----:B0-----:R-:W-:-:S05]  /*a110*/  LOP3.LUT R0, R4, 0x30, R6, 0x78, !PT ;  /* 0x0000003004007812 */ /* 0x001fca00078e7806 */
[----:B------:R0:W-:Y:S04]  /*a120*/  STL [R1+0xf90], R0 ;  /* 0x000f900001007387 */ /* 0x0001e80000100800 */
[----:B------:R-:W2:Y:S04]  /*a130*/  LDL.LU R13, [R1+0x20c] ;  /* 0x00020c00010d7983 */ /* 0x000ea80000300800 */
[----:B------:R-:W3:Y:S01]  /*a140*/  LDL.LU R12, [R1+0x208] ;  /* 0x00020800010c7983 */ /* 0x000ee20000300800 */
[----:B0-----:R-:W-:-:S03]  /*a150*/  IMAD R0, R3, UR45, RZ ;  /* 0x0000002d03007c24 */ /* 0x001fc6000f8e02ff */
[----:B------:R-:W4:Y:S01]  /*a160*/  LDL.LU R11, [R1+0x200] ;  /* 0x00020000010b7983 */ /* 0x000f220000300800 */
[----:B------:R-:W-:Y:S01]  /*a170*/  @!P5 IMAD.IADD R9, R9, 0x1, -R2 ;  /* 0x000000010909d824 */ /* 0x000fe200078e0a02 */
[----:B------:R-:W-:Y:S02]  /*a180*/  ISETP.GE.AND P5, PT, R8, RZ, PT ;  /* 0x000000ff0800720c */ /* 0x000fe40003fa6270 */
[----:B------:R-:W-:Y:S04]  /*a190*/  STL [R1+0x21c], R0 ;  /* 0x00021c0001007387 */ /* 0x000fe80000100800 */
[----:B------:R-:W5:Y:S04]  /*a1a0*/  LDL.LU R10, [R1+0x1f8] ;  /* 0x0001f800010a7983 */ /* 0x000f680000300800 */
[----:B------:R-:W5:Y:S04]  /*a1b0*/  LDL.LU R8, [R1+0x1f0] ;  /* 0x0001f00001087983 */ /* 0x000f680000300800 */
[----:B------:R-:W5:Y:S04]  /*a1c0*/  LDL.LU R7, [R1+0x1ec] ;  /* 0x0001ec0001077983 */ /* 0x000f680000300800 */
[----:B------:R-:W5:Y:S01]  /*a1d0*/  LDL.LU R6, [R1+0x1e4] ;  /* 0x0001e40001067983 */ /* 0x000f620000300800 */
[----:B------:R-:W-:Y:S01]  /*a1e0*/  ISETP.GT.U32.AND P2, PT, R2, R29, PT ;  /* 0x0000001d0200720c */ /* 0x000fe20003f44070 */
[----:B------:R-:W-:-:S02]  /*a1f0*/  @!P3 IMAD.MOV R25, RZ, RZ, -R25 ;  /* 0x000000ffff19b224 */ /* 0x000fc400078e0a19 */
[----:B------:R-:W5:Y:S01]  /*a200*/  LDL.LU R4, [R1+0x1e0] ;  /* 0x0001e00001047983 */ /* 0x000f620000300800 */
[----:B------:R-:W-:Y:S02]  /*a210*/  @!P6 IMAD.MOV R26, RZ, RZ, -R26 ;  /* 0x000000ffff1ae224 */ /* 0x000fe400078e0a1a */
[----:B------:R-:W-:Y:S01]  /*a220*/  @!P0 IMAD.MOV R27, RZ, RZ, -R27 ;  /* 0x000000ffff1b8224 */ /* 0x000fe200078e0a1b */
[----:B------:R-:W5:Y:S06]  /*a230*/  LDL.LU R3, [R1+0x1dc] ;  /* 0x0001dc0001037983 */ /* 0x000f6c0000300800 */
[----:B------:R-:W-:Y:S01]  /*a240*/  @!P2 IMAD.IADD R29, R29, 0x1, -R2 ;  /* 0x000000011d1da824 */ /* 0x000fe200078e0a02 */
[----:B------:R-:W-:-:S13]  /*a250*/  ISETP.GT.U32.AND P2, PT, R2, R28, PT ;  /* 0x0000001c0200720c */ /* 0x000fda0003f44070 */
[----:B------:R-:W-:-:S05]  /*a260*/  @!P2 IMAD.IADD R28, R28, 0x1, -R2 ;  /* 0x000000011c1ca824 */ /* 0x000fca00078e0a02 */
[----:B------:R-:W-:Y:S01]  /*a270*/  ISETP.GT.U32.AND P2, PT, R2, R28, PT ;  /* 0x0000001c0200720c */ /* 0x000fe20003f44070 */
[----:B------:R-:W-:Y:S01]  /*a280*/  @!P1 IMAD.MOV R29, RZ, RZ, -R29 ;  /* 0x000000ffff1d9224 */ /* 0x000fe200078e0a1d */
[----:B------:R-:W-:Y:S01]  /*a290*/  STL [R1+0x1fe8], R25 ;  /* 0x001fe81901007387 */ /* 0x000fe20000100800 */
[----:B------:R-:W-:-:S10]  /*a2a0*/  @!P4 IMAD.MOV R9, RZ, RZ, -R9 ;  /* 0x000000ffff09c224 */ /* 0x000fd400078e0a09 */
[----:B------:R-:W-:Y:S01]  /*a2b0*/  @!P2 IMAD.IADD R28, R28, 0x1, -R2 ;  /* 0x000000011c1ca824 */ /* 0x000fe200078e0a02 */
[----:B------:R-:W-:Y:S02]  /*a2c0*/  IADD3 R2, P3, PT, R0, UR22, RZ ;  /* 0x0000001600027c10 */ /* 0x000fe4000ff7e0ff */
[----:B------:R-:W-:Y:S02]  /*a2d0*/  ISETP.NE.AND P2, PT, R5, RZ, PT ;  /* 0x000000ff0500720c */ /* 0x000fe40003f45270 */
[----:B------:R-:W-:Y:S01]  /*a2e0*/  LOP3.LUT R5, RZ, R5, RZ, 0x33, !PT ;  /* 0x00000005ff057212 */ /* 0x000fe200078e33ff */
[----:B------:R-:W-:Y:S01]  /*a2f0*/  STL [R1+0x1f54], R2 ;  /* 0x001f540201007387 */ /* 0x000fe20000100800 */
[----:B------:R-:W-:-:S03]  /*a300*/  @!P5 IMAD.MOV R28, RZ, RZ, -R28 ;  /* 0x000000ffff1cd224 */ /* 0x000fc600078e0a1c */
[----:B------:R-:W-:Y:S04]  /*a310*/  STL [R1+0x1fec], R29 ;  /* 0x001fec1d01007387 */ /* 0x000fe80000100800 */
[----:B------:R-:W-:Y:S04]  /*a320*/  STL [R1+0x1ff0], R26 ;  /* 0x001ff01a01007387 */ /* 0x000fe80000100800 */
[----:B------:R-:W-:Y:S04]  /*a330*/  STL [R1+0x1ff4], R27 ;  /* 0x001ff41b01007387 */ /* 0x000fe80000100800 */
[----:B------:R2:W-:Y:S04]  /*a340*/  STL [R1+0x1ff8], R9 ;  /* 0x001ff80901007387 */ /* 0x0005e80000100800 */
[----:B------:R-:W-:Y:S01]  /*a350*/  STL [R1+0x1ffc], R28 ;  /* 0x001ffc1c01007387 */ /* 0x000fe20000100800 */
[----:B--2---:R-:W-:-:S02]  /*a360*/  SEL R9, R5, R13, !P2 ;  /* 0x0000000d05097207 */ /* 0x004fc40005000000 */
[----:B---3--:R-:W-:-:S03]  /*a370*/  SEL R2, R5, R12, !P2 ;  /* 0x0000000c05027207 */ /* 0x008fc60005000000 */
[----:B------:R5:W-:Y:S01]  /*a380*/  STL [R1+0x218], R9 ;  /* 0x0002180901007387 */ /* 0x000be20000100800 */
[----:B----4-:R-:W-:-:S03]  /*a390*/  SEL R0, R5, R11, !P2 ;  /* 0x0000000b05007207 */ /* 0x010fc60005000000 */
[----:B------:R0:W-:Y:S04]  /*a3a0*/  STL [R1+0x18], R2 ;  /* 0x0000180201007387 */ /* 0x0001e80000100800 */
[----:B------:R1:W-:Y:S01]  /*a3b0*/  STL [R1+0x14], R0 ;  /* 0x0000140001007387 */ /* 0x0003e20000100800 */
[C---:B-----5:R-:W-:Y:S02]  /*a3c0*/  SEL R9, R5.reuse, R10, !P2 ;  /* 0x0000000a05097207 */ /* 0x060fe40005000000 */
[----:B0-----:R-:W-:-:S03]  /*a3d0*/  SEL R2, R5, R8, !P2 ;  /* 0x0000000805027207 */ /* 0x001fc60005000000 */
[----:B------:R-:W-:Y:S01]  /*a3e0*/  STL [R1+0x28], R9 ;  /* 0x0000280901007387 */ /* 0x000fe20000100800 */
[----:B-1----:R-:W-:-:S03]  /*a3f0*/  SEL R0, R5, R7, !P2 ;  /* 0x0000000705007207 */ /* 0x002fc60005000000 */
[----:B------:R0:W-:Y:S01]  /*a400*/  STL [R1+0x30], R2 ;  /* 0x0000300201007387 */ /* 0x0001e20000100800 */
[----:B------:R-:W-:-:S03]  /*a410*/  SEL R6, R5, R6, !P2 ;  /* 0x0000000605067207 */ /* 0x000fc60005000000 */
[----:B------:R1:W-:Y:S04]  /*a420*/  STL [R1+0x38], R0 ;  /* 0x0000380001007387 */ /* 0x0003e80000100800 */
[----:B------:R-:W-:Y:S04]  /*a430*/  STL [R1+0x4c], R6 ;  /* 0x00004c0601007387 */ /* 0x000fe80000100800 */
[----:B------:R-:W2:Y:S01]  /*a440*/  LDL.LU R28, [R1+0x1cc] ;  /* 0x0001cc00011c7983 */ /* 0x000ea20000300800 */
[C---:B0-----:R-:W-:Y:S02]  /*a450*/  SEL R2, R5.reuse, R4, !P2 ;  /* 0x0000000405027207 */ /* 0x041fe40005000000 */
[----:B-1----:R-:W-:-:S03]  /*a460*/  SEL R0, R5, R3, !P2 ;  /* 0x0000000305007207 */ /* 0x002fc60005000000 */
[----:B------:R-:W-:Y:S04]  /*a470*/  STL [R1+0x54], R2 ;  /* 0x0000540201007387 */ /* 0x000fe80000100800 */
[----:B--2---:R0:W-:Y:S04]  /*a480*/  STL [R1+0x2018], R28 ;  /* 0x0020181c01007387 */ /* 0x0041e80000100800 */
[----:B------:R-:W-:Y:S04]  /*a490*/  STL [R1+0x5c], R0 ;  /* 0x00005c0001007387 */ /* 0x000fe80000100800 */
[----:B0-----:R-:W2:Y:S04]  /*a4a0*/  LDL.LU R28, [R1+0x1d0] ;  /* 0x0001d000011c7983 */ /* 0x001ea80000300800 */
[----:B--2---:R0:W-:Y:S04]  /*a4b0*/  STL [R1+0x201c], R28 ;  /* 0x00201c1c01007387 */ /* 0x0041e80000100800 */
[----:B0-----:R-:W2:Y:S04]  /*a4c0*/  LDL.LU R28, [R1+0x1d4] ;  /* 0x0001d400011c7983 */ /* 0x001ea80000300800 */
[----:B--2---:R0:W-:Y:S04]  /*a4d0*/  STL [R1+0x2020], R28 ;  /* 0x0020201c01007387 */ /* 0x0041e80000100800 */
[----:B0-----:R-:W2:Y:S04]  /*a4e0*/  LDL.LU R28, [R1+0x1d8] ;  /* 0x0001d800011c7983 */ /* 0x001ea80000300800 */
[----:B------:R-:W3:Y:S04]  /*a4f0*/  LDL.LU R9, [R1+0x1bc] ;  /* 0x0001bc0001097983 */ /* 0x000ee80000300800 */
[----:B------:R-:W4:Y:S04]  /*a500*/  LDL.LU R27, [R1+0x1b4] ;  /* 0x0001b400011b7983 */ /* 0x000f280000300800 */
[----:B------:R-:W5:Y:S04]  /*a510*/  LDL.LU R26, [R1+0x1a4] ;  /* 0x0001a400011a7983 */ /* 0x000f680000300800 */
[----:B------:R-:W3:Y:S04]  /*a520*/  LDL.LU R29, [R1+0x1a0] ;  /* 0x0001a000011d7983 */ /* 0x000ee80000300800 */
        /* <DEDUP_REMOVED lines=22> */
[----:B------:R-:W3:Y:S01]  /*a690*/  LDL.LU R3, [R1+0x150] ;  /* 0x0001500001037983 */ /* 0x000ee20000300800 */
[----:B--2---:R-:W-:-:S05]  /*a6a0*/  SEL R28, R5, R28, !P2 ;  /* 0x0000001c051c7207 */ /* 0x004fca0005000000 */
[----:B------:R0:W-:Y:S04]  /*a6b0*/  STL [R1+0x68], R28 ;  /* 0x0000681c01007387 */ /* 0x0001e80000100800 */
[----:B0-----:R-:W2:Y:S02]  /*a6c0*/  LDL.LU R28, [R1+0x2020] ;  /* 0x00202000011c7983 */ /* 0x001ea40000300800 */
[----:B--2---:R-:W-:-:S05]  /*a6d0*/  SEL R28, R5, R28, !P2 ;  /* 0x0000001c051c7207 */ /* 0x004fca0005000000 */
[----:B------:R0:W-:Y:S04]  /*a6e0*/  STL [R1+0x78], R28 ;  /* 0x0000781c01007387 */ /* 0x0001e80000100800 */
[----:B0-----:R-:W2:Y:S02]  /*a6f0*/  LDL.LU R28, [R1+0x201c] ;  /* 0x00201c00011c7983 */ /* 0x001ea40000300800 */
[----:B--2---:R-:W-:-:S05]  /*a700*/  SEL R28, R5, R28, !P2 ;  /* 0x0000001c051c7207 */ /* 0x004fca0005000000 */
[----:B------:R0:W-:Y:S04]  /*a710*/  STL [R1+0x80], R28 ;  /* 0x0000801c01007387 */ /* 0x0001e80000100800 */
[----:B0-----:R-:W2:Y:S01]  /*a720*/  LDL.LU R28, [R1+0x2018] ;  /* 0x00201800011c7983 */ /* 0x001ea20000300800 */
[C---:B---3--:R-:W-:Y:S02]  /*a730*/  SEL R9, R5.reuse, R9, !P2 ;  /* 0x0000000905097207 */ /* 0x048fe40005000000 */
[C---:B----4-:R-:W-:Y:S02]  /*a740*/  SEL R27, R5.reuse, R27, !P2 ;  /* 0x0000001b051b7207 */ /* 0x050fe40005000000 */
[C---:B-----5:R-:W-:Y:S02]  /*a750*/  SEL R26, R5.reuse, R26, !P2 ;  /* 0x0000001a051a7207 */ /* 0x060fe40005000000 */
[----:B------:R-:W-:-:S02]  /*a760*/  SEL R2, R5, R2, !P2 ;  /* 0x0000000205027207 */ /* 0x000fc40005000000 */
[C---:B------:R-:W-:Y:S02]  /*a770*/  SEL R25, R5.reuse, R25, !P2 ;  /* 0x0000001905197207 */ /* 0x040fe40005000000 */
[C---:B------:R-:W-:Y:S02]  /*a780*/  SEL R6, R5.reuse, R6, !P2 ;  /* 0x0000000605067207 */ /* 0x040fe40005000000 */
[----:B--2---:R-:W-:-:S05]  /*a790*/  SEL R28, R5, R28, !P2 ;  /* 0x0000001c051c7207 */ /* 0x004fca0005000000 */
[----:B------:R-:W-:Y:S04]  /*a7a0*/  STL [R1+0x88], R28 ;  /* 0x0000881c01007387 */ /* 0x000fe80000100800 */
[----:B------:R0:W-:Y:S04]  /*a7b0*/  STL [R1+0xac], R9 ;  /* 0x0000ac0901007387 */ /* 0x0001e80000100800 */
[----:B------:R-:W-:Y:S01]  /*a7c0*/  STL [R1+0xbc], R27 ;  /* 0x0000bc1b01007387 */ /* 0x000fe20000100800 */
[----:B0-----:R-:W-:-:S03]  /*a7d0*/  SEL R9, R5, R29, !P2 ;  /* 0x0000001d05097207 */ /* 0x001fc60005000000 */
[----:B------:R-:W-:Y:S04]  /*a7e0*/  STL [R1+0xc4], R26 ;  /* 0x0000c41a01007387 */ /* 0x000fe80000100800 */
[----:B------:R0:W-:Y:S04]  /*a7f0*/  STL [R1+0xcc], R9 ;  /* 0x0000cc0901007387 */ /* 0x0001e80000100800 */
[----:B------:R1:W-:Y:S01]  /*a800*/  STL [R1+0xd4], R2 ;  /* 0x0000d40201007387 */ /* 0x0003e20000100800 */
[C---:B0-----:R-:W-:Y:S02]  /*a810*/  SEL R9, R5.reuse, R0, !P2 ;  /* 0x0000000005097207 */ /* 0x041fe40005000000 */
[----:B------:R-:W-:-:S02]  /*a820*/  SEL R0, R5, R23, !P2 ;  /* 0x0000001705007207 */ /* 0x000fc40005000000 */
[C---:B-1----:R-:W-:Y:S01]  /*a830*/  SEL R2, R5.reuse, R24, !P2 ;  /* 0x0000001805027207 */ /* 0x042fe20005000000 */
[----:B------:R-:W-:Y:S04]  /*a840*/  STL [R1+0xf8], R25 ;  /* 0x0000f81901007387 */ /* 0x000fe80000100800 */
[----:B------:R0:W-:Y:S04]  /*a850*/  STL [R1+0x110], R9 ;  /* 0x0001100901007387 */ /* 0x0001e80000100800 */
[----:B------:R1:W-:Y:S04]  /*a860*/  STL [R1+0x11c], R2 ;  /* 0x00011c0201007387 */ /* 0x0003e80000100800 */
[----:B------:R2:W-:Y:S01]  /*a870*/  STL [R1+0x128], R0 ;  /* 0x0001280001007387 */ /* 0x0005e20000100800 */
[----:B0-----:R-:W-:-:S02]  /*a880*/  SEL R9, R5, R22, !P2 ;  /* 0x0000001605097207 */ /* 0x001fc40005000000 */
[----:B-1----:R-:W-:-:S03]  /*a890*/  SEL R2, R5, R21, !P2 ;  /* 0x0000001505027207 */ /* 0x002fc60005000000 */
[----:B------:R0:W-:Y:S01]  /*a8a0*/  STL [R1+0x134], R9 ;  /* 0x0001340901007387 */ /* 0x0001e20000100800 */
[----:B--2---:R-:W-:-:S03]  /*a8b0*/  SEL R0, R5, R20, !P2 ;  /* 0x0000001405007207 */ /* 0x004fc60005000000 */
[----:B------:R1:W-:Y:S04]  /*a8c0*/  STL [R1+0x154], R2 ;  /* 0x0001540201007387 */ /* 0x0003e80000100800 */
[----:B------:R2:W-:Y:S01]  /*a8d0*/  STL [R1+0x168], R0 ;  /* 0x0001680001007387 */ /* 0x0005e20000100800 */
[C---:B0-----:R-:W-:Y:S02]  /*a8e0*/  SEL R9, R5.reuse, R19, !P2 ;  /* 0x0000001305097207 */ /* 0x041fe40005000000 */
        /* <DEDUP_REMOVED lines=19> */
[----:B------:R-:W-:Y:S01]  /*aa20*/  STL [R1+0x1bc], R9 ;  /* 0x0001bc0901007387 */ /* 0x000fe20000100800 */
[----:B--2---:R-:W-:-:S03]  /*aa30*/  SEL R0, R5, R7, !P2 ;  /* 0x0000000705007207 */ /* 0x004fc60005000000 */
[----:B------:R0:W-:Y:S04]  /*aa40*/  STL [R1+0x1c0], R2 ;  /* 0x0001c00201007387 */ /* 0x0001e80000100800 */
[----:B------:R1:W-:Y:S04]  /*aa50*/  STL [R1+0x1c4], R0 ;  /* 0x0001c40001007387 */ /* 0x0003e80000100800 */
[----:B------:R-:W-:Y:S04]  /*aa60*/  STL [R1+0x1d0], R6 ;  /* 0x0001d00601007387 */ /* 0x000fe80000100800 */
[----:B------:R-:W2:Y:S01]  /*aa70*/  LDL.LU R28, [R1+0x140] ;  /* 0x00014000011c7983 */ /* 0x000ea20000300800 */
[----:B0-----:R-:W-:-:S02]  /*aa80*/  SEL R2, R5, R4, !P2 ;  /* 0x0000000405027207 */ /* 0x001fc40005000000 */
        /* <DEDUP_REMOVED lines=134> */
[----:B------:R-:W3:Y:S01]  /*b2f0*/  LDL.LU R0, [R1] ;  /* 0x0000000001007983 */ /* 0x000ee20000300800 */
        /* <DEDUP_REMOVED lines=15> */
[C---:B------:R-:W-:Y:S02]  /*b3f0*/  SEL R23, R5.reuse, R23, !P2 ;  /* 0x0000001705177207 */ /* 0x040fe40005000000 */
[C---:B------:R-:W-:Y:S02]  /*b400*/  SEL R22, R5.reuse, R22, !P2 ;  /* 0x0000001605167207 */ /* 0x040fe40005000000 */
[C---:B------:R-:W-:Y:S02]  /*b410*/  SEL R21, R5.reuse, R21, !P2 ;  /* 0x0000001505157207 */ /* 0x040fe40005000000 */
        /* <DEDUP_REMOVED lines=16> */
[----:B--2---:R-:W-:-:S05]  /*b520*/  SEL R28, R5, R28, !P2 ;  /* 0x0000001c051c7207 */ /* 0x004fca0005000000 */
[----:B------:R0:W-:Y:S04]  /*b530*/  STL [R1+0x148], R28 ;  /* 0x0001481c01007387 */ /* 0x0001e80000100800 */
[----:B0-----:R-:W2:Y:S04]  /*b540*/  LDL.LU R28, [R1+0x1ffc] ;  /* 0x001ffc00011c7983 */ /* 0x001ea80000300800 */
[----:B------:R0:W-:Y:S04]  /*b550*/  STL [R1+0x144], R9 ;  /* 0x0001440901007387 */ /* 0x0001e80000100800 */
[----:B0-----:R-:W3:Y:S04]  /*b560*/  LDL.LU R9, [R1+0x1ff8] ;  /* 0x001ff80001097983 */ /* 0x001ee80000300800 */
[----:B------:R0:W-:Y:S04]  /*b570*/  STL [R1+0x140], R27 ;  /* 0x0001401b01007387 */ /* 0x0001e80000100800 */
[----:B0-----:R-:W4:Y:S04]  /*b580*/  LDL.LU R27, [R1+0x1ff4] ;  /* 0x001ff400011b7983 */ /* 0x001f280000300800 */
[----:B------:R0:W-:Y:S04]  /*b590*/  STL [R1+0x13c], R26 ;  /* 0x00013c1a01007387 */ /* 0x0001e80000100800 */
[----:B0-----:R-:W5:Y:S04]  /*b5a0*/  LDL.LU R26, [R1+0x1ff0] ;  /* 0x001ff000011a7983 */ /* 0x001f680000300800 */
[----:B------:R0:W-:Y:S04]  /*b5b0*/  STL [R1+0x138], R29 ;  /* 0x0001381d01007387 */ /* 0x0001e80000100800 */
[----:B0-----:R-:W2:Y:S04]  /*b5c0*/  LDL.LU R29, [R1+0x1fec] ;  /* 0x001fec00011d7983 */ /* 0x001ea80000300800 */
        /* <DEDUP_REMOVED lines=39> */
[----:B0-----:R-:W3:Y:S04]  /*b840*/  LDL.LU R4, [R1+0x1f9c] ;  /* 0x001f9c0001047983 */ /* 0x001ee80000300800 */
[----:B------:R0:W-:Y:S04]  /*b850*/  STL [R1+0xc8], R3 ;  /* 0x0000c80301007387 */ /* 0x0001e80000100800 */
[----:B0-----:R-:W4:Y:S01]  /*b860*/  LDL.LU R3, [R1+0x1f98] ;  /* 0x001f980001037983 */ /* 0x001f220000300800 */
[----:B------:R-:W-:-:S05]  /*b870*/  SEL R2, R5, R2, !P2 ;  /* 0x0000000205027207 */ /* 0x000fca0005000000 */
[----:B------:R0:W-:Y:S02]  /*b880*/  STL [R1+0xc0], R2 ;  /* 0x0000c00201007387 */ /* 0x0001e40000100800 */
[----:B0-----:R-:W-:-:S05]  /*b890*/  SEL R2, R5, R0, !P2 ;  /* 0x0000000005027207 */ /* 0x001fca0005000000 */
[----:B------:R2:W-:Y:S02]  /*b8a0*/  STL [R1+0xb8], R2 ;  /* 0x0000b80201007387 */ /* 0x0005e40000100800 */
[C---:B--2---:R-:W-:Y:S02]  /*b8b0*/  SEL R2, R5.reuse, R6, !P2 ;  /* 0x0000000605027207 */ /* 0x044fe40005000000 */
[C---:B---3--:R-:W-:Y:S02]  /*b8c0*/  SEL R0, R5.reuse, R4, !P2 ;  /* 0x0000000405007207 */ /* 0x048fe40005000000 */
[----:B----4-:R-:W-:-:S05]  /*b8d0*/  SEL R3, R5, R3, !P2 ;  /* 0x0000000305037207 */ /* 0x010fca0005000000 */
[----:B------:R0:W-:Y:S04]  /*b8e0*/  STL [R1+0xb4], R3 ;  /* 0x0000b40301007387 */ /* 0x0001e80000100800 */
        /* <DEDUP_REMOVED lines=24> */
[----:B0-----:R-:W2:Y:S04]  /*ba70*/  LDL.LU R3, [R1+0x21c] ;  /* 0x00021c0001037983 */ /* 0x001ea80000300800 */
[----:B------:R0:W-:Y:S04]  /*ba80*/  STL [R1+0x70], R0 ;  /* 0x0000700001007387 */ /* 0x0001e80000100800 */
[----:B------:R1:W-:Y:S04]  /*ba90*/  STL [R1+0x6c], R2 ;  /* 0x00006c0201007387 */ /* 0x0003e80000100800 */
[----:B------:R-:W3:Y:S01]  /*baa0*/  LDL.LU R10, [R1+0x14] ;  /* 0x00001400010a7983 */ /* 0x000ee20000300800 */
[----:B0-----:R-:W-:-:S02]  /*bab0*/  SEL R0, R5, R20, !P2 ;  /* 0x0000001405007207 */ /* 0x001fc40005000000 */
[----:B-1----:R-:W-:-:S03]  /*bac0*/  SEL R2, R5, R21, !P2 ;  /* 0x0000001505027207 */ /* 0x002fc60005000000 */
[----:B------:R0:W-:Y:S04]  /*bad0*/  STL [R1+0x64], R0 ;  /* 0x0000640001007387 */ /* 0x0001e80000100800 */
[----:B------:R-:W-:Y:S01]  /*bae0*/  STL [R1+0x60], R2 ;  /* 0x0000600201007387 */ /* 0x000fe20000100800 */
[----:B0-----:R-:W-:-:S03]  /*baf0*/  SEL R0, R5, R22, !P2 ;  /* 0x0000001605007207 */ /* 0x001fc60005000000 */
[----:B------:R-:W4:Y:S04]  /*bb00*/  LDL.LU R22, [R1+0x18] ;  /* 0x0000180001167983 */ /* 0x000f280000300800 */
[----:B------:R-:W4:Y:S04]  /*bb10*/  LDL.LU R21, [R1+0x28] ;  /* 0x0000280001157983 */ /* 0x000f280000300800 */
[----:B------:R0:W-:Y:S04]  /*bb20*/  STL [R1+0x58], R0 ;  /* 0x0000580001007387 */ /* 0x0001e80000100800 */
[----:B------:R-:W4:Y:S04]  /*bb30*/  LDL.LU R20, [R1+0x30] ;  /* 0x0000300001147983 */ /* 0x000f280000300800 */
[----:B------:R-:W4:Y:S01]  /*bb40*/  LDL.LU R11, [R1+0x38] ;  /* 0x00003800010b7983 */ /* 0x000f220000300800 */
[----:B0-----:R-:W-:-:S03]  /*bb50*/  SEL R0, R5, R23, !P2 ;  /* 0x0000001705007207 */ /* 0x001fc60005000000 */
[----:B------:R-:W4:Y:S04]  /*bb60*/  LDL.LU R19, [R1+0x4c] ;  /* 0x00004c0001137983 */ /* 0x000f280000300800 */
[----:B------:R-:W4:Y:S04]  /*bb70*/  LDL.LU R18, [R1+0x54] ;  /* 0x0000540001127983 */ /* 0x000f280000300800 */
[----:B------:R0:W-:Y:S04]  /*bb80*/  STL [R1+0x50], R0 ;  /* 0x0000500001007387 */ /* 0x0001e80000100800 */
[----:B------:R-:W4:Y:S04]  /*bb90*/  LDL.LU R12, [R1+0x5c] ;  /* 0x00005c00010c7983 */ /* 0x000f280000300800 */
[----:B------:R-:W4:Y:S04]  /*bba0*/  LDL.LU R16, [R1+0x68] ;  /* 0x0000680001107983 */ /* 0x000f280000300800 */
[----:B------:R-:W4:Y:S01]  /*bbb0*/  LDL.LU R13, [R1+0x78] ;  /* 0x00007800010d7983 */ /* 0x000f220000300800 */
[----:B0-----:R-:W-:-:S02]  /*bbc0*/  SEL R0, R5, R24, !P2 ;  /* 0x0000001805007207 */ /* 0x001fc40005000000 */
[----:B------:R-:W-:-:S03]  /*bbd0*/  SEL R2, R5, R29, !P2 ;  /* 0x0000001d05027207 */ /* 0x000fc60005000000 */
[----:B------:R0:W-:Y:S04]  /*bbe0*/  STL [R1+0x48], R0 ;  /* 0x0000480001007387 */ /* 0x0001e80000100800 */
[----:B------:R-:W4:Y:S01]  /*bbf0*/  LDL.LU R14, [R1+0x80] ;  /* 0x00008000010e7983 */ /* 0x000f220000300800 */
[----:B0-----:R-:W-:-:S05]  /*bc00*/  SEL R0, R5, R25, !P2 ;  /* 0x0000001905007207 */ /* 0x001fca0005000000 */
[----:B------:R5:W-:Y:S04]  /*bc10*/  STL [R1+0x44], R0 ;  /* 0x0000440001007387 */ /* 0x000be80000100800 */
[----:B------:R0:W-:Y:S04]  /*bc20*/  STL [R1+0x40], R2 ;  /* 0x0000400201007387 */ /* 0x0001e80000100800 */
[----:B------:R-:W4:Y:S01]  /*bc30*/  LDL.LU R4, [R1+0x88] ;  /* 0x0000880001047983 */ /* 0x000f220000300800 */
[----:B-----5:R-:W-:-:S03]  /*bc40*/  SEL R0, R5, R26, !P2 ;  /* 0x0000001a05007207 */ /* 0x020fc60005000000 */
[----:B------:R-:W5:Y:S01]  /*bc50*/  LDL.LU R15, [R1+0xac] ;  /* 0x0000ac00010f7983 */ /* 0x000f620000300800 */
[----:B0-----:R-:W-:-:S03]  /*bc60*/  SEL R2, R5, R27, !P2 ;  /* 0x0000001b05027207 */ /* 0x001fc60005000000 */
[----:B------:R0:W-:Y:S04]  /*bc70*/  STL [R1+0x3c], R0 ;  /* 0x00003c0001007387 */ /* 0x0001e80000100800 */
[----:B------:R-:W-:Y:S04]  /*bc80*/  STL [R1+0x1f58], R2 ;  /* 0x001f580201007387 */ /* 0x000fe80000100800 */
[----:B------:R-:W5:Y:S01]  /*bc90*/  LDL.LU R6, [R1+0xbc] ;  /* 0x0000bc0001067983 */ /* 0x000f620000300800 */
[----:B0-----:R-:W-:-:S03]  /*bca0*/  SEL R0, R5, R9, !P2 ;  /* 0x0000000905007207 */ /* 0x001fc60005000000 */
[----:B------:R-:W5:Y:S04]  /*bcb0*/  LDL.LU R7, [R1+0xc4] ;  /* 0x0000c40001077983 */ /* 0x000f680000300800 */
[----:B------:R0:W-:Y:S04]  /*bcc0*/  STL [R1+0x2c], R0 ;  /* 0x00002c0001007387 */ /* 0x0001e80000100800 */
[----:B------:R-:W5:Y:S01]  /*bcd0*/  LDL.LU R8, [R1+0xcc] ;  /* 0x0000cc0001087983 */ /* 0x000f620000300800 */
[----:B0-----:R-:W-:-:S05]  /*bce0*/  SEL R0, R5, R28, !P2 ;  /* 0x0000001c05007207 */ /* 0x001fca0005000000 */
[----:B------:R3:W-:Y:S04]  /*bcf0*/  STL [R1+0x1f5c], R0 ;  /* 0x001f5c0001007387 */ /* 0x0007e80000100800 */
[----:B------:R-:W5:Y:S01]  /*bd00*/  LDL.LU R17, [R1+0xd4] ;  /* 0x0000d40001117983 */ /* 0x000f620000300800 */
[----:B--2---:R-:W-:-:S05]  /*bd10*/  LEA.HI.X.SX32 R3, R3, UR23, 0x1, P3 ;  /* 0x0000001703037c11 */ /* 0x004fca00098f0eff */
[----:B------:R0:W-:Y:S01]  /*bd20*/  STL [R1+0x1f60], R3 ;  /* 0x001f600301007387 */ /* 0x0001e20000100800 */
[----:B---3--:R-:W-:-:S03]  /*bd30*/  IMAD R0, R10, UR44, RZ ;  /* 0x0000002c0a007c24 */ /* 0x008fc6000f8e02ff */
[----:B------:R-:W2:Y:S01]  /*bd40*/  LDL.LU R10, [R1+0xf8] ;  /* 0x0000f800010a7983 */ /* 0x000ea20000300800 */
[----:B----4-:R-:W-:Y:S02]  /*bd50*/  IMAD R2, R22, UR44, RZ ;  /* 0x0000002c16027c24 */ /* 0x010fe4000f8e02ff */
[----:B0-----:R-:W-:-:S03]  /*bd60*/  IMAD R3, R21, UR44, RZ ;  /* 0x0000002c15037c24 */ /* 0x001fc6000f8e02ff */
[----:B------:R-:W-:Y:S04]  /*bd70*/  STL [R1+0x24], R2 ;  /* 0x0000240201007387 */ /* 0x000fe80000100800 */
[----:B------:R0:W-:Y:S04]  /*bd80*/  STL [R1+0x1c], R0 ;  /* 0x00001c0001007387 */ /* 0x0001e80000100800 */
[----:B------:R1:W-:Y:S01]  /*bd90*/  STL [R1+0x18], R3 ;  /* 0x0000180301007387 */ /* 0x0003e20000100800 */
[----:B0-----:R-:W-:-:S03]  /*bda0*/  IMAD R0, R11, UR44, RZ ;  /* 0x0000002c0b007c24 */ /* 0x001fc6000f8e02ff */
[----:B------:R-:W3:Y:S01]  /*bdb0*/  LDL.LU R11, [R1+0x110] ;  /* 0x00011000010b7983 */ /* 0x000ee20000300800 */
[----:B------:R-:W-:Y:S02]  /*bdc0*/  IMAD R2, R20, UR44, RZ ;  /* 0x0000002c14027c24 */ /* 0x000fe4000f8e02ff */
[----:B-1----:R-:W-:-:S03]  /*bdd0*/  IMAD R3, R19, UR44, RZ ;  /* 0x0000002c13037c24 */ /* 0x002fc6000f8e02ff */
[----:B------:R0:W-:Y:S04]  /*bde0*/  STL [R1+0x14], R2 ;  /* 0x0000140201007387 */ /* 0x0001e80000100800 */
[----:B------:R1:W-:Y:S04]  /*bdf0*/  STL [R1+0x10], R0 ;  /* 0x0000100001007387 */ /* 0x0003e80000100800 */
[----:B------:R-:W-:Y:S01]  /*be00*/  STL [R1+0xc], R3 ;  /* 0x00000c0301007387 */ /* 0x000fe20000100800 */
[----:B0-----:R-:W-:-:S03]  /*be10*/  IMAD R2, R12, UR44, RZ ;  /* 0x0000002c0c027c24 */ /* 0x001fc6000f8e02ff */
[----:B------:R-:W4:Y:S01]  /*be20*/  LDL.LU R12, [R1+0x11c] ;  /* 0x00011c00010c7983 */ /* 0x000f220000300800 */
[----:B-1----:R-:W-:Y:S02]  /*be30*/  IMAD R0, R18, UR44, RZ ;  /* 0x0000002c12007c24 */ /* 0x002fe4000f8e02ff */
[----:B------:R-:W-:-:S03]  /*be40*/  IMAD R29, R13, UR44, RZ ;  /* 0x0000002c0d1d7c24 */ /* 0x000fc6000f8e02ff */
[----:B------:R0:W-:Y:S04]  /*be50*/  STL [R1+0x8], R0 ;  /* 0x0000080001007387 */ /* 0x0001e80000100800 */
[----:B------:R-:W-:Y:S04]  /*be60*/  STL [R1+0x4], R2 ;  /* 0x0000040201007387 */ /* 0x000fe80000100800 */
[----:B------:R-:W4:Y:S01]  /*be70*/  LDL.LU R13, [R1+0x128] ;  /* 0x00012800010d7983 */ /* 0x000f220000300800 */
[----:B0-----:R-:W-:Y:S02]  /*be80*/  IMAD R0, R16, UR44, RZ ;  /* 0x0000002c10007c24 */ /* 0x001fe4000f8e02ff */
[----:B------:R-:W-:-:S03]  /*be90*/  IMAD R28, R14, UR44, RZ ;  /* 0x0000002c0e1c7c24 */ /* 0x000fc6000f8e02ff */
[----:B------:R-:W-:Y:S04]  /*bea0*/  STL [R1], R0 ;  /* 0x0000000001007387 */ /* 0x000fe80000100800 */
[----:B------:R-:W-:Y:S01]  /*beb0*/  STL [R1+0x1f48], R29 ;  /* 0x001f481d01007387 */ /* 0x000fe20000100800 */
[----:B------:R-:W-:-:S03]  /*bec0*/  IMAD R4, R4, UR44, RZ ;  /* 0x0000002c04047c24 */ /* 0x000fc6000f8e02ff */
[----:B------:R-:W-:Y:S01]  /*bed0*/  STL [R1+0x1f44], R28 ;  /* 0x001f441c01007387 */ /* 0x000fe20000100800 */
[----:B-----5:R-:W-:-:S03]  /*bee0*/  IMAD R5, R15, UR44, RZ ;  /* 0x0000002c0f057c24 */ /* 0x020fc6000f8e02ff */
[----:B------:R-:W5:Y:S04]  /*bef0*/  LDL.LU R14, [R1+0x134] ;  /* 0x00013400010e7983 */ /* 0x000f680000300800 */
[----:B------:R-:W-:Y:S01]  /*bf00*/  STL [R1+0x1f40], R4 ;  /* 0x001f400401007387 */ /* 0x000fe20000100800 */
[----:B------:R-:W-:-:S03]  /*bf10*/  IMAD R6, R6, UR44, RZ ;  /* 0x0000002c06067c24 */ /* 0x000fc6000f8e02ff */
[----:B------:R-:W-:Y:S04]  /*bf20*/  STL [R1+0x1f3c], R5 ;  /* 0x001f3c0501007387 */ /* 0x000fe80000100800 */
[----:B------:R-:W-:Y:S04]  /*bf30*/  STL [R1+0x1f38], R6 ;  /* 0x001f380601007387 */ /* 0x000fe80000100800 */
[----:B------:R-:W5:Y:S01]  /*bf40*/  LDL.LU R15, [R1+0x154] ;  /* 0x00015400010f7983 */ /* 0x000f620000300800 */
[----:B------:R-:W-:Y:S02]  /*bf50*/  IMAD R7, R7, UR44, RZ ;  /* 0x0000002c07077c24 */ /* 0x000fe4000f8e02ff */
[----:B------:R-:W-:-:S03]  /*bf60*/  IMAD R8, R8, UR44, RZ ;  /* 0x0000002c08087c24 */ /* 0x000fc6000f8e02ff */
[----:B------:R0:W-:Y:S04]  /*bf70*/  STL [R1+0x1f34], R7 ;  /* 0x001f340701007387 */ /* 0x0001e80000100800 */
[----:B------:R-:W5:Y:S04]  /*bf80*/  LDL.LU R16, [R1+0x168] ;  /* 0x0001680001107983 */ /* 0x000f680000300800 */
[----:B------:R-:W-:Y:S01]  /*bf90*/  STL [R1+0x1f30], R8 ;  /* 0x001f300801007387 */ /* 0x000fe20000100800 */
[----:B------:R-:W-:-:S03]  /*bfa0*/  IMAD R9, R17, UR44, RZ ;  /* 0x0000002c11097c24 */ /* 0x000fc6000f8e02ff */
[----:B------:R-:W5:Y:S04]  /*bfb0*/  LDL.LU R17, [R1+0x170] ;  /* 0x0001700001117983 */ /* 0x000f680000300800 */
[----:B------:R1:W-:Y:S04]  /*bfc0*/  STL [R1+0x1f4c], R9 ;  /* 0x001f4c0901007387 */ /* 0x0003e80000100800 */
[----:B------:R-:W5:Y:S04]  /*bfd0*/  LDL.LU R18, [R1+0x174] ;  /* 0x0001740001127983 */ /* 0x000f680000300800 */
[----:B------:R-:W5:Y:S01]  /*bfe0*/  LDL.LU R19, [R1+0x180] ;  /* 0x0001800001137983 */ /* 0x000f620000300800 */
[----:B--2---:R-:W-:-:S05]  /*bff0*/  IMAD R10, R10, UR44, RZ ;  /* 0x0000002c0a0a7c24 */ /* 0x004fca000f8e02ff */
[----:B------:R-:W-:Y:S04]  /*c000*/  STL [R1+0x1f50], R10 ;  /* 0x001f500a01007387 */ /* 0x000fe80000100800 */
[----:B------:R-:W2:Y:S04]  /*c010*/  LDL.LU R20, [R1+0x190] ;  /* 0x0001900001147983 */ /* 0x000ea80000300800 */
[----:B------:R-:W2:Y:S01]  /*c020*/  LDL.LU R21, [R1+0x194] ;  /* 0x0001940001157983 */ /* 0x000ea20000300800 */
[----:B---3--:R-:W-:-:S05]  /*c030*/  IMAD R11, R11, UR44, RZ ;  /* 0x0000002c0b0b7c24 */ /* 0x008fca000f8e02ff */
[----:B------:R-:W-:Y:S04]  /*c040*/  STL [R1+0x1f64], R11 ;  /* 0x001f640b01007387 */ /* 0x000fe80000100800 */
[----:B------:R-:W3:Y:S04]  /*c050*/  LDL.LU R22, [R1+0x19c] ;  /* 0x00019c0001167983 */ /* 0x000ee80000300800 */
[----:B------:R-:W3:Y:S01]  /*c060*/  LDL.LU R23, [R1+0x1a0] ;  /* 0x0001a00001177983 */ /* 0x000ee20000300800 */
[----:B----4-:R-:W-:-:S05]  /*c070*/  IMAD R12, R12, UR44, RZ ;  /* 0x0000002c0c0c7c24 */ /* 0x010fca000f8e02ff */
[----:B------:R-:W-:Y:S04]  /*c080*/  STL [R1+0x1f68], R12 ;  /* 0x001f680c01007387 */ /* 0x000fe80000100800 */
[----:B------:R-:W4:Y:S04]  /*c090*/  LDL.LU R24, [R1+0x1b0] ;  /* 0x0001b00001187983 */ /* 0x000f280000300800 */
[----:B------:R-:W4:Y:S01]  /*c0a0*/  LDL.LU R25, [R1+0x1b4] ;  /* 0x0001b40001197983 */ /* 0x000f220000300800 */
[----:B------:R-:W-:-:S05]  /*c0b0*/  IMAD R13, R13, UR44, RZ ;  /* 0x0000002c0d0d7c24 */ /* 0x000fca000f8e02ff */
[----:B------:R-:W-:Y:S04]  /*c0c0*/  STL [R1+0x1f6c], R13 ;  /* 0x001f6c0d01007387 */ /* 0x000fe80000100800 */
[----:B------:R-:W4:Y:S04]  /*c0d0*/  LDL.LU R26, [R1+0x1bc] ;  /* 0x0001bc00011a7983 */ /* 0x000f280000300800 */
[----:B0-----:R-:W1:Y:S04]  /*c0e0*/  LDL.LU R7, [R1+0x1c0] ;  /* 0x0001c00001077983 */ /* 0x001e680000300800 */
[----:B------:R-:W4:Y:S04]  /*c0f0*/  LDL.LU R6, [R1+0x1c4] ;  /* 0x0001c40001067983 */ /* 0x000f280000300800 */
[----:B------:R-:W4:Y:S04]  /*c100*/  LDL.LU R5, [R1+0x1d0] ;  /* 0x0001d00001057983 */ /* 0x000f280000300800 */
[----:B------:R-:W4:Y:S04]  /*c110*/  LDL.LU R28, [R1+0x1d4] ;  /* 0x0001d400011c7983 */ /* 0x000f280000300800 */
[----:B------:R-:W4:Y:S01]  /*c120*/  LDL.LU R27, [R1+0x1dc] ;  /* 0x0001dc00011b7983 */ /* 0x000f220000300800 */
[----:B-----5:R-:W-:-:S05]  /*c130*/  IMAD R14, R14, UR44, RZ ;  /* 0x0000002c0e0e7c24 */ /* 0x020fca000f8e02ff */
[----:B------:R-:W-:Y:S04]  /*c140*/  STL [R1+0x1f70], R14 ;  /* 0x001f700e01007387 */ /* 0x000fe80000100800 */
[----:B------:R-:W5:Y:S01]  /*c150*/  LDL.LU R29, [R1+0x1e0] ;  /* 0x0001e000011d7983 */ /* 0x000f620000300800 */
[----:B------:R-:W-:-:S05]  /*c160*/  IMAD R15, R15, UR44, RZ ;  /* 0x0000002c0f0f7c24 */ /* 0x000fca000f8e02ff */
[----:B------:R-:W-:Y:S04]  /*c170*/  STL [R1+0x1f74], R15 ;  /* 0x001f740f01007387 */ /* 0x000fe80000100800 */
[----:B------:R-:W5:Y:S01]  /*c180*/  LDL.LU R3, [R1+0x214] ;  /* 0x0002140001037983 */ /* 0x000f620000300800 */
[----:B------:R-:W-:-:S05]  /*c190*/  IMAD R16, R16, UR44, RZ ;  /* 0x0000002c10107c24 */ /* 0x000fca000f8e02ff */
[----:B------:R-:W-:Y:S01]  /*c1a0*/  STL [R1+0x1f78], R16 ;  /* 0x001f781001007387 */ /* 0x000fe20000100800 */
[----:B------:R-:W-:Y:S02]  /*c1b0*/  IMAD R17, R17, UR44, RZ ;  /* 0x0000002c11117c24 */ /* 0x000fe4000f8e02ff */
[----:B------:R-:W-:-:S03]  /*c1c0*/  IMAD R18, R18, UR44, RZ ;  /* 0x0000002c12127c24 */ /* 0x000fc6000f8e02ff */
[----:B------:R-:W-:Y:S01]  /*c1d0*/  STL [R1+0x1f7c], R17 ;  /* 0x001f7c1101007387 */ /* 0x000fe20000100800 */
[----:B------:R-:W-:-:S03]  /*c1e0*/  IMAD R19, R19, UR44, RZ ;  /* 0x0000002c13137c24 */ /* 0x000fc6000f8e02ff */
[----:B------:R-:W-:Y:S04]  /*c1f0*/  STL [R1+0x1f80], R18 ;  /* 0x001f801201007387 */ /* 0x000fe80000100800 */
[----:B------:R-:W-:Y:S01]  /*c200*/  STL [R1+0x1f84], R19 ;  /* 0x001f841301007387 */ /* 0x000fe20000100800 */
[----:B--2---:R-:W-:Y:S02]  /*c210*/  IMAD R20, R20, UR44, RZ ;  /* 0x0000002c14147c24 */ /* 0x004fe4000f8e02ff */
[----:B------:R-:W-:-:S03]  /*c220*/  IMAD R21, R21, UR44, RZ ;  /* 0x0000002c15157c24 */ /* 0x000fc6000f8e02ff */
[----:B------:R-:W-:Y:S04]  /*c230*/  STL [R1+0x1f88], R20 ;  /* 0x001f881401007387 */ /* 0x000fe80000100800 */
[----:B------:R-:W-:Y:S01]  /*c240*/  STL [R1+0x1f8c], R21 ;  /* 0x001f8c1501007387 */ /* 0x000fe20000100800 */
[----:B---3--:R-:W-:Y:S02]  /*c250*/  IMAD R22, R22, UR44, RZ ;  /* 0x0000002c16167c24 */ /* 0x008fe4000f8e02ff */
[----:B------:R-:W-:-:S03]  /*c260*/  IMAD R23, R23, UR44, RZ ;  /* 0x0000002c17177c24 */ /* 0x000fc6000f8e02ff */
[----:B------:R-:W-:Y:S04]  /*c270*/  STL [R1+0x1f90], R22 ;  /* 0x001f901601007387 */ /* 0x000fe80000100800 */
[----:B------:R0:W-:Y:S04]  /*c280*/  STL [R1+0x1f94], R23 ;  /* 0x001f941701007387 */ /* 0x0001e80000100800 */
[----:B------:R-:W2:Y:S04]  /*c290*/  LDL.LU R0, [R1+0x210] ;  /* 0x0002100001007983 */ /* 0x000ea80000300800 */
[----:B------:R-:W3:Y:S04]  /*c2a0*/  LDL.LU R4, [R1+0x20c] ;  /* 0x00020c0001047983 */ /* 0x000ee80000300800 */
[----:B------:R-:W3:Y:S01]  /*c2b0*/  LDL.LU R2, [R1+0x208] ;  /* 0x0002080001027983 */ /* 0x000ee20000300800 */
[----:B-1----:R-:W-:-:S02]  /*c2c0*/  IMAD R9, R7, UR44, RZ ;  /* 0x0000002c07097c24 */ /* 0x002fc4000f8e02ff */
[----:B----4-:R-:W-:-:S03]  /*c2d0*/  IMAD R8, R6, UR44, RZ ;  /* 0x0000002c06087c24 */ /* 0x010fc6000f8e02ff */
[----:B------:R-:W-:Y:S01]  /*c2e0*/  STL [R1+0x28], R9 ;  /* 0x0000280901007387 */ /* 0x000fe20000100800 */
[----:B------:R-:W-:-:S03]  /*c2f0*/  IMAD R7, R5, UR44, RZ ;  /* 0x0000002c05077c24 */ /* 0x000fc6000f8e02ff */
[----:B------:R-:W-:Y:S01]  /*c300*/  STL [R1+0x30], R8 ;  /* 0x0000300801007387 */ /* 0x000fe20000100800 */
[----:B------:R-:W-:-:S03]  /*c310*/  IMAD R6, R28, UR44, RZ ;  /* 0x0000002c1c067c24 */ /* 0x000fc6000f8e02ff */
[----:B------:R-:W-:Y:S04]  /*c320*/  STL [R1+0x38], R7 ;  /* 0x0000380701007387 */ /* 0x000fe80000100800 */
[----:B0-----:R-:W4:Y:S01]  /*c330*/  LDL.LU R23, [R1+0x204] ;  /* 0x0002040001177983 */ /* 0x001f220000300800 */
[----:B------:R-:W-:-:S03]  /*c340*/  IMAD R5, R27, UR44, RZ ;  /* 0x0000002c1b057c24 */ /* 0x000fc6000f8e02ff */
[----:B------:R-:W-:Y:S04]  /*c350*/  STL [R1+0x4c], R6 ;  /* 0x00004c0601007387 */ /* 0x000fe80000100800 */
[----:B------:R-:W4:Y:S04]  /*c360*/  LDL.LU R27, [R1+0x200] ;  /* 0x00020000011b7983 */ /* 0x000f280000300800 */
[----:B------:R0:W-:Y:S04]  /*c370*/  STL [R1+0x54], R5 ;  /* 0x0000540501007387 */ /* 0x0001e80000100800 */
[----:B------:R-:W4:Y:S01]  /*c380*/  LDL.LU R28, [R1+0x1fc] ;  /* 0x0001fc00011c7983 */ /* 0x000f220000300800 */
[----:B-----5:R-:W-:-:S02]  /*c390*/  IMAD R3, R3, UR44, RZ ;  /* 0x0000002c03037c24 */ /* 0x020fc4000f8e02ff */
[----:B0-----:R-:W-:-:S05]  /*c3a0*/  IMAD R5, R29, UR44, RZ ;  /* 0x0000002c1d057c24 */ /* 0x001fca000f8e02ff */
[----:B------:R-:W-:Y:S04]  /*c3b0*/  STL [R1+0x5c], R5 ;  /* 0x00005c0501007387 */ /* 0x000fe80000100800 */
[----:B------:R-:W5:Y:S04]  /*c3c0*/  LDL.LU R22, [R1+0x1f8] ;  /* 0x0001f80001167983 */ /* 0x000f680000300800 */
[----:B------:R-:W5:Y:S04]  /*c3d0*/  LDL.LU R21, [R1+0x1f4] ;  /* 0x0001f40001157983 */ /* 0x000f680000300800 */
[----:B------:R0:W-:Y:S04]  /*c3e0*/  STL [R1+0x68], R3 ;  /* 0x0000680301007387 */ /* 0x0001e80000100800 */
[----:B------:R-:W5:Y:S04]  /*c3f0*/  LDL.LU R20, [R1+0x1f0] ;  /* 0x0001f00001147983 */ /* 0x000f680000300800 */
        /* <DEDUP_REMOVED lines=12> */
[----:B0-----:R-:W5:Y:S01]  /*c4c0*/  LDL.LU R3, [R1+0x188] ;  /* 0x0001880001037983 */ /* 0x001f620000300800 */
[----:B--2---:R-:W-:-:S03]  /*c4d0*/  IMAD R5, R0, UR44, RZ ;  /* 0x0000002c00057c24 */ /* 0x004fc6000f8e02ff */
[----:B------:R-:W2:Y:S01]  /*c4e0*/  LDL.LU R0, [R1+0x184] ;  /* 0x0001840001007983 */ /* 0x000ea20000300800 */
[----:B---3--:R-:W-:-:S03]  /*c4f0*/  IMAD R4, R4, UR44, RZ ;  /* 0x0000002c04047c24 */ /* 0x008fc6000f8e02ff */
[----:B------:R0:W-:Y:S01]  /*c500*/  STL [R1+0x78], R5 ;  /* 0x0000780501007387 */ /* 0x0001e20000100800 */
[----:B------:R-:W-:-:S03]  /*c510*/  IMAD R2, R2, UR44, RZ ;  /* 0x0000002c02027c24 */ /* 0x000fc6000f8e02ff */
[----:B------:R-:W3:Y:S04]  /*c520*/  LDL.LU R8, [R1+0x17c] ;  /* 0x00017c0001087983 */ /* 0x000ee80000300800 */
[----:B------:R1:W-:Y:S04]  /*c530*/  STL [R1+0x80], R4 ;  /* 0x0000800401007387 */ /* 0x0003e80000100800 */
[----:B------:R-:W3:Y:S04]  /*c540*/  LDL.LU R7, [R1+0x178] ;  /* 0x0001780001077983 */ /* 0x000ee80000300800 */
[----:B------:R1:W-:Y:S04]  /*c550*/  STL [R1+0x88], R2 ;  /* 0x0000880201007387 */ /* 0x0003e80000100800 */
[----:B------:R-:W3:Y:S04]  /*c560*/  LDL.LU R6, [R1+0x16c] ;  /* 0x00016c0001067983 */ /* 0x000ee80000300800 */
[----:B0-----:R-:W3:Y:S04]  /*c570*/  LDL.LU R5, [R1+0x164] ;  /* 0x0001640001057983 */ /* 0x001ee80000300800 */
[----:B-1----:R-:W3:Y:S04]  /*c580*/  LDL.LU R4, [R1+0x160] ;  /* 0x0001600001047983 */ /* 0x002ee80000300800 */
[----:B------:R-:W3:Y:S01]  /*c590*/  LDL.LU R2, [R1+0x15c] ;  /* 0x00015c0001027983 */ /* 0x000ee20000300800 */
[----:B----4-:R-:W-:-:S05]  /*c5a0*/  IMAD R23, R23, UR44, RZ ;  /* 0x0000002c17177c24 */ /* 0x010fca000f8e02ff */
[----:B------:R0:W-:Y:S02]  /*c5b0*/  STL [R1+0xac], R23 ;  /* 0x0000ac1701007387 */ /* 0x0001e40000100800 */
[----:B0-----:R-:W-:Y:S02]  /*c5c0*/  IMAD R23, R27, UR44, RZ ;  /* 0x0000002c1b177c24 */ /* 0x001fe4000f8e02ff */
[----:B------:R-:W4:Y:S04]  /*c5d0*/  LDL.LU R27, [R1+0x158] ;  /* 0x00015800011b7983 */ /* 0x000f280000300800 */
[----:B------:R0:W-:Y:S02]  /*c5e0*/  STL [R1+0xbc], R23 ;  /* 0x0000bc1701007387 */ /* 0x0001e40000100800 */
[----:B0-----:R-:W-:-:S02]  /*c5f0*/  IMAD R23, R28, UR44, RZ ;  /* 0x0000002c1c177c24 */ /* 0x001fc4000f8e02ff */
[----:B------:R-:W4:Y:S04]  /*c600*/  LDL.LU R28, [R1+0x150] ;  /* 0x00015000011c7983 */ /* 0x000f280000300800 */
[----:B------:R5:W-:Y:S02]  /*c610*/  STL [R1+0xc4], R23 ;  /* 0x0000c41701007387 */ /* 0x000be40000100800 */
[----:B-----5:R-:W-:Y:S02]  /*c620*/  IMAD R23, R22, UR44, RZ ;  /* 0x0000002c16177c24 */ /* 0x020fe4000f8e02ff */
[----:B------:R-:W-:Y:S02]  /*c630*/  IMAD R22, R21, UR44, RZ ;  /* 0x0000002c15167c24 */ /* 0x000fe4000f8e02ff */
[----:B------:R-:W-:-:S02]  /*c640*/  IMAD R21, R20, UR44, RZ ;  /* 0x0000002c14157c24 */ /* 0x000fc4000f8e02ff */
[----:B------:R-:W-:Y:S01]  /*c650*/  IMAD R20, R19, UR44, RZ ;  /* 0x0000002c13147c24 */ /* 0x000fe2000f8e02ff */
[----:B------:R-:W-:Y:S01]  /*c660*/  STL [R1+0xcc], R23 ;  /* 0x0000cc1701007387 */ /* 0x000fe20000100800 */
[----:B------:R-:W-:Y:S02]  /*c670*/  IMAD R19, R18, UR44, RZ ;  /* 0x0000002c12137c24 */ /* 0x000fe4000f8e02ff */
[----:B------:R-:W-:Y:S01]  /*c680*/  IMAD R18, R17, UR44, RZ ;  /* 0x0000002c11127c24 */ /* 0x000fe2000f8e02ff */
[----:B------:R-:W-:Y:S01]  /*c690*/  STL [R1+0xd4], R22 ;  /* 0x0000d41601007387 */ /* 0x000fe20000100800 */
[----:B------:R-:W-:-:S03]  /*c6a0*/  IMAD R17, R16, UR44, RZ ;  /* 0x0000002c10117c24 */ /* 0x000fc6000f8e02ff */
        /* <DEDUP_REMOVED lines=18> */
[----:B------:R-:W-:Y:S04]  /*c7d0*/  STL [R1+0x180], R12 ;  /* 0x0001800c01007387 */ /* 0x000fe80000100800 */
[----:B------:R-:W-:Y:S04]  /*c7e0*/  STL [R1+0x190], R11 ;  /* 0x0001900b01007387 */ /* 0x000fe80000100800 */
[----:B------:R-:W-:Y:S04]  /*c7f0*/  STL [R1+0x194], R10 ;  /* 0x0001940a01007387 */ /* 0x000fe80000100800 */
[----:B------:R-:W5:Y:S04]  /*c800*/  LDL.LU R29, [R1+0x14c] ;  /* 0x00014c00011d7983 */ /* 0x000f680000300800 */
[----:B------:R-:W-:Y:S04]  /*c810*/  STL [R1+0x18c], R9 ;  /* 0x00018c0901007387 */ /* 0x000fe80000100800 */
[----:B------:R0:W-:Y:S04]  /*c820*/  STL [R1+0x188], R3 ;  /* 0x0001880301007387 */ /* 0x0001e80000100800 */
[----:B0-----:R-:W5:Y:S01]  /*c830*/  LDL.LU R3, [R1+0x148] ;  /* 0x0001480001037983 */ /* 0x001f620000300800 */
[----:B--2---:R-:W-:-:S03]  /*c840*/  IMAD R9, R0, UR44, RZ ;  /* 0x0000002c00097c24 */ /* 0x004fc6000f8e02ff */
[----:B------:R-:W2:Y:S04]  /*c850*/  LDL.LU R0, [R1+0x144] ;  /* 0x0001440001007983 */ /* 0x000ea80000300800 */
[----:B------:R3:W-:Y:S02]  /*c860*/  STL [R1+0x184], R9 ;  /* 0x0001840901007387 */ /* 0x0007e40000100800 */
[----:B---3--:R-:W-:Y:S02]  /*c870*/  IMAD R9, R8, UR44, RZ ;  /* 0x0000002c08097c24 */ /* 0x008fe4000f8e02ff */
        /* <DEDUP_REMOVED lines=8> */
[----:B------:R-:W3:Y:S01]  /*c900*/  LDL.LU R23, [R1+0x140] ;  /* 0x0001400001177983 */ /* 0x000ee20000300800 */
[----:B------:R-:W-:-:S03]  /*c910*/  IMAD R4, R2, UR44, RZ ;  /* 0x0000002c02047c24 */ /* 0x000fc6000f8e02ff */
[----:B------:R4:W-:Y:S04]  /*c920*/  STL [R1+0x160], R5 ;  /* 0x0001600501007387 */ /* 0x0009e80000100800 */
[----:B------:R-:W3:Y:S04]  /*c930*/  LDL.LU R2, [R1+0x13c] ;  /* 0x00013c0001027983 */ /* 0x000ee80000300800 */
[----:B------:R0:W-:Y:S01]  /*c940*/  STL [R1+0x15c], R4 ;  /* 0x00015c0401007387 */ /* 0x0001e20000100800 */
[----:B----4-:R-:W-:-:S03]  /*c950*/  IMAD R5, R27, UR44, RZ ;  /* 0x0000002c1b057c24 */ /* 0x010fc6000f8e02ff */
[----:B------:R-:W4:Y:S04]  /*c960*/  LDL.LU R27, [R1+0x138] ;  /* 0x00013800011b7983 */ /* 0x000f280000300800 */
[----:B------:R-:W-:Y:S04]  /*c970*/  STL [R1+0x158], R5 ;  /* 0x0001580501007387 */ /* 0x000fe80000100800 */
[----:B------:R-:W4:Y:S04]  /*c980*/  LDL.LU R22, [R1+0x130] ;  /* 0x0001300001167983 */ /* 0x000f280000300800 */
[----:B------:R-:W4:Y:S01]  /*c990*/  LDL.LU R21, [R1+0x12c] ;  /* 0x00012c0001157983 */ /* 0x000f220000300800 */
[----:B0-----:R-:W-:-:S05]  /*c9a0*/  IMAD R4, R28, UR44, RZ ;  /* 0x0000002c1c047c24 */ /* 0x001fca000f8e02ff */
[----:B------:R0:W-:Y:S04]  /*c9b0*/  STL [R1+0x150], R4 ;  /* 0x0001500401007387 */ /* 0x0001e80000100800 */
[----:B------:R-:W4:Y:S04]  /*c9c0*/  LDL.LU R20, [R1+0x124] ;  /* 0x0001240001147983 */ /* 0x000f280000300800 */
        /* <DEDUP_REMOVED lines=11> */
[----:B0-----:R-:W4:Y:S04]  /*ca80*/  LDL.LU R4, [R1+0xe8] ;  /* 0x0000e80001047983 */ /* 0x001f280000300800 */
[----:B------:R-:W4:Y:S01]  /*ca90*/  LDL.LU R28, [R1+0xe4] ;  /* 0x0000e400011c7983 */ /* 0x000f220000300800 */
[----:B-----5:R-:W-:-:S03]  /*caa0*/  IMAD R5, R29, UR44, RZ ;  /* 0x0000002c1d057c24 */ /* 0x020fc6000f8e02ff */
[----:B------:R-:W5:Y:S04]  /*cab0*/  LDL.LU R29, [R1+0xe0] ;  /* 0x0000e000011d7983 */ /* 0x000f680000300800 */
[----:B------:R0:W-:Y:S04]  /*cac0*/  STL [R1+0x14c], R5 ;  /* 0x00014c0501007387 */ /* 0x0001e80000100800 */
[----:B------:R-:W5:Y:S01]  /*cad0*/  LDL.LU R8, [R1+0xdc] ;  /* 0x0000dc0001087983 */ /* 0x000f620000300800 */
[----:B------:R-:W-:-:S05]  /*cae0*/  IMAD R3, R3, UR44, RZ ;  /* 0x0000002c03037c24 */ /* 0x000fca000f8e02ff */
[----:B------:R1:W-:Y:S04]  /*caf0*/  STL [R1+0x148], R3 ;  /* 0x0001480301007387 */ /* 0x0003e80000100800 */
[----:B------:R-:W5:Y:S01]  /*cb00*/  LDL.LU R7, [R1+0xd8] ;  /* 0x0000d80001077983 */ /* 0x000f620000300800 */
[----:B--2---:R-:W-:-:S05]  /*cb10*/  IMAD R0, R0, UR44, RZ ;  /* 0x0000002c00007c24 */ /* 0x004fca000f8e02ff */
[----:B------:R2:W-:Y:S04]  /*cb20*/  STL [R1+0x144], R0 ;  /* 0x0001440001007387 */ /* 0x0005e80000100800 */
[----:B------:R-:W5:Y:S04]  /*cb30*/  LDL.LU R6, [R1+0xd0] ;  /* 0x0000d00001067983 */ /* 0x000f680000300800 */
[----:B0-----:R-:W5:Y:S04]  /*cb40*/  LDL.LU R5, [R1+0xc8] ;  /* 0x0000c80001057983 */ /* 0x001f680000300800 */
[----:B-1----:R-:W5:Y:S04]  /*cb50*/  LDL.LU R3, [R1+0xc0] ;  /* 0x0000c00001037983 */ /* 0x002f680000300800 */
[----:B--2---:R-:W2:Y:S01]  /*cb60*/  LDL.LU R0, [R1+0xb8] ;  /* 0x0000b80001007983 */ /* 0x004ea20000300800 */
[----:B---3--:R-:W-:-:S05]  /*cb70*/  IMAD R23, R23, UR44, RZ ;  /* 0x0000002c17177c24 */ /* 0x008fca000f8e02ff */
[----:B------:R0:W-:Y:S02]  /*cb80*/  STL [R1+0x140], R23 ;  /* 0x0001401701007387 */ /* 0x0001e40000100800 */
[----:B0-----:R-:W-:Y:S02]  /*cb90*/  IMAD R23, R2, UR44, RZ ;  /* 0x0000002c02177c24 */ /* 0x001fe4000f8e02ff */
[----:B------:R-:W3:Y:S04]  /*cba0*/  LDL.LU R2, [R1+0xb4] ;  /* 0x0000b40001027983 */ /* 0x000ee80000300800 */
[----:B------:R4:W-:Y:S02]  /*cbb0*/  STL [R1+0x13c], R23 ;  /* 0x00013c1701007387 */ /* 0x0009e40000100800 */
[----:B----4-:R-:W-:-:S02]  /*cbc0*/  IMAD R23, R27, UR44, RZ ;  /* 0x0000002c1b177c24 */ /* 0x010fc4000f8e02ff */
[----:B------:R-:W4:Y:S04]  /*cbd0*/  LDL.LU R27, [R1+0xb0] ;  /* 0x0000b000011b7983 */ /* 0x000f280000300800 */
[----:B------:R0:W-:Y:S02]  /*cbe0*/  STL [R1+0x138], R23 ;  /* 0x0001381701007387 */ /* 0x0001e40000100800 */
[----:B0-----:R-:W-:Y:S02]  /*cbf0*/  IMAD R23, R22, UR44, RZ ;  /* 0x0000002c16177c24 */ /* 0x001fe4000f8e02ff */
        /* <DEDUP_REMOVED lines=26> */
[----:B------:R0:W-:Y:S04]  /*cda0*/  STL [R1+0xf0], R10 ;  /* 0x0000f00a01007387 */ /* 0x0001e80000100800 */
[----:B------:R-:W-:Y:S04]  /*cdb0*/  STL [R1+0xec], R11 ;  /* 0x0000ec0b01007387 */ /* 0x000fe80000100800 */
[----:B------:R-:W4:Y:S01]  /*cdc0*/  LDL.LU R4, [R1+0xa8] ;  /* 0x0000a80001047983 */ /* 0x000f220000300800 */
[----:B0-----:R-:W-:-:S03]  /*cdd0*/  IMAD R10, R28, UR44, RZ ;  /* 0x0000002c1c0a7c24 */ /* 0x001fc6000f8e02ff */
[----:B------:R0:W-:Y:S04]  /*cde0*/  STL [R1+0xe8], R9 ;  /* 0x0000e80901007387 */ /* 0x0001e80000100800 */
[----:B------:R-:W-:Y:S01]  /*cdf0*/  STL [R1+0xe4], R10 ;  /* 0x0000e40a01007387 */ /* 0x000fe20000100800 */
[----:B-----5:R-:W-:-:S03]  /*ce00*/  IMAD R8, R8, UR44, RZ ;  /* 0x0000002c08087c24 */ /* 0x020fc6000f8e02ff */
[----:B------:R-:W5:Y:S01]  /*ce10*/  LDL.LU R28, [R1+0xa4] ;  /* 0x0000a400011c7983 */ /* 0x000f620000300800 */
[----:B0-----:R-:W-:-:S03]  /*ce20*/  IMAD R9, R29, UR44, RZ ;  /* 0x0000002c1d097c24 */ /* 0x001fc6000f8e02ff */
[----:B------:R-:W5:Y:S04]  /*ce30*/  LDL.LU R29, [R1+0xa0] ;  /* 0x0000a000011d7983 */ /* 0x000f680000300800 */
[----:B------:R-:W-:Y:S04]  /*ce40*/  STL [R1+0xe0], R9 ;  /* 0x0000e00901007387 */ /* 0x000fe80000100800 */
[----:B------:R-:W-:Y:S01]  /*ce50*/  STL [R1+0xdc], R8 ;  /* 0x0000dc0801007387 */ /* 0x000fe20000100800 */
[----:B------:R-:W-:-:S05]  /*ce60*/  IMAD R7, R7, UR44, RZ ;  /* 0x0000002c07077c24 */ /* 0x000fca000f8e02ff */
[----:B------:R0:W-:Y:S01]  /*ce70*/  STL [R1+0xd8], R7 ;  /* 0x0000d80701007387 */ /* 0x0001e20000100800 */
[----:B------:R-:W-:Y:S02]  /*ce80*/  IMAD R6, R6, UR44, RZ ;  /* 0x0000002c06067c24 */ /* 0x000fe4000f8e02ff */
[----:B------:R-:W-:-:S03]  /*ce90*/  IMAD R5, R5, UR44, RZ ;  /* 0x0000002c05057c24 */ /* 0x000fc6000f8e02ff */
[----:B------:R-:W-:Y:S01]  /*cea0*/  STL [R1+0xd0], R6 ;  /* 0x0000d00601007387 */ /* 0x000fe20000100800 */
[----:B------:R-:W-:-:S03]  /*ceb0*/  IMAD R3, R3, UR44, RZ ;  /* 0x0000002c03037c24 */ /* 0x000fc6000f8e02ff */
[----:B------:R-:W-:Y:S01]  /*cec0*/  STL [R1+0xc8], R5 ;  /* 0x0000c80501007387 */ /* 0x000fe20000100800 */
[----:B--2---:R-:W-:-:S03]  /*ced0*/  IMAD R0, R0, UR44, RZ ;  /* 0x0000002c00007c24 */ /* 0x004fc6000f8e02ff */
[----:B------:R-:W2:Y:S04]  /*cee0*/  LDL.LU R23, [R1+0x9c] ;  /* 0x00009c0001177983 */ /* 0x000ea80000300800 */
[----:B------:R-:W-:Y:S04]  /*cef0*/  STL [R1+0xc0], R3 ;  /* 0x0000c00301007387 */ /* 0x000fe80000100800 */
[----:B0-----:R-:W2:Y:S04]  /*cf00*/  LDL.LU R7, [R1+0x98] ;  /* 0x0000980001077983 */ /* 0x001ea80000300800 */
[----:B------:R4:W-:Y:S04]  /*cf10*/  STL [R1+0xb8], R0 ;  /* 0x0000b80001007387 */ /* 0x0009e80000100800 */
[----:B------:R-:W2:Y:S01]  /*cf20*/  LDL.LU R8, [R1+0x94] ;  /* 0x0000940001087983 */ /* 0x000ea20000300800 */
[----:B---3--:R-:W-:-:S05]  /*cf30*/  IMAD R2, R2, UR44, RZ ;  /* 0x0000002c02027c24 */ /* 0x008fca000f8e02ff */
[----:B------:R-:W-:Y:S04]  /*cf40*/  STL [R1+0xb4], R2 ;  /* 0x0000b40201007387 */ /* 0x000fe80000100800 */
[----:B------:R-:W3:Y:S04]  /*cf50*/  LDL.LU R22, [R1+0x90] ;  /* 0x0000900001167983 */ /* 0x000ee80000300800 */
[----:B------:R-:W3:Y:S01]  /*cf60*/  LDL.LU R21, [R1+0x8c] ;  /* 0x00008c0001157983 */ /* 0x000ee20000300800 */
[----:B----4-:R-:W-:-:S05]  /*cf70*/  IMAD R0, R27, UR44, RZ ;  /* 0x0000002c1b007c24 */ /* 0x010fca000f8e02ff */
        /* <DEDUP_REMOVED lines=13> */
[----:B------:R-:W4:Y:S04]  /*d050*/  LDL.LU R27, [R1+0x218] ;  /* 0x00021800011b7983 */ /* 0x000f280000300800 */
[----:B------:R-:W4:Y:S04]  /*d060*/  LDL.LU R2, [R1+0x3c] ;  /* 0x00003c0001027983 */ /* 0x000f280000300800 */
[----:B------:R-:W4:Y:S01]  /*d070*/  LDL.LU R10, [R1+0x2c] ;  /* 0x00002c00010a7983 */ /* 0x000f220000300800 */
[----:B------:R-:W-:-:S05]  /*d080*/  IMAD R4, R4, UR44, RZ ;  /* 0x0000002c04047c24 */ /* 0x000fca000f8e02ff */
[----:B------:R0:W-:Y:S04]  /*d090*/  STL [R1+0xa8], R4 ;  /* 0x0000a80401007387 */ /* 0x0001e80000100800 */
[----:B------:R-:W4:Y:S01]  /*d0a0*/  LDL.LU R9, [R1+0x24] ;  /* 0x0000240001097983 */ /* 0x000f220000300800 */
[----:B-----5:R-:W-:Y:S02]  /*d0b0*/  IMAD R5, R28, UR44, RZ ;  /* 0x0000002c1c057c24 */ /* 0x020fe4000f8e02ff */
[----:B0-----:R-:W-:-:S03]  /*d0c0*/  IMAD R4, R29, UR44, RZ ;  /* 0x0000002c1d047c24 */ /* 0x001fc6000f8e02ff */
[----:B------:R-:W-:Y:S04]  /*d0d0*/  STL [R1+0xa4], R5 ;  /* 0x0000a40501007387 */ /* 0x000fe80000100800 */
[----:B------:R-:W5:Y:S04]  /*d0e0*/  LDL.LU R29, [R1+0x1c] ;  /* 0x00001c00011d7983 */ /* 0x000f680000300800 */
[----:B------:R0:W-:Y:S04]  /*d0f0*/  STL [R1+0xa0], R4 ;  /* 0x0000a00401007387 */ /* 0x0001e80000100800 */
[----:B------:R-:W5:Y:S04]  /*d100*/  LDL.LU R28, [R1+0x18] ;  /* 0x00001800011c7983 */ /* 0x000f680000300800 */
[----:B0-----:R-:W5:Y:S04]  /*d110*/  LDL.LU R4, [R1+0x14] ;  /* 0x0000140001047983 */ /* 0x001f680000300800 */
[----:B------:R-:W5:Y:S04]  /*d120*/  LDL.LU R5, [R1+0x10] ;  /* 0x0000100001057983 */ /* 0x000f680000300800 */
[----:B------:R-:W5:Y:S01]  /*d130*/  LDL.LU R6, [R1+0xc] ;  /* 0x00000c0001067983 */ /* 0x000f620000300800 */
[----:B--2---:R-:W-:-:S05]  /*d140*/  IMAD R23, R23, UR44, RZ ;  /* 0x0000002c17177c24 */ /* 0x004fca000f8e02ff */
[----:B------:R0:W-:Y:S01]  /*d150*/  STL [R1+0x9c], R23 ;  /* 0x00009c1701007387 */ /* 0x0001e20000100800 */
[----:B------:R-:W-:-:S03]  /*d160*/  IMAD R7, R7, UR44, RZ ;  /* 0x0000002c07077c24 */ /* 0x000fc6000f8e02ff */
[----:B0-----:R-:W2:Y:S01]  /*d170*/  LDL.LU R23, [R1+0x1f94] ;  /* 0x001f940001177983 */ /* 0x001ea20000300800 */
[----:B------:R-:W-:-:S03]  /*d180*/  IMAD R8, R8, UR44, RZ ;  /* 0x0000002c08087c24 */ /* 0x000fc6000f8e02ff */
[----:B------:R0:W-:Y:S04]  /*d190*/  STL [R1+0x98], R7 ;  /* 0x0000980701007387 */ /* 0x0001e80000100800 */
[----:B0-----:R-:W2:Y:S04]  /*d1a0*/  LDL.LU R7, [R1+0x8] ;  /* 0x0000080001077983 */ /* 0x001ea80000300800 */
[----:B------:R0:W-:Y:S01]  /*d1b0*/  STL [R1+0x94], R8 ;  /* 0x0000940801007387 */ /* 0x0001e20000100800 */
[----:B---3--:R-:W-:Y:S02]  /*d1c0*/  IMAD R22, R22, UR44, RZ ;  /* 0x0000002c16167c24 */ /* 0x008fe4000f8e02ff */
[----:B------:R-:W-:Y:S01]  /*d1d0*/  IMAD R21, R21, UR44, RZ ;  /* 0x0000002c15157c24 */ /* 0x000fe2000f8e02ff */
[----:B0-----:R-:W3:Y:S04]  /*d1e0*/  LDL.LU R8, [R1+0x4] ;  /* 0x0000040001087983 */ /* 0x001ee80000300800 */
[----:B------:R0:W-:Y:S01]  /*d1f0*/  STL [R1+0x90], R22 ;  /* 0x0000901601007387 */ /* 0x0001e20000100800 */
[----:B----4-:R-:W-:-:S03]  /*d200*/  IMAD R20, R20, UR44, RZ ;  /* 0x0000002c14147c24 */ /* 0x010fc6000f8e02ff */
[----:B0-----:R-:W4:Y:S01]  /*d210*/  LDL.LU R22, [R1+0x1f90] ;  /* 0x001f900001167983 */ /* 0x001f220000300800 */
[----:B------:R-:W-:-:S03]  /*d220*/  IMAD R19, R19, UR44, RZ ;  /* 0x0000002c13137c24 */ /* 0x000fc6000f8e02ff */
[----:B------:R0:W-:Y:S01]  /*d230*/  STL [R1+0x8c], R21 ;  /* 0x00008c1501007387 */ /* 0x0001e20000100800 */
[----:B------:R-:W-:Y:S02]  /*d240*/  IMAD R18, R18, UR44, RZ ;  /* 0x0000002c12127c24 */ /* 0x000fe4000f8e02ff */
[----:B------:R-:W-:Y:S01]  /*d250*/  IMAD R17, R17, UR44, RZ ;  /* 0x0000002c11117c24 */ /* 0x000fe2000f8e02ff */
[----:B0-----:R-:W2:Y:S01]  /*d260*/  LDL.LU R21, [R1+0x1f8c] ;  /* 0x001f8c0001157983 */ /* 0x001ea20000300800 */
[----:B------:R-:W-:-:S03]  /*d270*/  IMAD R16, R16, UR44, RZ ;  /* 0x0000002c10107c24 */ /* 0x000fc6000f8e02ff */
[----:B------:R0:W-:Y:S01]  /*d280*/  STL [R1+0x84], R20 ;  /* 0x0000841401007387 */ /* 0x0001e20000100800 */
[----:B------:R-:W-:Y:S02]  /*d290*/  IMAD R15, R15, UR44, RZ ;  /* 0x0000002c0f0f7c24 */ /* 0x000fe4000f8e02ff */
[----:B------:R-:W-:Y:S01]  /*d2a0*/  IMAD R14, R14, UR44, RZ ;  /* 0x0000002c0e0e7c24 */ /* 0x000fe2000f8e02ff */
[----:B0-----:R-:W2:Y:S04]  /*d2b0*/  LDL.LU R20, [R1+0x1f88] ;  /* 0x001f880001147983 */ /* 0x001ea80000300800 */
[----:B------:R0:W-:Y:S01]  /*d2c0*/  STL [R1+0x7c], R19 ;  /* 0x00007c1301007387 */ /* 0x0001e20000100800 */
[----:B------:R-:W-:-:S03]  /*d2d0*/  IMAD R13, R13, UR44, RZ ;  /* 0x0000002c0d0d7c24 */ /* 0x000fc6000f8e02ff */
        /* <DEDUP_REMOVED lines=27> */
[----:B0-----:R-:W2:Y:S02]  /*d490*/  LDL.LU R2, [R1+0x1f58] ;  /* 0x001f580001027983 */ /* 0x001ea40000300800 */
[----:B--2---:R-:W-:-:S05]  /*d4a0*/  IMAD R2, R2, UR44, RZ ;  /* 0x0000002c02027c24 */ /* 0x004fca000f8e02ff */
[----:B------:R0:W-:Y:S04]  /*d4b0*/  STL [R1+0x34], R2 ;  /* 0x0000340201007387 */ /* 0x0001e80000100800 */
[----:B0-----:R-:W2:Y:S01]  /*d4c0*/  LDL.LU R2, [R1+0x1f54] ;  /* 0x001f540001027983 */ /* 0x001ea20000300800 */
[----:B------:R-:W-:Y:S02]  /*d4d0*/  IMAD R10, R10, UR44, RZ ;  /* 0x0000002c0a0a7c24 */ /* 0x000fe4000f8e02ff */
[----:B------:R-:W-:-:S03]  /*d4e0*/  IMAD R27, R27, UR44, RZ ;  /* 0x0000002c1b1b7c24 */ /* 0x000fc6000f8e02ff */
[----:B------:R2:W-:Y:S02]  /*d4f0*/  STL [R1+0x2c], R10 ;  /* 0x00002c0a01007387 */ /* 0x0005e40000100800 */
[----:B--2---:R-:W-:-:S05]  /*d500*/  IADD3 R10, P2, PT, R27, R2, RZ ;  /* 0x000000021b0a7210 */ /* 0x004fca0007f5e0ff */
[----:B------:R0:W-:Y:S02]  /*d510*/  STL [R1+0x1d48], R10 ;  /* 0x001d480a01007387 */ /* 0x0001e40000100800 */
[----:B0-----:R-:W-:-:S05]  /*d520*/  IADD3 R10, P3, PT, R9, R2, RZ ;  /* 0x00000002090a7210 */ /* 0x001fca0007f7e0ff */
[----:B------:R5:W-:Y:S02]  /*d530*/  STL [R1+0x1d30], R10 ;  /* 0x001d300a01007387 */ /* 0x000be40000100800 */
[----:B-----5:R-:W-:-:S05]  /*d540*/  IADD3 R10, P4, PT, R29, R2, RZ ;  /* 0x000000021d0a7210 */ /* 0x020fca0007f9e0ff */
[----:B------:R0:W-:Y:S02]  /*d550*/  STL [R1+0x1d34], R10 ;  /* 0x001d340a01007387 */ /* 0x0001e40000100800 */
[----:B0-----:R-:W-:-:S05]  /*d560*/  IADD3 R10, P5, PT, R28, R2, RZ ;  /* 0x000000021c0a7210 */ /* 0x001fca0007fbe0ff */
[----:B------:R0:W-:Y:S02]  /*d570*/  STL [R1+0x1d38], R10 ;  /* 0x001d380a01007387 */ /* 0x0001e40000100800 */
[----:B0-----:R-:W-:-:S05]  /*d580*/  IADD3 R10, P6, PT, R4, R2, RZ ;  /* 0x00000002040a7210 */ /* 0x001fca0007fde0ff */
[----:B------:R0:W-:Y:S02]  /*d590*/  STL [R1+0x1d3c], R10 ;  /* 0x001d3c0a01007387 */ /* 0x0001e40000100800 */
[----:B0-----:R-:W-:-:S05]  /*d5a0*/  IADD3 R10, P0, PT, R5, R2, RZ ;  /* 0x00000002050a7210 */ /* 0x001fca0007f1e0ff */
[----:B------:R0:W-:Y:S02]  /*d5b0*/  STL [R1+0x1d40], R10 ;  /* 0x001d400a01007387 */ /* 0x0001e40000100800 */
[----:B0-----:R-:W-:-:S05]  /*d5c0*/  IADD3 R10, P1, PT, R6, R2, RZ ;  /* 0x00000002060a7210 */ /* 0x001fca0007f3e0ff */
[----:B------:R0:W-:Y:S02]  /*d5d0*/  STL [R1+0x1d44], R10 ;  /* 0x001d440a01007387 */ /* 0x0001e40000100800 */
[-C--:B0-----:R-:W-:Y:S02]  /*d5e0*/  LEA.HI.X.SX32 R10, R27, R3.reuse, 0x1, P2 ;  /* 0x000000031b0a7211 */ /* 0x081fe400010f0eff */
[----:B------:R-:W2:Y:S01]  /*d5f0*/  LDL.LU R27, [R1] ;  /* 0x00000000011b7983 */ /* 0x000ea20000300800 */
[----:B------:R-:W-:-:S03]  /*d600*/  LEA.HI.X.SX32 R9, R9, R3, 0x1, P3 ;  /* 0x0000000309097211 */ /* 0x000fc600018f0eff */
[----:B------:R0:W-:Y:S02]  /*d610*/  STL [R1+0x1d2c], R10 ;  /* 0x001d2c0a01007387 */ /* 0x0001e40000100800 */
[----:B0-----:R-:W-:-:S05]  /*d620*/  IADD3 R10, P2, PT, R7, R2, RZ ;  /* 0x00000002070a7210 */ /* 0x001fca0007f5e0ff */
[----:B------:R0:W-:Y:S01]  /*d630*/  STL [R1+0x1d28], R10 ;  /* 0x001d280a01007387 */ /* 0x0001e20000100800 */
[----:B------:R-:W-:-:S03]  /*d640*/  LEA.HI.X.SX32 R29, R29, R3, 0x1, P4 ;  /* 0x000000031d1d7211 */ /* 0x000fc600020f0eff */
[----:B0-----:R-:W5:Y:S04]  /*d650*/  LDL.LU R10, [R1+0x1f50] ;  /* 0x001f5000010a7983 */ /* 0x001f680000300800 */
[----:B------:R3:W-:Y:S02]  /*d660*/  STL [R1+0x1d20], R9 ;  /* 0x001d200901007387 */ /* 0x0007e40000100800 */
[----:B---3--:R-:W-:-:S05]  /*d670*/  IADD3 R9, P3, PT, R8, R2, RZ ;  /* 0x0000000208097210 */ /* 0x008fca0007f7e0ff */
[----:B------:R0:W-:Y:S04]  /*d680*/  STL [R1+0x1d24], R9 ;  /* 0x001d240901007387 */ /* 0x0001e80000100800 */
[----:B0-----:R-:W3:Y:S04]  /*d690*/  LDL.LU R9, [R1+0x1f4c] ;  /* 0x001f4c0001097983 */ /* 0x001ee80000300800 */
[----:B------:R2:W-:Y:S02]  /*d6a0*/  STL [R1+0x1d18], R29 ;  /* 0x001d181d01007387 */ /* 0x0005e40000100800 */
[----:B--2---:R-:W-:-:S05]  /*d6b0*/  IADD3 R29, P4, PT, R27, R2, RZ ;  /* 0x000000021b1d7210 */ /* 0x004fca0007f9e0ff */
[----:B------:R0:W-:Y:S04]  /*d6c0*/  STL [R1+0x1d1c], R29 ;  /* 0x001d1c1d01007387 */ /* 0x0001e80000100800 */
[----:B0-----:R-:W2:Y:S01]  /*d6d0*/  LDL.LU R29, [R1+0x1f48] ;  /* 0x001f4800011d7983 */ /* 0x001ea20000300800 */
[----:B------:R-:W-:-:S05]  /*d6e0*/  LEA.HI.X.SX32 R28, R28, R3, 0x1, P5 ;  /* 0x000000031c1c7211 */ /* 0x000fca00028f0eff */
        /* <DEDUP_REMOVED lines=30> */
[----:B------:R2:W-:Y:S01]  /*d8d0*/  STL [R1+0x1ce0], R27 ;  /* 0x001ce01b01007387 */ /* 0x0005e20000100800 */
[----:B------:R-:W-:Y:S01]  /*d8e0*/  LEA.HI.X.SX32 R6, R6, R3, 0x1, P2 ;  /* 0x0000000306067211 */ /* 0x000fe200010f0eff */
[----:B------:R-:W-:Y:S02]  /*d8f0*/  IMAD R24, R24, UR44, RZ ;  /* 0x0000002c18187c24 */ /* 0x000fe4000f8e02ff */
[----:B------:R-:W-:Y:S02]  /*d900*/  IMAD R25, R25, UR44, RZ ;  /* 0x0000002c19197c24 */ /* 0x000fe4000f8e02ff */
[----:B------:R-:W-:Y:S01]  /*d910*/  IMAD R26, R26, UR44, RZ ;  /* 0x0000002c1a1a7c24 */ /* 0x000fe2000f8e02ff */
[----:B--2---:R-:W-:-:S05]  /*d920*/  IADD3 R27, P4, PT, R8, R2, RZ ;  /* 0x00000002081b7210 */ /* 0x004fca0007f9e0ff */
[----:B------:R0:W-:Y:S02]  /*d930*/  STL [R1+0x1ce4], R27 ;  /* 0x001ce41b01007387 */ /* 0x0001e40000100800 */
[----:B0-----:R-:W-:Y:S02]  /*d940*/  LEA.HI.X.SX32 R27, R29, R3, 0x1, P5 ;  /* 0x000000031d1b7211 */ /* 0x001fe400028f0eff */
[----:B---3--:R-:W-:-:S03]  /*d950*/  IADD3 R29, P5, PT, R9, R2, RZ ;  /* 0x00000002091d7210 */ /* 0x008fc60007fbe0ff */
[----:B------:R0:W-:Y:S04]  /*d960*/  STL [R1+0x1cd8], R27 ;  /* 0x001cd81b01007387 */ /* 0x0001e80000100800 */
[----:B------:R5:W-:Y:S01]  /*d970*/  STL [R1+0x1cdc], R29 ;  /* 0x001cdc1d01007387 */ /* 0x000be20000100800 */
[-C--:B0-----:R-:W-:Y:S02]  /*d980*/  LEA.HI.X.SX32 R27, R28, R3.reuse, 0x1, P6 ;  /* 0x000000031c1b7211 */ /* 0x081fe400030f0eff */
[-C--:B------:R-:W-:Y:S02]  /*d990*/  LEA.HI.X.SX32 R28, R4, R3.reuse, 0x1, P0 ;  /* 0x00000003041c7211 */ /* 0x080fe400000f0eff */
[----:B-----5:R-:W-:Y:S01]  /*d9a0*/  IADD3 R29, P6, PT, R10, R2, RZ ;  /* 0x000000020a1d7210 */ /* 0x020fe20007fde0ff */
[----:B------:R0:W-:Y:S01]  /*d9b0*/  STL [R1+0x1cd0], R27 ;  /* 0x001cd01b01007387 */ /* 0x0001e20000100800 */
[----:B------:R-:W-:-:S02]  /*d9c0*/  LEA.HI.X.SX32 R4, R5, R3, 0x1, P1 ;  /* 0x0000000305047211 */ /* 0x000fc400008f0eff */
[-C--:B------:R-:W-:Y:S01]  /*d9d0*/  IADD3 R5, P1, PT, R12, R2.reuse, RZ ;  /* 0x000000020c057210 */ /* 0x080fe20007f3e0ff */
[----:B------:R-:W-:Y:S01]  /*d9e0*/  STL [R1+0x1cd4], R29 ;  /* 0x001cd41d01007387 */ /* 0x000fe20000100800 */
[----:B0-----:R-:W-:-:S03]  /*d9f0*/  IADD3 R27, P0, PT, R11, R2, RZ ;  /* 0x000000020b1b7210 */ /* 0x001fc60007f1e0ff */
[----:B------:R-:W-:Y:S04]  /*da00*/  STL [R1+0x1cc8], R28 ;  /* 0x001cc81c01007387 */ /* 0x000fe80000100800 */
[----:B------:R-:W-:Y:S04]  /*da10*/  STL [R1+0x1ccc], R27 ;  /* 0x001ccc1b01007387 */ /* 0x000fe80000100800 */
[----:B------:R0:W-:Y:S04]  /*da20*/  STL [R1+0x1cc0], R4 ;  /* 0x001cc00401007387 */ /* 0x0001e80000100800 */
[----:B------:R1:W-:Y:S01]  /*da30*/  STL [R1+0x1cc4], R5 ;  /* 0x001cc40501007387 */ /* 0x0003e20000100800 */
[----:B0-----:R-:W-:-:S03]  /*da40*/  IADD3 R4, P2, PT, R13, R2, RZ ;  /* 0x000000020d047210 */ /* 0x001fc60007f5e0ff */
[----:B------:R0:W-:Y:S01]  /*da50*/  STL [R1+0x1cb8], R6 ;  /* 0x001cb80601007387 */ /* 0x0001e20000100800 */
[----:B-1----:R-:W-:-:S03]  /*da60*/  LEA.HI.X.SX32 R5, R7, R3, 0x1, P3 ;  /* 0x0000000307057211 */ /* 0x002fc600018f0eff */
[----:B------:R1:W-:Y:S04]  /*da70*/  STL [R1+0x1cbc], R4 ;  /* 0x001cbc0401007387 */ /* 0x0003e80000100800 */
[----:B------:R2:W-:Y:S01]  /*da80*/  STL [R1+0x1cb0], R5 ;  /* 0x001cb00501007387 */ /* 0x0005e20000100800 */
[----:B0-----:R-:W-:Y:S02]  /*da90*/  IADD3 R6, P3, PT, R14, R2, RZ ;  /* 0x000000020e067210 */ /* 0x001fe40007f7e0ff */
[----:B-1----:R-:W-:-:S03]  /*daa0*/  LEA.HI.X.SX32 R4, R8, R3, 0x1, P4 ;  /* 0x0000000308047211 */ /* 0x002fc600020f0eff */
[----:B------:R0:W-:Y:S01]  /*dab0*/  STL [R1+0x1cb4], R6 ;  /* 0x001cb40601007387 */ /* 0x0001e20000100800 */
[----:B--2---:R-:W-:-:S03]  /*dac0*/  IADD3 R5, P4, PT, R15, R2, RZ ;  /* 0x000000020f057210 */ /* 0x004fc60007f9e0ff */
[----:B------:R1:W-:Y:S04]  /*dad0*/  STL [R1+0x1ca8], R4 ;  /* 0x001ca80401007387 */ /* 0x0003e80000100800 */
[----:B------:R2:W-:Y:S01]  /*dae0*/  STL [R1+0x1cac], R5 ;  /* 0x001cac0501007387 */ /* 0x0005e20000100800 */
[----:B0-----:R-:W-:Y:S02]  /*daf0*/  LEA.HI.X.SX32 R6, R9, R3, 0x1, P5 ;  /* 0x0000000309067211 */ /* 0x001fe400028f0eff */
[----:B-1----:R-:W-:-:S03]  /*db00*/  IADD3 R4, P5, PT, R16, R2, RZ ;  /* 0x0000000210047210 */ /* 0x002fc60007fbe0ff */
[----:B------:R0:W-:Y:S01]  /*db10*/  STL [R1+0x1ca0], R6 ;  /* 0x001ca00601007387 */ /* 0x0001e20000100800 */
[----:B--2---:R-:W-:-:S03]  /*db20*/  LEA.HI.X.SX32 R5, R10, R3, 0x1, P6 ;  /* 0x000000030a057211 */ /* 0x004fc600030f0eff */
[----:B------:R-:W2:Y:S04]  /*db30*/  LDL.LU R7, [R1+0x28] ;  /* 0x0000280001077983 */ /* 0x000ea80000300800 */
[----:B------:R1:W-:Y:S04]  /*db40*/  STL [R1+0x1ca4], R4 ;  /* 0x001ca40401007387 */ /* 0x0003e80000100800 */
[----:B------:R3:W-:Y:S04]  /*db50*/  STL [R1+0x1c98], R5 ;  /* 0x001c980501007387 */ /* 0x0007e80000100800 */
[----:B0-----:R-:W5:Y:S01]  /*db60*/  LDL.LU R6, [R1+0x30] ;  /* 0x0000300001067983 */ /* 0x001f620000300800 */
[----:B-1----:R-:W-:-:S02]  /*db70*/  IADD3 R4, P6, PT, R17, R2, RZ ;  /* 0x0000000211047210 */ /* 0x002fc40007fde0ff */
[----:B---3--:R-:W-:-:S03]  /*db80*/  LEA.HI.X.SX32 R5, R11, R3, 0x1, P0 ;  /* 0x000000030b057211 */ /* 0x008fc600000f0eff */
[----:B------:R0:W-:Y:S04]  /*db90*/  STL [R1+0x1c9c], R4 ;  /* 0x001c9c0401007387 */ /* 0x0001e80000100800 */
[----:B------:R1:W-:Y:S01]  /*dba0*/  STL [R1+0x1c90], R5 ;  /* 0x001c900501007387 */ /* 0x0003e20000100800 */
[-C--:B0-----:R-:W-:Y:S02]  /*dbb0*/  IADD3 R4, P0, PT, R18, R2.reuse, RZ ;  /* 0x0000000212047210 */ /* 0x081fe40007f1e0ff */
[-C--:B-1----:R-:W-:Y:S02]  /*dbc0*/  LEA.HI.X.SX32 R5, R12, R3.reuse, 0x1, P1 ;  /* 0x000000030c057211 */ /* 0x082fe400008f0eff */
[----:B------:R-:W-:Y:S01]  /*dbd0*/  IADD3 R8, P1, PT, R19, R2, RZ ;  /* 0x0000000213087210 */ /* 0x000fe20007f3e0ff */
[----:B------:R0:W-:Y:S04]  /*dbe0*/  STL [R1+0x1c94], R4 ;  /* 0x001c940401007387 */ /* 0x0001e80000100800 */
[----:B------:R1:W-:Y:S01]  /*dbf0*/  STL [R1+0x1c88], R5 ;  /* 0x001c880501007387 */ /* 0x0003e20000100800 */
[----:B0-----:R-:W-:-:S02]  /*dc00*/  LEA.HI.X.SX32 R4, R13, R3, 0x1, P2 ;  /* 0x000000030d047211 */ /* 0x001fc400010f0eff */
[----:B------:R-:W-:Y:S01]  /*dc10*/  IADD3 R9, P2, PT, R20, R2, RZ ;  /* 0x0000000214097210 */ /* 0x000fe20007f5e0ff */
[----:B-1----:R-:W3:Y:S04]  /*dc20*/  LDL.LU R5, [R1+0x4c] ;  /* 0x00004c0001057983 */ /* 0x002ee80000300800 */
[----:B------:R0:W-:Y:S04]  /*dc30*/  STL [R1+0x1c8c], R8 ;  /* 0x001c8c0801007387 */ /* 0x0001e80000100800 */
[----:B------:R1:W-:Y:S01]  /*dc40*/  STL [R1+0x1c80], R4 ;  /* 0x001c800401007387 */ /* 0x0003e20000100800 */
[----:B0-----:R-:W-:-:S03]  /*dc50*/  LEA.HI.X.SX32 R8, R14, R3, 0x1, P3 ;  /* 0x000000030e087211 */ /* 0x001fc600018f0eff */
[----:B-1----:R-:W3:Y:S04]  /*dc60*/  LDL.LU R4, [R1+0x54] ;  /* 0x0000540001047983 */ /* 0x002ee80000300800 */
[----:B------:R0:W-:Y:S04]  /*dc70*/  STL [R1+0x1c84], R9 ;  /* 0x001c840901007387 */ /* 0x0001e80000100800 */
[----:B------:R1:W-:Y:S04]  /*dc80*/  STL [R1+0x1c78], R8 ;  /* 0x001c780801007387 */ /* 0x0003e80000100800 */
[----:B------:R-:W3:Y:S01]  /*dc90*/  LDL.LU R28, [R1+0x5c] ;  /* 0x00005c00011c7983 */ /* 0x000ee20000300800 */
[----:B0-----:R-:W-:-:S02]  /*dca0*/  IADD3 R9, P3, PT, R21, R2, RZ ;  /* 0x0000000215097210 */ /* 0x001fc40007f7e0ff */
[----:B-1----:R-:W-:-:S03]  /*dcb0*/  LEA.HI.X.SX32 R8, R15, R3, 0x1, P4 ;  /* 0x000000030f087211 */ /* 0x002fc600020f0eff */
[----:B------:R-:W-:Y:S04]  /*dcc0*/  STL [R1+0x1c7c], R9 ;  /* 0x001c7c0901007387 */ /* 0x000fe80000100800 */
[----:B------:R0:W-:Y:S02]  /*dcd0*/  STL [R1+0x1c70], R8 ;  /* 0x001c700801007387 */ /* 0x0001e40000100800 */
[----:B0-----:R-:W-:Y:S02]  /*dce0*/  LEA.HI.X.SX32 R8, R16, R3, 0x1, P5 ;  /* 0x0000000310087211 */ /* 0x001fe400028f0eff */
[----:B------:R-:W3:Y:S01]  /*dcf0*/  LDL.LU R16, [R1+0x38] ;  /* 0x0000380001107983 */ /* 0x000ee20000300800 */
[----:B----4-:R-:W-:-:S05]  /*dd00*/  IADD3 R9, P4, PT, R22, R2, RZ ;  /* 0x0000000216097210 */ /* 0x010fca0007f9e0ff */
[----:B------:R0:W-:Y:S04]  /*dd10*/  STL [R1+0x1c74], R9 ;  /* 0x001c740901007387 */ /* 0x0001e80000100800 */
[----:B------:R-:W4:Y:S04]  /*dd20*/  LDL.LU R15, [R1+0x68] ;  /* 0x00006800010f7983 */ /* 0x000f280000300800 */
[----:B------:R1:W-:Y:S01]  /*dd30*/  STL [R1+0x1c68], R8 ;  /* 0x001c680801007387 */ /* 0x0003e20000100800 */
[----:B0-----:R-:W-:-:S03]  /*dd40*/  IADD3 R9, P5, PT, R23, R2, RZ ;  /* 0x0000000217097210 */ /* 0x001fc60007fbe0ff */
[----:B------:R-:W4:Y:S01]  /*dd50*/  LDL.LU R29, [R1+0x78] ;  /* 0x00007800011d7983 */ /* 0x000f220000300800 */
[----:B-1----:R-:W-:-:S03]  /*dd60*/  LEA.HI.X.SX32 R8, R17, R3, 0x1, P6 ;  /* 0x0000000311087211 */ /* 0x002fc600030f0eff */
[----:B------:R0:W-:Y:S04]  /*dd70*/  STL [R1+0x1c6c], R9 ;  /* 0x001c6c0901007387 */ /* 0x0001e80000100800 */
[----:B------:R1:W-:Y:S04]  /*dd80*/  STL [R1+0x1c60], R8 ;  /* 0x001c600801007387 */ /* 0x0003e80000100800 */
[----:B------:R-:W4:Y:S01]  /*dd90*/  LDL.LU R27, [R1+0x80] ;  /* 0x00008000011b7983 */ /* 0x000f220000300800 */
[----:B0-----:R-:W-:Y:S02]  /*dda0*/  IADD3 R9, P6, PT, R24, R2, RZ ;  /* 0x0000000218097210 */ /* 0x001fe40007fde0ff */
        /* <DEDUP_REMOVED lines=11> */
[----:B------:R-:W-:Y:S04]  /*de60*/  STL [R1+0x1c54], R9 ;  /* 0x001c540901007387 */ /* 0x000fe80000100800 */
[----:B------:R0:W-:Y:S04]  /*de70*/  STL [R1+0x1c48], R8 ;  /* 0x001c480801007387 */ /* 0x0001e80000100800 */
[----:B------:R-:W4:Y:S01]  /*de80*/  LDL.LU R12, [R1+0xbc] ;  /* 0x0000bc00010c7983 */ /* 0x000f220000300800 */
[----:B0-----:R-:W-:Y:S02]  /*de90*/  LEA.HI.X.SX32 R8, R21, R3, 0x1, P3 ;  /* 0x0000000315087211 */ /* 0x001fe400018f0eff */
[----:B--2---:R-:W-:-:S05]  /*dea0*/  IADD3 R9, P2, PT, R7, R2, RZ ;  /* 0x0000000207097210 */ /* 0x004fca0007f5e0ff */
[----:B------:R5:W-:Y:S04]  /*deb0*/  STL [R1+0x1c4c], R9 ;  /* 0x001c4c0901007387 */ /* 0x000be80000100800 */
[----:B------:R0:W-:Y:S04]  /*dec0*/  STL [R1+0x1c40], R8 ;  /* 0x001c400801007387 */ /* 0x0001e80000100800 */
[----:B------:R-:W2:Y:S01]  /*ded0*/  LDL.LU R11, [R1+0xc4] ;  /* 0x0000c400010b7983 */ /* 0x000ea20000300800 */
[----:B-----5:R-:W-:Y:S02]  /*dee0*/  IADD3 R9, P3, PT, R6, R2, RZ ;  /* 0x0000000206097210 */ /* 0x020fe40007f7e0ff */
[----:B0-----:R-:W-:-:S03]  /*def0*/  LEA.HI.X.SX32 R8, R22, R3, 0x1, P4 ;  /* 0x0000000316087211 */ /* 0x001fc600020f0eff */
[----:B------:R-:W-:Y:S04]  /*df00*/  STL [R1+0x1c44], R9 ;  /* 0x001c440901007387 */ /* 0x000fe80000100800 */
[----:B------:R0:W-:Y:S04]  /*df10*/  STL [R1+0x1c38], R8 ;  /* 0x001c380801007387 */ /* 0x0001e80000100800 */
[----:B------:R-:W5:Y:S01]  /*df20*/  LDL.LU R10, [R1+0xcc] ;  /* 0x0000cc00010a7983 */ /* 0x000f620000300800 */
[----:B0-----:R-:W-:Y:S02]  /*df30*/  LEA.HI.X.SX32 R8, R23, R3, 0x1, P5 ;  /* 0x0000000317087211 */ /* 0x001fe400028f0eff */
[----:B---3--:R-:W-:-:S05]  /*df40*/  IADD3 R9, P4, PT, R16, R2, RZ ;  /* 0x0000000210097210 */ /* 0x008fca0007f9e0ff */
[----:B------:R0:W-:Y:S04]  /*df50*/  STL [R1+0x1c3c], R9 ;  /* 0x001c3c0901007387 */ /* 0x0001e80000100800 */
[----:B------:R1:W-:Y:S04]  /*df60*/  STL [R1+0x1c30], R8 ;  /* 0x001c300801007387 */ /* 0x0003e80000100800 */
[----:B------:R-:W3:Y:S01]  /*df70*/  LDL.LU R17, [R1+0xd4] ;  /* 0x0000d40001117983 */ /* 0x000ee20000300800 */
[----:B0-----:R-:W-:Y:S02]  /*df80*/  IADD3 R9, P5, PT, R5, R2, RZ ;  /* 0x0000000205097210 */ /* 0x001fe40007fbe0ff */
[----:B-1----:R-:W-:-:S03]  /*df90*/  LEA.HI.X.SX32 R8, R24, R3, 0x1, P6 ;  /* 0x0000000318087211 */ /* 0x002fc600030f0eff */
[----:B------:R0:W-:Y:S01]  /*dfa0*/  STL [R1+0x1c34], R9 ;  /* 0x001c340901007387 */ /* 0x0001e20000100800 */
[----:B------:R-:W-:-:S03]  /*dfb0*/  IADD3 R18, P6, PT, R4, R2, RZ ;  /* 0x0000000204127210 */ /* 0x000fc60007fde0ff */
[----:B------:R1:W-:Y:S04]  /*dfc0*/  STL [R1+0x1c28], R8 ;  /* 0x001c280801007387 */ /* 0x0003e80000100800 */
[----:B0-----:R-:W3:Y:S01]  /*dfd0*/  LDL.LU R9, [R1+0xf8] ;  /* 0x0000f80001097983 */ /* 0x001ee20000300800 */
[----:B-1----:R-:W-:-:S03]  /*dfe0*/  LEA.HI.X.SX32 R8, R25, R3, 0x1, P0 ;  /* 0x0000000319087211 */ /* 0x002fc600000f0eff */
[----:B------:R0:W-:Y:S01]  /*dff0*/  STL [R1+0x1c2c], R18 ;  /* 0x001c2c1201007387 */ /* 0x0001e20000100800 */
[----:B------:R-:W-:-:S03]  /*e000*/  IADD3 R19, P0, PT, R28, R2, RZ ;  /* 0x000000021c137210 */ /* 0x000fc60007f1e0ff */
[----:B------:R1:W-:Y:S01]  /*e010*/  STL [R1+0x1c20], R8 ;  /* 0x001c200801007387 */ /* 0x0003e20000100800 */
[----:B0-----:R-:W-:-:S03]  /*e020*/  LEA.HI.X.SX32 R18, R26, R3, 0x1, P1 ;  /* 0x000000031a127211 */ /* 0x001fc600008f0eff */
[----:B-1----:R-:W3:Y:S04]  /*e030*/  LDL.LU R8, [R1+0x110] ;  /* 0x0001100001087983 */ /* 0x002ee80000300800 */
[----:B------:R4:W-:Y:S04]  /*e040*/  STL [R1+0x1c24], R19 ;  /* 0x001c241301007387 */ /* 0x0009e80000100800 */
[----:B------:R0:W-:Y:S01]  /*e050*/  STL [R1+0x196c], R18 ;  /* 0x00196c1201007387 */ /* 0x0001e20000100800 */
[----:B----4-:R-:W-:Y:S02]  /*e060*/  IADD3 R19, P1, PT, R15, R2, RZ ;  /* 0x000000020f137210 */ /* 0x010fe40007f3e0ff */
[----:B0-----:R-:W-:-:S02]  /*e070*/  LEA.HI.X.SX32 R18, R7, R3, 0x1, P2 ;  /* 0x0000000307127211 */ /* 0x001fc400010f0eff */
[----:B------:R-:W4:Y:S04]  /*e080*/  LDL.LU R7, [R1+0x11c] ;  /* 0x00011c0001077983 */ /* 0x000f280000300800 */
[----:B------:R0:W-:Y:S04]  /*e090*/  STL [R1+0x198c], R19 ;  /* 0x00198c1301007387 */ /* 0x0001e80000100800 */
[----:B------:R1:W-:Y:S01]  /*e0a0*/  STL [R1+0x1970], R18 ;  /* 0x0019701201007387 */ /* 0x0003e20000100800 */
[----:B0-----:R-:W-:Y:S02]  /*e0b0*/  IADD3 R19, P2, PT, R29, R2, RZ ;  /* 0x000000021d137210 */ /* 0x001fe40007f5e0ff */
[----:B-1----:R-:W-:-:S02]  /*e0c0*/  LEA.HI.X.SX32 R18, R6, R3, 0x1, P3 ;  /* 0x0000000306127211 */ /* 0x002fc400018f0eff */
        /* <DEDUP_REMOVED lines=21> */
[----:B------:R-:W-:Y:S04]  /*e220*/  STL [R1+0x19b4], R19 ;  /* 0x0019b41301007387 */ /* 0x000fe80000100800 */
[----:B------:R0:W-:Y:S02]  /*e230*/  STL [R1+0x1984], R18 ;  /* 0x0019841201007387 */ /* 0x0001e40000100800 */
[----:B0-----:R-:W-:-:S02]  /*e240*/  LEA.HI.X.SX32 R18, R15, R3, 0x1, P1 ;  /* 0x000000030f127211 */ /* 0x001fc400008f0eff */
[----:B------:R-:W4:Y:S01]  /*e250*/  LDL.LU R15, [R1+0x174] ;  /* 0x00017400010f7983 */ /* 0x000f220000300800 */
[----:B--2---:R-:W-:-:S05]  /*e260*/  IADD3 R19, P0, PT, R11, R2, RZ ;  /* 0x000000020b137210 */ /* 0x004fca0007f1e0ff */
[----:B------:R5:W-:Y:S04]  /*e270*/  STL [R1+0x19bc], R19 ;  /* 0x0019bc1301007387 */ /* 0x000be80000100800 */
[----:B------:R0:W-:Y:S01]  /*e280*/  STL [R1+0x1988], R18 ;  /* 0x0019881201007387 */ /* 0x0001e20000100800 */
[----:B-----5:R-:W-:Y:S02]  /*e290*/  IADD3 R19, P1, PT, R10, R2, RZ ;  /* 0x000000020a137210 */ /* 0x020fe40007f3e0ff */
[-C--:B0-----:R-:W-:Y:S02]  /*e2a0*/  LEA.HI.X.SX32 R18, R29, R3.reuse, 0x1, P2 ;  /* 0x000000031d127211 */ /* 0x081fe400010f0eff */
[----:B------:R-:W2:Y:S04]  /*e2b0*/  LDL.LU R29, [R1+0x180] ;  /* 0x00018000011d7983 */ /* 0x000ea80000300800 */
[----:B------:R-:W-:Y:S04]  /*e2c0*/  STL [R1+0x19c4], R19 ;  /* 0x0019c41301007387 */ /* 0x000fe80000100800 */
[----:B------:R0:W-:Y:S02]  /*e2d0*/  STL [R1+0x1990], R18 ;  /* 0x0019901201007387 */ /* 0x0001e40000100800 */
[----:B0-----:R-:W-:-:S02]  /*e2e0*/  LEA.HI.X.SX32 R18, R27, R3, 0x1, P3 ;  /* 0x000000031b127211 */ /* 0x001fc400018f0eff */
[----:B------:R-:W5:Y:S01]  /*e2f0*/  LDL.LU R27, [R1+0x190] ;  /* 0x00019000011b7983 */ /* 0x000f620000300800 */
[----:B---3--:R-:W-:-:S05]  /*e300*/  IADD3 R19, P2, PT, R17, R2, RZ ;  /* 0x0000000211137210 */ /* 0x008fca0007f5e0ff */
[----:B------:R0:W-:Y:S04]  /*e310*/  STL [R1+0x19cc], R19 ;  /* 0x0019cc1301007387 */ /* 0x0001e80000100800 */
[----:B------:R1:W-:Y:S01]  /*e320*/  STL [R1+0x1998], R18 ;  /* 0x0019981201007387 */ /* 0x0003e20000100800 */
[-C--:B0-----:R-:W-:Y:S02]  /*e330*/  IADD3 R19, P3, PT, R9, R2.reuse, RZ ;  /* 0x0000000209137210 */ /* 0x081fe40007f7e0ff */
[----:B-1----:R-:W-:Y:S02]  /*e340*/  LEA.HI.X.SX32 R18, R14, R3, 0x1, P4 ;  /* 0x000000030e127211 */ /* 0x002fe400020f0eff */
[----:B------:R-:W3:Y:S04]  /*e350*/  LDL.LU R14, [R1+0x194] ;  /* 0x00019400010e7983 */ /* 0x000ee80000300800 */
[----:B------:R0:W-:Y:S04]  /*e360*/  STL [R1+0x19d4], R19 ;  /* 0x0019d41301007387 */ /* 0x0001e80000100800 */
[----:B------:R1:W-:Y:S01]  /*e370*/  STL [R1+0x19a0], R18 ;  /* 0x0019a01201007387 */ /* 0x0003e20000100800 */
[----:B0-----:R-:W-:-:S02]  /*e380*/  IADD3 R19, P4, PT, R8, R2, RZ ;  /* 0x0000000208137210 */ /* 0x001fc40007f9e0ff */
[----:B-1----:R-:W-:Y:S02]  /*e390*/  LEA.HI.X.SX32 R18, R13, R3, 0x1, P5 ;  /* 0x000000030d127211 */ /* 0x002fe400028f0eff */
[----:B------:R-:W3:Y:S04]  /*e3a0*/  LDL.LU R13, [R1+0x18c] ;  /* 0x00018c00010d7983 */ /* 0x000ee80000300800 */
[----:B------:R4:W-:Y:S04]  /*e3b0*/  STL [R1+0x19dc], R19 ;  /* 0x0019dc1301007387 */ /* 0x0009e80000100800 */
[----:B------:R0:W-:Y:S01]  /*e3c0*/  STL [R1+0x19a8], R18 ;  /* 0x0019a81201007387 */ /* 0x0001e20000100800 */
[----:B----4-:R-:W-:-:S02]  /*e3d0*/  IADD3 R19, P5, PT, R7, R2, RZ ;  /* 0x0000000207137210 */ /* 0x010fc40007fbe0ff */
[----:B0-----:R-:W-:Y:S02]  /*e3e0*/  LEA.HI.X.SX32 R18, R12, R3, 0x1, P6 ;  /* 0x000000030c127211 */ /* 0x001fe400030f0eff */
[----:B------:R-:W4:Y:S04]  /*e3f0*/  LDL.LU R12, [R1+0x188] ;  /* 0x00018800010c7983 */ /* 0x000f280000300800 */
[----:B------:R0:W-:Y:S04]  /*e400*/  STL [R1+0x19e4], R19 ;  /* 0x0019e41301007387 */ /* 0x0001e80000100800 */
[----:B------:R1:W-:Y:S01]  /*e410*/  STL [R1+0x19b0], R18 ;  /* 0x0019b01201007387 */ /* 0x0003e20000100800 */
[----:B0-----:R-:W-:-:S02]  /*e420*/  IADD3 R19, P6, PT, R6, R2, RZ ;  /* 0x0000000206137210 */ /* 0x001fc40007fde0ff */
[----:B-1----:R-:W-:Y:S02]  /*e430*/  LEA.HI.X.SX32 R18, R11, R3, 0x1, P0 ;  /* 0x000000030b127211 */ /* 0x002fe400000f0eff */
[----:B------:R-:W4:Y:S04]  /*e440*/  LDL.LU R11, [R1+0x184] ;  /* 0x00018400010b7983 */ /* 0x000f280000300800 */
[----:B------:R0:W-:Y:S04]  /*e450*/  STL [R1+0x19ec], R19 ;  /* 0x0019ec1301007387 */ /* 0x0001e80000100800 */
[----:B------:R1:W-:Y:S01]  /*e460*/  STL [R1+0x19b8], R18 ;  /* 0x0019b81201007387 */ /* 0x0003e20000100800 */
[----:B0-----:R-:W-:-:S02]  /*e470*/  IADD3 R19, P0, PT, R16, R2, RZ ;  /* 0x0000000210137210 */ /* 0x001fc40007f1e0ff */
[-C--:B-1----:R-:W-:Y:S02]  /*e480*/  LEA.HI.X.SX32 R18, R10, R3.reuse, 0x1, P1 ;  /* 0x000000030a127211 */ /* 0x082fe400008f0eff */
[----:B------:R-:W4:Y:S01]  /*e490*/  LDL.LU R10, [R1+0x17c] ;  /* 0x00017c00010a7983 */ /* 0x000f220000300800 */
[----:B------:R-:W-:-:S03]  /*e4a0*/  LEA.HI.X.SX32 R17, R17, R3, 0x1, P2 ;  /* 0x0000000311117211 */ /* 0x000fc600010f0eff */
[----:B------:R0:W-:Y:S04]  /*e4b0*/  STL [R1+0x19f4], R19 ;  /* 0x0019f41301007387 */ /* 0x0001e80000100800 */
[----:B------:R1:W-:Y:S01]  /*e4c0*/  STL [R1+0x19c0], R18 ;  /* 0x0019c01201007387 */ /* 0x0003e20000100800 */
[----:B0-----:R-:W-:-:S03]  /*e4d0*/  IADD3 R19, P1, PT, R5, R2, RZ ;  /* 0x0000000205137210 */ /* 0x001fc60007f3e0ff */
[----:B-1----:R-:W4:Y:S04]  /*e4e0*/  LDL.LU R18, [R1+0x178] ;  /* 0x0001780001127983 */ /* 0x002f280000300800 */
        /* <DEDUP_REMOVED lines=19> */
[----:B------:R-:W-:Y:S02]  /*e620*/  LEA.HI.X.SX32 R16, R16, R3, 0x1, P0 ;  /* 0x0000000310107211 */ /* 0x000fe400000f0eff */
[----:B--2---:R-:W-:-:S05]  /*e630*/  IADD3 R19, P5, PT, R29, R2, RZ ;  /* 0x000000021d137210 */ /* 0x004fca0007fbe0ff */
[----:B------:R-:W-:Y:S04]  /*e640*/  STL [R1+0x1a1c], R19 ;  /* 0x001a1c1301007387 */ /* 0x000fe80000100800 */
[----:B------:R0:W-:Y:S04]  /*e650*/  STL [R1+0x19e8], R17 ;  /* 0x0019e81101007387 */ /* 0x0001e80000100800 */
[----:B0-----:R-:W2:Y:S01]  /*e660*/  LDL.LU R17, [R1+0x158] ;  /* 0x0001580001117983 */ /* 0x001ea20000300800 */
[----:B-----5:R-:W-:-:S05]  /*e670*/  IADD3 R19, P6, PT, R27, R2, RZ ;  /* 0x000000021b137210 */ /* 0x020fca0007fde0ff */
[----:B------:R-:W-:Y:S04]  /*e680*/  STL [R1+0x1a24], R19 ;  /* 0x001a241301007387 */ /* 0x000fe80000100800 */
[----:B------:R0:W-:Y:S02]  /*e690*/  STL [R1+0x19f0], R16 ;  /* 0x0019f01001007387 */ /* 0x0001e40000100800 */
[-C--:B0-----:R-:W-:Y:S02]  /*e6a0*/  LEA.HI.X.SX32 R16, R5, R3.reuse, 0x1, P1 ;  /* 0x0000000305107211 */ /* 0x081fe400008f0eff */
[----:B------:R-:W5:Y:S01]  /*e6b0*/  LDL.LU R5, [R1+0x150] ;  /* 0x0001500001057983 */ /* 0x000f620000300800 */
[----:B------:R-:W-:Y:S02]  /*e6c0*/  LEA.HI.X.SX32 R15, R15, R3, 0x1, P4 ;  /* 0x000000030f0f7211 */ /* 0x000fe400020f0eff */
        /* <DEDUP_REMOVED lines=25> */
[----:B------:R0:W-:Y:S01]  /*e860*/  STL [R1+0x1a54], R19 ;  /* 0x001a541301007387 */ /* 0x0001e20000100800 */
[----:B------:R-:W-:-:S03]  /*e870*/  LEA.HI.X.SX32 R14, R14, R3, 0x1, P0 ;  /* 0x000000030e0e7211 */ /* 0x000fc600000f0eff */
[----:B------:R1:W-:Y:S01]  /*e880*/  STL [R1+0x1a20], R15 ;  /* 0x001a200f01007387 */ /* 0x0003e20000100800 */
[----:B0-----:R-:W-:-:S03]  /*e890*/  IADD3 R19, P6, PT, R9, R2, RZ ;  /* 0x0000000209137210 */ /* 0x001fc60007fde0ff */
[----:B-1----:R-:W4:Y:S04]  /*e8a0*/  LDL.LU R15, [R1+0x138] ;  /* 0x00013800010f7983 */ /* 0x002f280000300800 */
[----:B------:R0:W-:Y:S01]  /*e8b0*/  STL [R1+0x1a5c], R19 ;  /* 0x001a5c1301007387 */ /* 0x0001e20000100800 */
[----:B------:R-:W-:-:S03]  /*e8c0*/  LEA.HI.X.SX32 R13, R13, R3, 0x1, P1 ;  /* 0x000000030d0d7211 */ /* 0x000fc600008f0eff */
[----:B------:R1:W-:Y:S01]  /*e8d0*/  STL [R1+0x1a28], R14 ;  /* 0x001a280e01007387 */ /* 0x0003e20000100800 */
[----:B0-----:R-:W-:-:S03]  /*e8e0*/  IADD3 R19, P0, PT, R8, R2, RZ ;  /* 0x0000000208137210 */ /* 0x001fc60007f1e0ff */
[----:B-1----:R-:W4:Y:S04]  /*e8f0*/  LDL.LU R14, [R1+0x130] ;  /* 0x00013000010e7983 */ /* 0x002f280000300800 */
[----:B------:R-:W-:Y:S01]  /*e900*/  STL [R1+0x1a64], R19 ;  /* 0x001a641301007387 */ /* 0x000fe20000100800 */
[----:B------:R-:W-:-:S03]  /*e910*/  LEA.HI.X.SX32 R12, R12, R3, 0x1, P2 ;  /* 0x000000030c0c7211 */ /* 0x000fc600010f0eff */
[----:B------:R0:W-:Y:S01]  /*e920*/  STL [R1+0x1a30], R13 ;  /* 0x001a300d01007387 */ /* 0x0001e20000100800 */
[----:B------:R-:W-:-:S03]  /*e930*/  LEA.HI.X.SX32 R11, R11, R3, 0x1, P3 ;  /* 0x000000030b0b7211 */ /* 0x000fc600018f0eff */
[----:B0-----:R-:W4:Y:S01]  /*e940*/  LDL.LU R13, [R1+0x12c] ;  /* 0x00012c00010d7983 */ /* 0x001f220000300800 */
[----:B------:R-:W-:-:S05]  /*e950*/  IADD3 R19, P1, PT, R7, R2, RZ ;  /* 0x0000000207137210 */ /* 0x000fca0007f3e0ff */
[----:B------:R-:W-:Y:S04]  /*e960*/  STL [R1+0x1a6c], R19 ;  /* 0x001a6c1301007387 */ /* 0x000fe80000100800 */
[----:B------:R0:W-:Y:S04]  /*e970*/  STL [R1+0x1a38], R12 ;  /* 0x001a380c01007387 */ /* 0x0001e80000100800 */
[----:B0-----:R-:W4:Y:S01]  /*e980*/  LDL.LU R12, [R1+0x124] ;  /* 0x00012400010c7983 */ /* 0x001f220000300800 */
[----:B------:R-:W-:-:S05]  /*e990*/  IADD3 R19, P2, PT, R6, R2, RZ ;  /* 0x0000000206137210 */ /* 0x000fca0007f5e0ff */
[----:B------:R-:W-:Y:S04]  /*e9a0*/  STL [R1+0x1a74], R19 ;  /* 0x001a741301007387 */ /* 0x000fe80000100800 */
[----:B------:R0:W-:Y:S04]  /*e9b0*/  STL [R1+0x1a40], R11 ;  /* 0x001a400b01007387 */ /* 0x0001e80000100800 */
[----:B0-----:R-:W4:Y:S01]  /*e9c0*/  LDL.LU R11, [R1+0x120] ;  /* 0x00012000010b7983 */ /* 0x001f220000300800 */
[-C--:B------:R-:W-:Y:S02]  /*e9d0*/  LEA.HI.X.SX32 R10, R10, R3.reuse, 0x1, P4 ;  /* 0x000000030a0a7211 */ /* 0x080fe400020f0eff */
[----:B------:R-:W-:-:S02]  /*e9e0*/  LEA.HI.X.SX32 R20, R18, R3, 0x1, P5 ;  /* 0x0000000312147211 */ /* 0x000fc400028f0eff */
[----:B--2---:R-:W-:-:S05]  /*e9f0*/  IADD3 R19, P3, PT, R17, R2, RZ ;  /* 0x0000000211137210 */ /* 0x004fca0007f7e0ff */
[----:B------:R-:W-:Y:S04]  /*ea00*/  STL [R1+0x1a7c], R19 ;  /* 0x001a7c1301007387 */ /* 0x000fe80000100800 */
[----:B------:R0:W-:Y:S01]  /*ea10*/  STL [R1+0x1a48], R10 ;  /* 0x001a480a01007387 */ /* 0x0001e20000100800 */
[----:B------:R-:W-:-:S03]  /*ea20*/  LEA.HI.X.SX32 R18, R9, R3, 0x1, P6 ;  /* 0x0000000309127211 */ /* 0x000fc600030f0eff */
[----:B0-----:R-:W2:Y:S01]  /*ea30*/  LDL.LU R10, [R1+0x118] ;  /* 0x00011800010a7983 */ /* 0x001ea20000300800 */
[----:B-----5:R-:W-:-:S05]  /*ea40*/  IADD3 R19, P4, PT, R5, R2, RZ ;  /* 0x0000000205137210 */ /* 0x020fca0007f9e0ff */
[----:B------:R3:W-:Y:S04]  /*ea50*/  STL [R1+0x1a84], R19 ;  /* 0x001a841301007387 */ /* 0x0007e80000100800 */
[----:B------:R-:W-:Y:S04]  /*ea60*/  STL [R1+0x1a50], R20 ;  /* 0x001a501401007387 */ /* 0x000fe80000100800 */
[----:B------:R-:W5:Y:S01]  /*ea70*/  LDL.LU R9, [R1+0x114] ;  /* 0x0001140001097983 */ /* 0x000f620000300800 */
[----:B------:R-:W-:Y:S02]  /*ea80*/  LEA.HI.X.SX32 R17, R17, R3, 0x1, P3 ;  /* 0x0000000311117211 */ /* 0x000fe400018f0eff */
[----:B---3--:R-:W-:-:S05]  /*ea90*/  IADD3 R19, P5, PT, R4, R2, RZ ;  /* 0x0000000204137210 */ /* 0x008fca0007fbe0ff */
[----:B------:R4:W-:Y:S04]  /*eaa0*/  STL [R1+0x1a8c], R19 ;  /* 0x001a8c1301007387 */ /* 0x0009e80000100800 */
[----:B------:R0:W-:Y:S01]  /*eab0*/  STL [R1+0x1a58], R18 ;  /* 0x001a581201007387 */ /* 0x0001e20000100800 */
[-C--:B----4-:R-:W-:Y:S02]  /*eac0*/  IADD3 R19, P6, PT, R28, R2.reuse, RZ ;  /* 0x000000021c137210 */ /* 0x090fe40007fde0ff */
[----:B0-----:R-:W-:Y:S02]  /*ead0*/  LEA.HI.X.SX32 R18, R8, R3, 0x1, P0 ;  /* 0x0000000308127211 */ /* 0x001fe400000f0eff */
[----:B------:R-:W3:Y:S04]  /*eae0*/  LDL.LU R8, [R1+0x10c] ;  /* 0x00010c0001087983 */ /* 0x000ee80000300800 */
        /* <DEDUP_REMOVED lines=28> */
[----:B------:R-:W4:Y:S01]  /*ecb0*/  LDL.LU R28, [R1+0xf0] ;  /* 0x0000f000011c7983 */ /* 0x000f220000300800 */
[----:B------:R-:W-:-:S03]  /*ecc0*/  LEA.HI.X.SX32 R16, R16, R3, 0x1, P0 ;  /* 0x0000000310107211 */ /* 0x000fc600000f0eff */
[----:B------:R0:W-:Y:S04]  /*ecd0*/  STL [R1+0x1ac4], R19 ;  /* 0x001ac41301007387 */ /* 0x0001e80000100800 */
[----:B------:R1:W-:Y:S01]  /*ece0*/  STL [R1+0x1a90], R17 ;  /* 0x001a901101007387 */ /* 0x0003e20000100800 */
[----:B0-----:R-:W-:-:S03]  /*ecf0*/  IADD3 R19, P6, PT, R12, R2, RZ ;  /* 0x000000020c137210 */ /* 0x001fc60007fde0ff */
[----:B-1----:R-:W4:Y:S04]  /*ed00*/  LDL.LU R17, [R1+0xec] ;  /* 0x0000ec0001117983 */ /* 0x002f280000300800 */
[----:B------:R-:W-:Y:S04]  /*ed10*/  STL [R1+0x1acc], R19 ;  /* 0x001acc1301007387 */ /* 0x000fe80000100800 */
[----:B------:R0:W-:Y:S01]  /*ed20*/  STL [R1+0x1a98], R16 ;  /* 0x001a981001007387 */ /* 0x0001e20000100800 */
[----:B------:R-:W-:Y:S02]  /*ed30*/  IADD3 R20, P0, PT, R11, R2, RZ ;  /* 0x000000020b147210 */ /* 0x000fe40007f1e0ff */
[----:B0-----:R-:W-:-:S03]  /*ed40*/  LEA.HI.X.SX32 R16, R29, R3, 0x1, P1 ;  /* 0x000000031d107211 */ /* 0x001fc600008f0eff */
[----:B------:R-:W-:Y:S04]  /*ed50*/  STL [R1+0x1ad4], R20 ;  /* 0x001ad41401007387 */ /* 0x000fe80000100800 */
[----:B------:R-:W4:Y:S04]  /*ed60*/  LDL.LU R29, [R1+0xe8] ;  /* 0x0000e800011d7983 */ /* 0x000f280000300800 */
[----:B------:R0:W-:Y:S01]  /*ed70*/  STL [R1+0x1aa0], R16 ;  /* 0x001aa01001007387 */ /* 0x0001e20000100800 */
[-C--:B------:R-:W-:Y:S02]  /*ed80*/  LEA.HI.X.SX32 R15, R15, R3.reuse, 0x1, P3 ;  /* 0x000000030f0f7211 */ /* 0x080fe400018f0eff */
[----:B0-----:R-:W-:-:S02]  /*ed90*/  LEA.HI.X.SX32 R16, R27, R3, 0x1, P2 ;  /* 0x000000031b107211 */ /* 0x001fc400010f0eff */
[----:B--2---:R-:W-:-:S05]  /*eda0*/  IADD3 R19, P1, PT, R10, R2, RZ ;  /* 0x000000020a137210 */ /* 0x004fca0007f3e0ff */
[----:B------:R5:W-:Y:S04]  /*edb0*/  STL [R1+0x1adc], R19 ;  /* 0x001adc1301007387 */ /* 0x000be80000100800 */
[----:B------:R-:W2:Y:S04]  /*edc0*/  LDL.LU R27, [R1+0xe4] ;  /* 0x0000e400011b7983 */ /* 0x000ea80000300800 */
[----:B------:R0:W-:Y:S01]  /*edd0*/  STL [R1+0x1aa8], R16 ;  /* 0x001aa81001007387 */ /* 0x0001e20000100800 */
[----:B-----5:R-:W-:-:S03]  /*ede0*/  IADD3 R19, P2, PT, R9, R2, RZ ;  /* 0x0000000209137210 */ /* 0x020fc60007f5e0ff */
[----:B0-----:R-:W5:Y:S04]  /*edf0*/  LDL.LU R16, [R1+0xe0] ;  /* 0x0000e00001107983 */ /* 0x001f680000300800 */
[----:B------:R-:W-:Y:S01]  /*ee00*/  STL [R1+0x1ae4], R19 ;  /* 0x001ae41301007387 */ /* 0x000fe20000100800 */
[----:B------:R-:W-:-:S03]  /*ee10*/  LEA.HI.X.SX32 R14, R14, R3, 0x1, P4 ;  /* 0x000000030e0e7211 */ /* 0x000fc600020f0eff */
[----:B------:R0:W-:Y:S01]  /*ee20*/  STL [R1+0x1ab0], R15 ;  /* 0x001ab00f01007387 */ /* 0x0001e20000100800 */
[----:B------:R-:W-:-:S03]  /*ee30*/  LEA.HI.X.SX32 R13, R13, R3, 0x1, P5 ;  /* 0x000000030d0d7211 */ /* 0x000fc600028f0eff */
[----:B0-----:R-:W5:Y:S01]  /*ee40*/  LDL.LU R15, [R1+0xdc] ;  /* 0x0000dc00010f7983 */ /* 0x001f620000300800 */
[-C--:B------:R-:W-:Y:S02]  /*ee50*/  LEA.HI.X.SX32 R12, R12, R3.reuse, 0x1, P6 ;  /* 0x000000030c0c7211 */ /* 0x080fe400030f0eff */
[-C--:B------:R-:W-:Y:S02]  /*ee60*/  LEA.HI.X.SX32 R11, R11, R3.reuse, 0x1, P0 ;  /* 0x000000030b0b7211 */ /* 0x080fe400000f0eff */
[----:B------:R-:W-:Y:S02]  /*ee70*/  LEA.HI.X.SX32 R10, R10, R3, 0x1, P1 ;  /* 0x000000030a0a7211 */ /* 0x000fe400008f0eff */
[----:B---3--:R-:W-:-:S05]  /*ee80*/  IADD3 R19, P3, PT, R8, R2, RZ ;  /* 0x0000000208137210 */ /* 0x008fca0007f7e0ff */
[----:B------:R-:W-:Y:S04]  /*ee90*/  STL [R1+0x1aec], R19 ;  /* 0x001aec1301007387 */ /* 0x000fe80000100800 */
[----:B------:R0:W-:Y:S04]  /*eea0*/  STL [R1+0x1ab8], R14 ;  /* 0x001ab80e01007387 */ /* 0x0001e80000100800 */
[----:B0-----:R-:W3:Y:S01]  /*eeb0*/  LDL.LU R14, [R1+0xd8] ;  /* 0x0000d800010e7983 */ /* 0x001ee20000300800 */
[----:B----4-:R-:W-:-:S05]  /*eec0*/  IADD3 R19, P4, PT, R7, R2, RZ ;  /* 0x0000000207137210 */ /* 0x010fca0007f9e0ff */
[----:B------:R-:W-:Y:S04]  /*eed0*/  STL [R1+0x1af4], R19 ;  /* 0x001af41301007387 */ /* 0x000fe80000100800 */
[----:B------:R0:W-:Y:S04]  /*eee0*/  STL [R1+0x1ac0], R13 ;  /* 0x001ac00d01007387 */ /* 0x0001e80000100800 */
[----:B0-----:R-:W4:Y:S01]  /*eef0*/  LDL.LU R13, [R1+0xd0] ;  /* 0x0000d000010d7983 */ /* 0x001f220000300800 */
[----:B------:R-:W-:-:S05]  /*ef00*/  IADD3 R19, P5, PT, R6, R2, RZ ;  /* 0x0000000206137210 */ /* 0x000fca0007fbe0ff */
[----:B------:R0:W-:Y:S04]  /*ef10*/  STL [R1+0x1afc], R19 ;  /* 0x001afc1301007387 */ /* 0x0001e80000100800 */
[----:B------:R1:W-:Y:S01]  /*ef20*/  STL [R1+0x1ac8], R12 ;  /* 0x001ac80c01007387 */ /* 0x0003e20000100800 */
[----:B0-----:R-:W-:-:S03]  /*ef30*/  IADD3 R19, P6, PT, R18, R2, RZ ;  /* 0x0000000212137210 */ /* 0x001fc60007fde0ff */
[----:B-1----:R-:W4:Y:S04]  /*ef40*/  LDL.LU R12, [R1+0xc8] ;  /* 0x0000c800010c7983 */ /* 0x002f280000300800 */
[----:B------:R-:W-:Y:S04]  /*ef50*/  STL [R1+0x1b04], R19 ;  /* 0x001b041301007387 */ /* 0x000fe80000100800 */
[----:B------:R0:W-:Y:S04]  /*ef60*/  STL [R1+0x1ad0], R11 ;  /* 0x001ad00b01007387 */ /* 0x0001e80000100800 */
[----:B0-----:R-:W4:Y:S01]  /*ef70*/  LDL.LU R11, [R1+0xc0] ;  /* 0x0000c000010b7983 */ /* 0x001f220000300800 */
[----:B------:R-:W-:-:S05]  /*ef80*/  IADD3 R19, P0, PT, R5, R2, RZ ;  /* 0x0000000205137210 */ /* 0x000fca0007f1e0ff */
[----:B------:R0:W-:Y:S04]  /*ef90*/  STL [R1+0x1b0c], R19 ;  /* 0x001b0c1301007387 */ /* 0x0001e80000100800 */
[----:B------:R1:W-:Y:S01]  /*efa0*/  STL [R1+0x1ad8], R10 ;  /* 0x001ad80a01007387 */ /* 0x0003e20000100800 */
[----:B0-----:R-:W-:-:S03]  /*efb0*/  LEA.HI.X.SX32 R19, R9, R3, 0x1, P2 ;  /* 0x0000000309137211 */ /* 0x001fc600010f0eff */
[----:B-1----:R-:W4:Y:S01]  /*efc0*/  LDL.LU R10, [R1+0xb8] ;  /* 0x0000b800010a7983 */ /* 0x002f220000300800 */
[----:B------:R-:W-:-:S05]  /*efd0*/  IADD3 R20, P1, PT, R4, R2, RZ ;  /* 0x0000000204147210 */ /* 0x000fca0007f3e0ff */
[----:B------:R0:W-:Y:S04]  /*efe0*/  STL [R1+0x1b14], R20 ;  /* 0x001b141401007387 */ /* 0x0001e80000100800 */
[----:B------:R-:W4:Y:S04]  /*eff0*/  LDL.LU R9, [R1+0xb4] ;  /* 0x0000b40001097983 */ /* 0x000f280000300800 */
[----:B------:R1:W-:Y:S01]  /*f000*/  STL [R1+0x1ae0], R19 ;  /* 0x001ae01301007387 */ /* 0x0003e20000100800 */
[----:B0-----:R-:W-:Y:S02]  /*f010*/  IADD3 R20, P2, PT, R28, R2, RZ ;  /* 0x000000021c147210 */ /* 0x001fe40007f5e0ff */
[----:B-1----:R-:W-:-:S03]  /*f020*/  LEA.HI.X.SX32 R19, R8, R3, 0x1, P3 ;  /* 0x0000000308137211 */ /* 0x002fc600018f0eff */
[----:B------:R0:W-:Y:S04]  /*f030*/  STL [R1+0x1b1c], R20 ;  /* 0x001b1c1401007387 */ /* 0x0001e80000100800 */
[----:B------:R-:W4:Y:S04]  /*f040*/  LDL.LU R8, [R1+0xb0] ;  /* 0x0000b00001087983 */ /* 0x000f280000300800 */
[----:B------:R1:W-:Y:S01]  /*f050*/  STL [R1+0x1ae8], R19 ;  /* 0x001ae81301007387 */ /* 0x0003e20000100800 */
[----:B0-----:R-:W-:Y:S02]  /*f060*/  IADD3 R20, P3, PT, R17, R2, RZ ;  /* 0x0000000211147210 */ /* 0x001fe40007f7e0ff */
[----:B-1----:R-:W-:-:S03]  /*f070*/  LEA.HI.X.SX32 R19, R7, R3, 0x1, P4 ;  /* 0x0000000307137211 */ /* 0x002fc600020f0eff */
[----:B------:R0:W-:Y:S04]  /*f080*/  STL [R1+0x1b24], R20 ;  /* 0x001b241401007387 */ /* 0x0001e80000100800 */
[----:B------:R-:W4:Y:S04]  /*f090*/  LDL.LU R7, [R1+0xa8] ;  /* 0x0000a80001077983 */ /* 0x000f280000300800 */
[----:B------:R-:W-:Y:S01]  /*f0a0*/  STL [R1+0x1af0], R19 ;  /* 0x001af01301007387 */ /* 0x000fe20000100800 */
[----:B0-----:R-:W-:Y:S02]  /*f0b0*/  LEA.HI.X.SX32 R20, R6, R3, 0x1, P5 ;  /* 0x0000000306147211 */ /* 0x001fe400028f0eff */
[----:B------:R-:W-:-:S05]  /*f0c0*/  IADD3 R21, P4, PT, R29, R2, RZ ;  /* 0x000000021d157210 */ /* 0x000fca0007f9e0ff */
[----:B------:R-:W-:Y:S04]  /*f0d0*/  STL [R1+0x1b2c], R21 ;  /* 0x001b2c1501007387 */ /* 0x000fe80000100800 */
[----:B------:R-:W4:Y:S04]  /*f0e0*/  LDL.LU R6, [R1+0xa4] ;  /* 0x0000a40001067983 */ /* 0x000f280000300800 */
[----:B------:R0:W-:Y:S02]  /*f0f0*/  STL [R1+0x1af8], R20 ;  /* 0x001af81401007387 */ /* 0x0001e40000100800 */
[----:B0-----:R-:W-:-:S02]  /*f100*/  LEA.HI.X.SX32 R20, R18, R3, 0x1, P6 ;  /* 0x0000000312147211 */ /* 0x001fc400030f0eff */
[----:B--2---:R-:W-:-:S05]  /*f110*/  IADD3 R19, P5, PT, R27, R2, RZ ;  /* 0x000000021b137210 */ /* 0x004fca0007fbe0ff */
[----:B------:R0:W-:Y:S04]  /*f120*/  STL [R1+0x1b34], R19 ;  /* 0x001b341301007387 */ /* 0x0001e80000100800 */
[----:B------:R1:W-:Y:S01]  /*f130*/  STL [R1+0x1b00], R20 ;  /* 0x001b001401007387 */ /* 0x0003e20000100800 */
[----:B-----5:R-:W-:Y:S02]  /*f140*/  IADD3 R18, P6, PT, R16, R2, RZ ;  /* 0x0000000210127210 */ /* 0x020fe40007fde0ff */
[-C--:B0-----:R-:W-:Y:S02]  /*f150*/  LEA.HI.X.SX32 R19, R5, R3.reuse, 0x1, P0 ;  /* 0x0000000305137211 */ /* 0x081fe400000f0eff */
[----:B------:R-:W2:Y:S04]  /*f160*/  LDL.LU R5, [R1+0xa0] ;  /* 0x0000a00001057983 */ /* 0x000ea80000300800 */
[----:B------:R0:W-:Y:S01]  /*f170*/  STL [R1+0x1b3c], R18 ;  /* 0x001b3c1201007387 */ /* 0x0001e20000100800 */
[----:B------:R-:W-:-:S03]  /*f180*/  LEA.HI.X.SX32 R4, R4, R3, 0x1, P1 ;  /* 0x0000000304047211 */ /* 0x000fc600008f0eff */
[----:B------:R5:W-:Y:S04]  /*f190*/  STL [R1+0x1b08], R19 ;  /* 0x001b081301007387 */ /* 0x000be80000100800 */
[----:B-1----:R-:W2:Y:S01]  /*f1a0*/  LDL.LU R20, [R1+0x9c] ;  /* 0x00009c0001147983 */ /* 0x002ea20000300800 */
[----:B0-----:R-:W-:-:S05]  /*f1b0*/  IADD3 R18, P0, PT, R15, R2, RZ ;  /* 0x000000020f127210 */ /* 0x001fca0007f1e0ff */
[----:B------:R-:W-:Y:S01]  /*f1c0*/  STL [R1+0x1b44], R18 ;  /* 0x001b441201007387 */ /* 0x000fe20000100800 */
[----:B-----5:R-:W-:-:S03]  /*f1d0*/  LEA.HI.X.SX32 R19, R28, R3, 0x1, P2 ;  /* 0x000000031c137211 */ /* 0x020fc600010f0eff */
[----:B------:R0:W-:Y:S04]  /*f1e0*/  STL [R1+0x1b10], R4 ;  /* 0x001b100401007387 */ /* 0x0001e80000100800 */
[----:B0-----:R-:W5:Y:S01]  /*f1f0*/  LDL.LU R4, [R1+0x98] ;  /* 0x0000980001047983 */ /* 0x001f620000300800 */
[----:B------:R-:W-:Y:S02]  /*f200*/  LEA.HI.X.SX32 R15, R15, R3, 0x1, P0 ;  /* 0x000000030f0f7211 */ /* 0x000fe400000f0eff */
[----:B---3--:R-:W-:-:S05]  /*f210*/  IADD3 R18, P1, PT, R14, R2, RZ ;  /* 0x000000020e127210 */ /* 0x008fca0007f3e0ff */
[----:B------:R4:W-:Y:S04]  /*f220*/  STL [R1+0x1b4c], R18 ;  /* 0x001b4c1201007387 */ /* 0x0009e80000100800 */
[----:B------:R-:W3:Y:S04]  /*f230*/  LDL.LU R28, [R1+0x94] ;  /* 0x00009400011c7983 */ /* 0x000ee80000300800 */
[----:B------:R0:W-:Y:S01]  /*f240*/  STL [R1+0x1b18], R19 ;  /* 0x001b181301007387 */ /* 0x0001e20000100800 */
[----:B----4-:R-:W-:Y:S02]  /*f250*/  IADD3 R18, P2, PT, R13, R2, RZ ;  /* 0x000000020d127210 */ /* 0x010fe40007f5e0ff */
[----:B0-----:R-:W-:-:S03]  /*f260*/  LEA.HI.X.SX32 R19, R17, R3, 0x1, P3 ;  /* 0x0000000311137211 */ /* 0x001fc600018f0eff */
[----:B------:R0:W-:Y:S01]  /*f270*/  STL [R1+0x1b54], R18 ;  /* 0x001b541201007387 */ /* 0x0001e20000100800 */
[----:B------:R-:W-:-:S03]  /*f280*/  LEA.HI.X.SX32 R17, R29, R3, 0x1, P4 ;  /* 0x000000031d117211 */ /* 0x000fc600020f0eff */
[----:B------:R1:W-:Y:S04]  /*f290*/  STL [R1+0x1b20], R19 ;  /* 0x001b201301007387 */ /* 0x0003e80000100800 */
[----:B------:R-:W4:Y:S01]  /*f2a0*/  LDL.LU R29, [R1+0x90] ;  /* 0x00009000011d7983 */ /* 0x000f220000300800 */
[----:B0-----:R-:W-:-:S05]  /*f2b0*/  IADD3 R18, P3, PT, R12, R2, RZ ;  /* 0x000000020c127210 */ /* 0x001fca0007f7e0ff */
[----:B------:R-:W-:Y:S04]  /*f2c0*/  STL [R1+0x1b5c], R18 ;  /* 0x001b5c1201007387 */ /* 0x000fe80000100800 */
[----:B------:R0:W-:Y:S01]  /*f2d0*/  STL [R1+0x1b28], R17 ;  /* 0x001b281101007387 */ /* 0x0001e20000100800 */
[----:B-1----:R-:W-:Y:S02]  /*f2e0*/  IADD3 R19, P4, PT, R11, R2, RZ ;  /* 0x000000020b137210 */ /* 0x002fe40007f9e0ff */
[----:B0-----:R-:W-:-:S03]  /*f2f0*/  LEA.HI.X.SX32 R17, R27, R3, 0x1, P5 ;  /* 0x000000031b117211 */ /* 0x001fc600028f0eff */
[----:B------:R-:W-:Y:S04]  /*f300*/  STL [R1+0x1b64], R19 ;  /* 0x001b641301007387 */ /* 0x000fe80000100800 */
[----:B------:R-:W4:Y:S04]  /*f310*/  LDL.LU R27, [R1+0x8c] ;  /* 0x00008c00011b7983 */ /* 0x000f280000300800 */
[----:B------:R0:W-:Y:S01]  /*f320*/  STL [R1+0x1b30], R17 ;  /* 0x001b301101007387 */ /* 0x0001e20000100800 */
[----:B------:R-:W-:Y:S02]  /*f330*/  IADD3 R18, P5, PT, R10, R2, RZ ;  /* 0x000000020a127210 */ /* 0x000fe40007fbe0ff */
[----:B0-----:R-:W-:-:S03]  /*f340*/  LEA.HI.X.SX32 R17, R16, R3, 0x1, P6 ;  /* 0x0000000310117211 */ /* 0x001fc600030f0eff */
[----:B------:R-:W-:Y:S01]  /*f350*/  STL [R1+0x1b6c], R18 ;  /* 0x001b6c1201007387 */ /* 0x000fe20000100800 */
[----:B------:R-:W-:-:S03]  /*f360*/  IADD3 R16, P6, PT, R9, R2, RZ ;  /* 0x0000000209107210 */ /* 0x000fc60007fde0ff */
[----:B------:R-:W-:Y:S04]  /*f370*/  STL [R1+0x1b38], R17 ;  /* 0x001b381101007387 */ /* 0x000fe80000100800 */
[----:B------:R-:W4:Y:S04]  /*f380*/  LDL.LU R19, [R1+0x84] ;  /* 0x0000840001137983 */ /* 0x000f280000300800 */
[----:B------:R0:W-:Y:S04]  /*f390*/  STL [R1+0x1b74], R16 ;  /* 0x001b741001007387 */ /* 0x0001e80000100800 */
[----:B------:R1:W-:Y:S01]  /*f3a0*/  STL [R1+0x1b40], R15 ;  /* 0x001b400f01007387 */ /* 0x0003e20000100800 */
[----:B0-----:R-:W-:-:S02]  /*f3b0*/  IADD3 R16, P0, PT, R8, R2, RZ ;  /* 0x0000000208107210 */ /* 0x001fc40007f1e0ff */
[----:B-1----:R-:W-:-:S03]  /*f3c0*/  LEA.HI.X.SX32 R15, R14, R3, 0x1, P1 ;  /* 0x000000030e0f7211 */ /* 0x002fc600008f0eff */
[----:B------:R0:W-:Y:S01]  /*f3d0*/  STL [R1+0x1b7c], R16 ;  /* 0x001b7c1001007387 */ /* 0x0001e20000100800 */
[----:B------:R-:W-:-:S03]  /*f3e0*/  LEA.HI.X.SX32 R13, R13, R3, 0x1, P2 ;  /* 0x000000030d0d7211 */ /* 0x000fc600010f0eff */
[----:B------:R-:W4:Y:S04]  /*f3f0*/  LDL.LU R18, [R1+0x7c] ;  /* 0x00007c0001127983 */ /* 0x000f280000300800 */
[----:B------:R-:W-:Y:S01]  /*f400*/  STL [R1+0x1b48], R15 ;  /* 0x001b480f01007387 */ /* 0x000fe20000100800 */
[----:B------:R-:W-:-:S05]  /*f410*/  IADD3 R14, P1, PT, R7, R2, RZ ;  /* 0x00000002070e7210 */ /* 0x000fca0007f3e0ff */
[----:B------:R1:W-:Y:S04]  /*f420*/  STL [R1+0x1b84], R14 ;  /* 0x001b840e01007387 */ /* 0x0003e80000100800 */
[----:B------:R-:W4:Y:S04]  /*f430*/  LDL.LU R17, [R1+0x74] ;  /* 0x0000740001117983 */ /* 0x000f280000300800 */
[----:B------:R1:W-:Y:S04]  /*f440*/  STL [R1+0x1b50], R13 ;  /* 0x001b500d01007387 */ /* 0x0003e80000100800 */
[----:B0-----:R-:W4:Y:S01]  /*f450*/  LDL.LU R16, [R1+0x70] ;  /* 0x0000700001107983 */ /* 0x001f220000300800 */
[----:B-1----:R-:W-:-:S02]  /*f460*/  IADD3 R14, P2, PT, R6, R2, RZ ;  /* 0x00000002060e7210 */ /* 0x002fc40007f5e0ff */
[----:B------:R-:W-:-:S03]  /*f470*/  LEA.HI.X.SX32 R13, R12, R3, 0x1, P3 ;  /* 0x000000030c0d7211 */ /* 0x000fc600018f0eff */
[----:B------:R0:W-:Y:S04]  /*f480*/  STL [R1+0x1b8c], R14 ;  /* 0x001b8c0e01007387 */ /* 0x0001e80000100800 */
[----:B------:R-:W4:Y:S04]  /*f490*/  LDL.LU R15, [R1+0x6c] ;  /* 0x00006c00010f7983 */ /* 0x000f280000300800 */
[----:B------:R1:W-:Y:S04]  /*f4a0*/  STL [R1+0x1b58], R13 ;  /* 0x001b580d01007387 */ /* 0x0003e80000100800 */
[----:B0-----:R-:W4:Y:S01]  /*f4b0*/  LDL.LU R14, [R1+0x64] ;  /* 0x00006400010e7983 */ /* 0x001f220000300800 */
[----:B------:R-:W-:-:S02]  /*f4c0*/  LEA.HI.X.SX32 R11, R11, R3, 0x1, P4 ;  /* 0x000000030b0b7211 */ /* 0x000fc400020f0eff */
[----:B------:R-:W-:Y:S02]  /*f4d0*/  LEA.HI.X.SX32 R8, R8, R3, 0x1, P0 ;  /* 0x0000000308087211 */ /* 0x000fe400000f0eff */
[----:B--2---:R-:W-:-:S05]  /*f4e0*/  IADD3 R12, P3, PT, R5, R2, RZ ;  /* 0x00000002050c7210 */ /* 0x004fca0007f7e0ff */
[----:B------:R0:W-:Y:S04]  /*f4f0*/  STL [R1+0x1b94], R12 ;  /* 0x001b940c01007387 */ /* 0x0001e80000100800 */
[----:B------:R-:W-:Y:S01]  /*f500*/  STL [R1+0x1b60], R11 ;  /* 0x001b600b01007387 */ /* 0x000fe20000100800 */
[-C--:B-1----:R-:W-:Y:S02]  /*f510*/  IADD3 R13, P4, PT, R20, R2.reuse, RZ ;  /* 0x00000002140d7210 */ /* 0x082fe40007f9e0ff */
[-C--:B0-----:R-:W-:Y:S02]  /*f520*/  LEA.HI.X.SX32 R12, R10, R3.reuse, 0x1, P5 ;  /* 0x000000030a0c7211 */ /* 0x081fe400028f0eff */
[----:B------:R-:W-:Y:S01]  /*f530*/  LEA.HI.X.SX32 R10, R9, R3, 0x1, P6 ;  /* 0x00000003090a7211 */ /* 0x000fe200030f0eff */
[----:B------:R0:W-:Y:S04]  /*f540*/  STL [R1+0x1b9c], R13 ;  /* 0x001b9c0d01007387 */ /* 0x0001e80000100800 */
[----:B------:R1:W-:Y:S04]  /*f550*/  STL [R1+0x1b68], R12 ;  /* 0x001b680c01007387 */ /* 0x0003e80000100800 */
[----:B0-----:R-:W2:Y:S01]  /*f560*/  LDL.LU R13, [R1+0x60] ;  /* 0x00006000010d7983 */ /* 0x001ea20000300800 */
[----:B-----5:R-:W-:-:S05]  /*f570*/  IADD3 R11, P5, PT, R4, R2, RZ ;  /* 0x00000002040b7210 */ /* 0x020fca0007fbe0ff */
[----:B------:R0:W-:Y:S04]  /*f580*/  STL [R1+0x1ba4], R11 ;  /* 0x001ba40b01007387 */ /* 0x0001e80000100800 */
[----:B------:R5:W-:Y:S04]  /*f590*/  STL [R1+0x1b70], R10 ;  /* 0x001b700a01007387 */ /* 0x000be80000100800 */
[----:B-1----:R-:W2:Y:S01]  /*f5a0*/  LDL.LU R12, [R1+0x58] ;  /* 0x00005800010c7983 */ /* 0x002ea20000300800 */
[-C--:B------:R-:W-:Y:S02]  /*f5b0*/  LEA.HI.X.SX32 R6, R6, R3.reuse, 0x1, P2 ;  /* 0x0000000306067211 */ /* 0x080fe400010f0eff */
[----:B------:R-:W-:-:S02]  /*f5c0*/  LEA.HI.X.SX32 R21, R5, R3, 0x1, P3 ;  /* 0x0000000305157211 */ /* 0x000fc400018f0eff */
[----:B---3--:R-:W-:-:S05]  /*f5d0*/  IADD3 R9, P6, PT, R28, R2, RZ ;  /* 0x000000021c097210 */ /* 0x008fca0007fde0ff */
[----:B------:R4:W-:Y:S04]  /*f5e0*/  STL [R1+0x1bac], R9 ;  /* 0x001bac0901007387 */ /* 0x0009e80000100800 */
[----:B0-----:R-:W3:Y:S04]  /*f5f0*/  LDL.LU R11, [R1+0x50] ;  /* 0x00005000010b7983 */ /* 0x001ee80000300800 */
[----:B------:R0:W-:Y:S04]  /*f600*/  STL [R1+0x1b78], R8 ;  /* 0x001b780801007387 */ /* 0x0001e80000100800 */
[----:B-----5:R-:W5:Y:S01]  /*f610*/  LDL.LU R10, [R1+0x48] ;  /* 0x00004800010a7983 */ /* 0x020f620000300800 */
[----:B----4-:R-:W-:-:S02]  /*f620*/  IADD3 R9, P0, PT, R29, R2, RZ ;  /* 0x000000021d097210 */ /* 0x010fc40007f1e0ff */
[----:B0-----:R-:W-:-:S03]  /*f630*/  LEA.HI.X.SX32 R8, R7, R3, 0x1, P1 ;  /* 0x0000000307087211 */ /* 0x001fc600008f0eff */
[----:B------:R0:W-:Y:S04]  /*f640*/  STL [R1+0x1bb4], R9 ;  /* 0x001bb40901007387 */ /* 0x0001e80000100800 */
[----:B0-----:R-:W4:Y:S04]  /*f650*/  LDL.LU R9, [R1+0x44] ;  /* 0x0000440001097983 */ /* 0x001f280000300800 */
[----:B------:R0:W-:Y:S04]  /*f660*/  STL [R1+0x1b80], R8 ;  /* 0x001b800801007387 */ /* 0x0001e80000100800 */
[----:B0-----:R-:W4:Y:S01]  /*f670*/  LDL.LU R8, [R1+0x40] ;  /* 0x0000400001087983 */ /* 0x001f220000300800 */
[----:B------:R-:W-:-:S05]  /*f680*/  IADD3 R7, P1, PT, R27, R2, RZ ;  /* 0x000000021b077210 */ /* 0x000fca0007f3e0ff */
[----:B------:R0:W-:Y:S04]  /*f690*/  STL [R1+0x1bbc], R7 ;  /* 0x001bbc0701007387 */ /* 0x0001e80000100800 */
[----:B0-----:R-:W4:Y:S04]  /*f6a0*/  LDL.LU R7, [R1+0x3c] ;  /* 0x00003c0001077983 */ /* 0x001f280000300800 */
[----:B------:R0:W-:Y:S01]  /*f6b0*/  STL [R1+0x1b88], R6 ;  /* 0x001b880601007387 */ /* 0x0001e20000100800 */
[----:B------:R-:W-:-:S03]  /*f6c0*/  IADD3 R22, P2, PT, R19, R2, RZ ;  /* 0x0000000213167210 */ /* 0x000fc60007f5e0ff */
[----:B0-----:R-:W4:Y:S04]  /*f6d0*/  LDL.LU R6, [R1+0x34] ;  /* 0x0000340001067983 */ /* 0x001f280000300800 */
[----:B------:R0:W-:Y:S04]  /*f6e0*/  STL [R1+0x1bc4], R22 ;  /* 0x001bc41601007387 */ /* 0x0001e80000100800 */
[----:B------:R-:W4:Y:S04]  /*f6f0*/  LDL.LU R5, [R1+0x2c] ;  /* 0x00002c0001057983 */ /* 0x000f280000300800 */
[----:B------:R1:W-:Y:S01]  /*f700*/  STL [R1+0x1b90], R21 ;  /* 0x001b901501007387 */ /* 0x0003e20000100800 */
[----:B0-----:R-:W-:-:S02]  /*f710*/  LEA.HI.X.SX32 R22, R20, R3, 0x1, P4 ;  /* 0x0000000314167211 */ /* 0x001fc400020f0eff */
[----:B------:R-:W-:Y:S02]  /*f720*/  LEA.HI.X.SX32 R20, R4, R3, 0x1, P5 ;  /* 0x0000000304147211 */ /* 0x000fe400028f0eff */
[----:B------:R-:W-:-:S05]  /*f730*/  IADD3 R23, P3, PT, R18, R2, RZ ;  /* 0x0000000212177210 */ /* 0x000fca0007f7e0ff */
[----:B------:R-:W-:Y:S04]  /*f740*/  STL [R1+0x1bcc], R23 ;  /* 0x001bcc1701007387 */ /* 0x000fe80000100800 */
[----:B------:R-:W-:Y:S01]  /*f750*/  STL [R1+0x1b98], R22 ;  /* 0x001b981601007387 */ /* 0x000fe20000100800 */
[----:B-1----:R-:W-:-:S05]  /*f760*/  IADD3 R21, P4, PT, R17, R2, RZ ;  /* 0x0000000211157210 */ /* 0x002fca0007f9e0ff */
[----:B------:R0:W-:Y:S01]  /*f770*/  STL [R1+0x1bd4], R21 ;  /* 0x001bd41501007387 */ /* 0x0001e20000100800 */
[----:B------:R-:W-:-:S03]  /*f780*/  IADD3 R4, P5, PT, R16, R2, RZ ;  /* 0x0000000210047210 */ /* 0x000fc60007fbe0ff */
[----:B------:R1:W-:Y:S01]  /*f790*/  STL [R1+0x1ba0], R20 ;  /* 0x001ba01401007387 */ /* 0x0003e20000100800 */
[----:B0-----:R-:W-:-:S03]  /*f7a0*/  LEA.HI.X.SX32 R21, R28, R3, 0x1, P6 ;  /* 0x000000031c157211 */ /* 0x001fc600030f0eff */
[----:B------:R0:W-:Y:S01]  /*f7b0*/  STL [R1+0x1bdc], R4 ;  /* 0x001bdc0401007387 */ /* 0x0001e20000100800 */
[----:B-1----:R-:W-:-:S03]  /*f7c0*/  IADD3 R20, P6, PT, R15, R2, RZ ;  /* 0x000000020f147210 */ /* 0x002fc60007fde0ff */
[----:B------:R1:W-:Y:S01]  /*f7d0*/  STL [R1+0x1ba8], R21 ;  /* 0x001ba81501007387 */ /* 0x0003e20000100800 */
[----:B0-----:R-:W-:-:S03]  /*f7e0*/  LEA.HI.X.SX32 R4, R29, R3, 0x1, P0 ;  /* 0x000000031d047211 */ /* 0x001fc600000f0eff */
[----:B------:R0:W-:Y:S01]  /*f7f0*/  STL [R1+0x1be4], R20 ;  /* 0x001be41401007387 */ /* 0x0001e20000100800 */
[----:B-1----:R-:W-:-:S03]  /*f800*/  IADD3 R21, P0, PT, R14, R2, RZ ;  /* 0x000000020e157210 */ /* 0x002fc60007f1e0ff */
[----:B------:R1:W-:Y:S01]  /*f810*/  STL [R1+0x1bb0], R4 ;  /* 0x001bb00401007387 */ /* 0x0003e20000100800 */
[----:B0-----:R-:W-:-:S03]  /*f820*/  LEA.HI.X.SX32 R20, R27, R3, 0x1, P1 ;  /* 0x000000031b147211 */ /* 0x001fc600008f0eff */
[----:B-1----:R-:W4:Y:S04]  /*f830*/  LDL.LU R4, [R1+0x2d0] ;  /* 0x0002d00001047983 */ /* 0x002f280000300800 */
[----:B------:R0:W-:Y:S04]  /*f840*/  STL [R1+0x1bec], R21 ;  /* 0x001bec1501007387 */ /* 0x0001e80000100800 */
[----:B------:R-:W4:Y:S04]  /*f850*/  LDL.LU R28, [R1+0x2cc] ;  /* 0x0002cc00011c7983 */ /* 0x000f280000300800 */
[----:B------:R1:W-:Y:S04]  /*f860*/  STL [R1+0x1bb8], R20 ;  /* 0x001bb81401007387 */ /* 0x0003e80000100800 */
[----:B------:R-:W4:Y:S04]  /*f870*/  LDL.LU R29, [R1+0x2c8] ;  /* 0x0002c800011d7983 */ /* 0x000f280000300800 */
[----:B------:R-:W4:Y:S01]  /*f880*/  LDL.LU R27, [R1+0x2c4] ;  /* 0x0002c400011b7983 */ /* 0x000f220000300800 */
[----:B0-----:R-:W-:-:S02]  /*f890*/  LEA.HI.X.SX32 R21, R19, R3, 0x1, P2 ;  /* 0x0000000313157211 */ /* 0x001fc400010f0eff */
[-C--:B------:R-:W-:Y:S02]  /*f8a0*/  LEA.HI.X.SX32 R19, R18, R3.reuse, 0x1, P3 ;  /* 0x0000000312137211 */ /* 0x080fe400018f0eff */
[-C--:B------:R-:W-:Y:S02]  /*f8b0*/  LEA.HI.X.SX32 R17, R17, R3.reuse, 0x1, P4 ;  /* 0x0000000311117211 */ /* 0x080fe400020f0eff */
[----:B------:R-:W-:Y:S02]  /*f8c0*/  LEA.HI.X.SX32 R14, R14, R3, 0x1, P0 ;  /* 0x000000030e0e7211 */ /* 0x000fe400000f0eff */
[----:B--2---:R-:W-:-:S05]  /*f8d0*/  IADD3 R22, P1, PT, R13, R2, RZ ;  /* 0x000000020d167210 */ /* 0x004fca0007f3e0ff */
[----:B------:R-:W-:Y:S04]  /*f8e0*/  STL [R1+0x1bf4], R22 ;  /* 0x001bf41601007387 */ /* 0x000fe80000100800 */
[----:B------:R-:W-:Y:S01]  /*f8f0*/  STL [R1+0x1bc0], R21 ;  /* 0x001bc01501007387 */ /* 0x000fe20000100800 */
[----:B-1----:R-:W-:-:S05]  /*f900*/  IADD3 R20, P2, PT, R12, R2, RZ ;  /* 0x000000020c147210 */ /* 0x002fca0007f5e0ff */
[----:B------:R-:W-:Y:S04]  /*f910*/  STL [R1+0x1bfc], R20 ;  /* 0x001bfc1401007387 */ /* 0x000fe80000100800 */
[----:B------:R5:W-:Y:S01]  /*f920*/  STL [R1+0x1bc8], R19 ;  /* 0x001bc81301007387 */ /* 0x000be20000100800 */
[----:B------:R-:W-:Y:S01]  /*f930*/  IMAD R0, R0, UR44, RZ ;  /* 0x0000002c00007c24 */ /* 0x000fe2000f8e02ff */
[----:B------:R-:W-:Y:S02]  /*f940*/  UIMAD UR22, UR5, 0x3e, URZ ;  /* 0x0000003e051678a4 */ /* 0x000fe4000f8e02ff */
[----:B------:R-:W-:Y:S02]  /*f950*/  UIMAD UR61, UR5, 0x3d, URZ ;  /* 0x0000003d053d78a4 */ /* 0x000fe4000f8e02ff */
[----:B------:R-:W-:-:S02]  /*f960*/  UIMAD UR69, UR5, 0x3c, URZ ;  /* 0x0000003c054578a4 */ /* 0x000fc4000f8e02ff */
[----:B------:R-:W-:Y:S02]  /*f970*/  USHF.R.S32.HI UR23, URZ, 0x1f, UR6 ;  /* 0x0000001fff177899 */ /* 0x000fe40008011406 */
[----:B------:R-:W-:Y:S01]  /*f980*/  UIMAD UR53, UR5, 0x3b, URZ ;  /* 0x0000003b053578a4 */ /* 0x000fe2000f8e02ff */
[-C--:B---3--:R-:W-:Y:S01]  /*f990*/  IADD3 R18, P3, PT, R11, R2.reuse, RZ ;  /* 0x000000020b127210 */ /* 0x088fe20007f7e0ff */
[----:B------:R-:W-:Y:S02]  /*f9a0*/  UIMAD UR73, UR5, 0x3a, URZ ;  /* 0x0000003a054978a4 */ /* 0x000fe4000f8e02ff */
[----:B------:R-:W-:Y:S02]  /*f9b0*/  UIMAD UR65, UR5, 0x39, URZ ;  /* 0x00000039054178a4 */ /* 0x000fe4000f8e02ff */
[----:B------:R0:W-:Y:S01]  /*f9c0*/  STL [R1+0x1c04], R18 ;  /* 0x001c041201007387 */ /* 0x0001e20000100800 */
[----:B------:R-:W-:Y:S01]  /*f9d0*/  UIMAD UR57, UR5, 0x38, URZ ;  /* 0x00000038053978a4 */ /* 0x000fe2000f8e02ff */
[----:B-----5:R-:W-:-:S02]  /*f9e0*/  IADD3 R19, P4, PT, R10, R2, RZ ;  /* 0x000000020a137210 */ /* 0x020fc40007f9e0ff */
[----:B------:R4:W-:Y:S01]  /*f9f0*/  STL [R1+0x1bd0], R17 ;  /* 0x001bd01101007387 */ /* 0x0009e20000100800 */
[----:B------:R-:W-:Y:S02]  /*fa00*/  UIMAD UR49, UR5, 0x37, URZ ;  /* 0x00000037053178a4 */ /* 0x000fe4000f8e02ff */
[----:B------:R-:W-:Y:S02]  /*fa10*/  UIMAD UR75, UR5, 0x36, URZ ;  /* 0x00000036054b78a4 */ /* 0x000fe4000f8e02ff */
[----:B------:R-:W-:Y:S01]  /*fa20*/  UIMAD UR71, UR5, 0x35, URZ ;  /* 0x00000035054778a4 */ /* 0x000fe2000f8e02ff */
[-C--:B0-----:R-:W-:Y:S01]  /*fa30*/  LEA.HI.X.SX32 R18, R16, R3.reuse, 0x1, P5 ;  /* 0x0000000310127211 */ /* 0x081fe200028f0eff */
[----:B------:R-:W-:Y:S01]  /*fa40*/  UIMAD UR67, UR5, 0x34, URZ ;  /* 0x00000034054378a4 */ /* 0x000fe2000f8e02ff */
[----:B------:R-:W-:Y:S01]  /*fa50*/  LEA.HI.X.SX32 R16, R15, R3, 0x1, P6 ;  /* 0x000000030f107211 */ /* 0x000fe200030f0eff */
[----:B------:R-:W-:Y:S01]  /*fa60*/  STL [R1+0x1c08], R19 ;  /* 0x001c081301007387 */ /* 0x000fe20000100800 */
[----:B------:R-:W-:-:S02]  /*fa70*/  UIMAD UR63, UR5, 0x33, URZ ;  /* 0x00000033053f78a4 */ /* 0x000fc4000f8e02ff */
[----:B------:R-:W-:Y:S01]  /*fa80*/  UIMAD UR59, UR5, 0x32, URZ ;  /* 0x00000032053b78a4 */ /* 0x000fe2000f8e02ff */
[----:B------:R-:W-:Y:S01]  /*fa90*/  STL [R1+0x1bd8], R18 ;  /* 0x001bd81201007387 */ /* 0x000fe20000100800 */
[----:B------:R-:W-:Y:S02]  /*faa0*/  UIMAD UR55, UR5, 0x31, URZ ;  /* 0x00000031053778a4 */ /* 0x000fe4000f8e02ff */
[----:B------:R-:W-:Y:S02]  /*fab0*/  UIMAD UR51, UR5, 0x30, URZ ;  /* 0x00000030053378a4 */ /* 0x000fe4000f8e02ff */
[----:B------:R-:W-:Y:S02]  /*fac0*/  UIMAD UR46, UR5, 0x2f, URZ ;  /* 0x0000002f052e78a4 */ /* 0x000fe4000f8e02ff */
[----:B------:R-:W-:Y:S01]  /*fad0*/  UIMAD UR76, UR5, 0x2e, URZ ;  /* 0x0000002e054c78a4 */ /* 0x000fe2000f8e02ff */
[----:B----4-:R-:W-:Y:S01]  /*fae0*/  IADD3 R17, P5, PT, R9, R2, RZ ;  /* 0x0000000209117210 */ /* 0x010fe20007fbe0ff */
[----:B------:R-:W-:-:S02]  /*faf0*/  UIMAD UR74, UR5, 0x2d, URZ ;  /* 0x0000002d054a78a4 */ /* 0x000fc4000f8e02ff */
[----:B------:R-:W-:Y:S02]  /*fb00*/  UIMAD UR72, UR5, 0x2c, URZ ;  /* 0x0000002c054878a4 */ /* 0x000fe4000f8e02ff */
[----:B------:R-:W-:Y:S01]  /*fb10*/  STL [R1+0x1c0c], R17 ;  /* 0x001c0c1101007387 */ /* 0x000fe20000100800 */
[----:B------:R-:W-:Y:S02]  /*fb20*/  UIMAD UR70, UR5, 0x2b, URZ ;  /* 0x0000002b054678a4 */ /* 0x000fe4000f8e02ff */
[----:B------:R-:W-:Y:S01]  /*fb30*/  UIMAD UR68, UR5, 0x2a, URZ ;  /* 0x0000002a054478a4 */ /* 0x000fe2000f8e02ff */
[----:B------:R-:W-:Y:S01]  /*fb40*/  STL [R1+0x1be0], R16 ;  /* 0x001be01001007387 */ /* 0x000fe20000100800 */
[----:B------:R-:W-:Y:S02]  /*fb50*/  UIMAD UR66, UR5, 0x29, URZ ;  /* 0x00000029054278a4 */ /* 0x000fe4000f8e02ff */
[----:B------:R-:W-:Y:S01]  /*fb60*/  UIMAD UR64, UR5, 0x28, URZ ;  /* 0x00000028054078a4 */ /* 0x000fe2000f8e02ff */
[----:B------:R-:W-:Y:S01]  /*fb70*/  IADD3 R15, P6, PT, R8, R2, RZ ;  /* 0x00000002080f7210 */ /* 0x000fe20007fde0ff */
[----:B------:R-:W-:-:S02]  /*fb80*/  UIMAD UR62, UR5, 0x27, URZ ;  /* 0x00000027053e78a4 */ /* 0x000fc4000f8e02ff */
[----:B------:R-:W-:Y:S02]  /*fb90*/  UIMAD UR60, UR5, 0x26, URZ ;  /* 0x00000026053c78a4 */ /* 0x000fe4000f8e02ff */
[----:B------:R0:W-:Y:S01]  /*fba0*/  STL [R1+0x1c10], R15 ;  /* 0x001c100f01007387 */ /* 0x0001e20000100800 */
[----:B------:R-:W-:Y:S02]  /*fbb0*/  UIMAD UR58, UR5, 0x25, URZ ;  /* 0x00000025053a78a4 */ /* 0x000fe4000f8e02ff */
[----:B------:R-:W-:Y:S01]  /*fbc0*/  UIMAD UR56, UR5, 0x24, URZ ;  /* 0x00000024053878a4 */ /* 0x000fe2000f8e02ff */
[----:B------:R1:W-:Y:S01]  /*fbd0*/  STL [R1+0x1be8], R14 ;  /* 0x001be80e01007387 */ /* 0x0003e20000100800 */
[-C--:B------:R-:W-:Y:S01]  /*fbe0*/  LEA.HI.X.SX32 R11, R11, R3.reuse, 0x1, P3 ;  /* 0x000000030b0b7211 */ /* 0x080fe200018f0eff */
[----:B------:R-:W-:Y:S02]  /*fbf0*/  UIMAD UR54, UR5, 0x23, URZ ;  /* 0x00000023053678a4 */ /* 0x000fe4000f8e02ff */
[----:B------:R-:W-:Y:S01]  /*fc00*/  UIMAD UR52, UR5, 0x22, URZ ;  /* 0x00000022053478a4 */ /* 0x000fe2000f8e02ff */
[-C--:B0-----:R-:W-:Y:S01]  /*fc10*/  LEA.HI.X.SX32 R15, R13, R3.reuse, 0x1, P1 ;  /* 0x000000030d0f7211 */ /* 0x081fe200008f0eff */
[----:B------:R-:W-:Y:S01]  /*fc20*/  UIMAD UR50, UR5, 0x21, URZ ;  /* 0x00000021053278a4 */ /* 0x000fe2000f8e02ff */
[----:B------:R-:W-:Y:S01]  /*fc30*/  LEA.HI.X.SX32 R13, R12, R3, 0x1, P2 ;  /* 0x000000030c0d7211 */ /* 0x000fe200010f0eff */
[----:B------:R-:W-:Y:S01]  /*fc40*/  USHF.L.U32 UR47, UR5, 0x5, URZ ;  /* 0x00000005052f7899 */ /* 0x000fe200080006ff */
[----:B------:R-:W-:Y:S01]  /*fc50*/  IADD3 R16, P0, PT, R7, R2, RZ ;  /* 0x0000000207107210 */ /* 0x000fe20007f1e0ff */
        /* <DEDUP_REMOVED lines=8> */
[----:B-1----:R-:W-:Y:S01]  /*fce0*/  IADD3 R14, P1, PT, R6, R2, RZ ;  /* 0x00000002060e7210 */ /* 0x002fe20007f3e0ff */
[----:B------:R-:W-:Y:S01]  /*fcf0*/  UIMAD UR34, UR34, 0x18, URZ ;  /* 0x00000018222278a4 */ /* 0x000fe2000f8e02ff */
[----:B------:R-:W-:Y:S01]  /*fd00*/  LEA.HI.X.SX32 R10, R10, R3, 0x1, P4 ;  /* 0x000000030a0a7211 */ /* 0x000fe200020f0eff */
[----:B------:R-:W-:-:S02]  /*fd10*/  UIMAD UR31, UR31, 0x17, URZ ;  /* 0x000000171f1f78a4 */ /* 0x000fc4000f8e02ff */
[----:B------:R-:W-:Y:S01]  /*fd20*/  STL [R1+0x1c18], R14 ;  /* 0x001c180e01007387 */ /* 0x000fe20000100800 */
[----:B------:R-:W-:Y:S01]  /*fd30*/  UIMAD UR38, UR38, 0x16, URZ ;  /* 0x00000016262678a4 */ /* 0x000fe2000f8e02ff */
[-C--:B------:R-:W-:Y:S01]  /*fd40*/  IADD3 R12, P2, PT, R5, R2.reuse, RZ ;  /* 0x00000002050c7210 */ /* 0x080fe20007f5e0ff */
[----:B------:R-:W-:Y:S01]  /*fd50*/  UIMAD UR37, UR37, 0x15, URZ ;  /* 0x00000015252578a4 */ /* 0x000fe2000f8e02ff */
[----:B------:R-:W-:Y:S01]  /*fd60*/  IADD3 R2, P3, PT, R0, R2, RZ ;  /* 0x0000000200027210 */ /* 0x000fe20007f7e0ff */
[----:B------:R-:W-:Y:S01]  /*fd70*/  STL [R1+0x1bf8], R13 ;  /* 0x001bf80d01007387 */ /* 0x000fe20000100800 */
[----:B------:R-:W-:Y:S01]  /*fd80*/  LEA.HI.X.SX32 R9, R9, R3, 0x1, P5 ;  /* 0x0000000309097211 */ /* 0x000fe200028f0eff */
[----:B------:R-:W-:Y:S02]  /*fd90*/  UIMAD UR36, UR36, 0x14, URZ ;  /* 0x00000014242478a4 */ /* 0x000fe4000f8e02ff */
[----:B------:R-:W-:Y:S01]  /*fda0*/  STL [R1+0x1c1c], R12 ;  /* 0x001c1c0c01007387 */ /* 0x000fe20000100800 */
[----:B------:R-:W-:-:S02]  /*fdb0*/  UIMAD UR35, UR35, 0x13, URZ ;  /* 0x00000013232378a4 */ /* 0x000fc4000f8e02ff */
[----:B------:R-:W-:Y:S01]  /*fdc0*/  UIMAD UR33, UR33, 0x12, URZ ;  /* 0x00000012212178a4 */ /* 0x000fe2000f8e02ff */
[----:B------:R-:W-:Y:S01]  /*fdd0*/  STL [R1+0x1c00], R11 ;  /* 0x001c000b01007387 */ /* 0x000fe20000100800 */
[----:B------:R-:W-:Y:S02]  /*fde0*/  UIMAD UR32, UR32, 0x11, URZ ;  /* 0x00000011202078a4 */ /* 0x000fe4000f8e02ff */
[----:B------:R-:W-:Y:S01]  /*fdf0*/  USHF.L.U32 UR30, UR30, 0x4, URZ ;  /* 0x000000041e1e7899 */ /* 0x000fe200080006ff */
[----:B------:R0:W-:Y:S01]  /*fe00*/  STL [R1+0x1968], R2 ;  /* 0x0019680201007387 */ /* 0x0001e20000100800 */
[-C--:B------:R-:W-:Y:S01]  /*fe10*/  LEA.HI.X.SX32 R7, R7, R3.reuse, 0x1, P0 ;  /* 0x0000000307077211 */ /* 0x080fe200000f0eff */
[----:B------:R-:W-:Y:S01]  /*fe20*/  UIMAD UR29, UR29, 0xf, URZ ;  /* 0x0000000f1d1d78a4 */ /* 0x000fe2000f8e02ff */
[----:B------:R-:W-:Y:S01]  /*fe30*/  LEA.HI.X.SX32 R6, R6, R3, 0x1, P1 ;  /* 0x0000000306067211 */ /* 0x000fe200008f0eff */
[----:B------:R-:W-:Y:S01]  /*fe40*/  STL [R1+0x1950], R10 ;  /* 0x0019500a01007387 */ /* 0x000fe20000100800 */
[----:B------:R-:W-:-:S02]  /*fe50*/  UIMAD UR27, UR27, 0xe, URZ ;  /* 0x0000000e1b1b78a4 */ /* 0x000fc4000f8e02ff */
[----:B------:R-:W-:Y:S02]  /*fe60*/  UIMAD UR26, UR26, 0xd, URZ ;  /* 0x0000000d1a1a78a4 */ /* 0x000fe4000f8e02ff */
[----:B------:R-:W-:Y:S01]  /*fe70*/  UIMAD UR25, UR25, 0xc, URZ ;  /* 0x0000000c191978a4 */ /* 0x000fe2000f8e02ff */
[----:B0-----:R-:W-:Y:S01]  /*fe80*/  LEA.HI.X.SX32 R2, R8, R3, 0x1, P6 ;  /* 0x0000000308027211 */ /* 0x001fe200030f0eff */
[----:B------:R-:W-:Y:S01]  /*fe90*/  STL [R1+0x1954], R9 ;  /* 0x0019540901007387 */ /* 0x000fe20000100800 */
[----:B------:R-:W-:Y:S02]  /*fea0*/  UIMAD UR24, UR24, 0xb, URZ ;  /* 0x0000000b181878a4 */ /* 0x000fe4000f8e02ff */
[----:B------:R-:W-:Y:S01]  /*feb0*/  UIMAD UR18, UR18, 0xa, URZ ;  /* 0x0000000a121278a4 */ /* 0x000fe2000f8e02ff */
[----:B------:R0:W-:Y:S01]  /*fec0*/  STL [R1+0x1958], R2 ;  /* 0x0019580201007387 */ /* 0x0001e20000100800 */
[----:B------:R-:W-:Y:S02]  /*fed0*/  UIMAD UR17, UR17, 0x9, URZ ;  /* 0x00000009111178a4 */ /* 0x000fe4000f8e02ff */
[----:B------:R-:W-:Y:S01]  /*fee0*/  USHF.L.U32 UR16, UR16, 0x3, URZ ;  /* 0x0000000310107899 */ /* 0x000fe200080006ff */
[----:B------:R-:W-:Y:S01]  /*fef0*/  STL [R1+0x195c], R7 ;  /* 0x00195c0701007387 */ /* 0x000fe20000100800 */
[----:B------:R-:W-:-:S02]  /*ff00*/  UIMAD UR15, UR15, 0x7, URZ ;  /* 0x000000070f0f78a4 */ /* 0x000fc4000f8e02ff */
[----:B------:R-:W-:Y:S02]  /*ff10*/  UIMAD UR13, UR13, 0x6, URZ ;  /* 0x000000060d0d78a4 */ /* 0x000fe4000f8e02ff */
[----:B------:R-:W-:Y:S01]  /*ff20*/  UIMAD UR12, UR12, 0x5, URZ ;  /* 0x000000050c0c78a4 */ /* 0x000fe2000f8e02ff */
[-C--:B0-----:R-:W-:Y:S01]  /*ff30*/  LEA.HI.X.SX32 R2, R5, R3.reuse, 0x1, P2 ;  /* 0x0000000305027211 */ /* 0x081fe200010f0eff */
[----:B------:R-:W-:Y:S01]  /*ff40*/  USHF.L.U32 UR11, UR11, 0x2, URZ ;  /* 0x000000020b0b7899 */ /* 0x000fe200080006ff */
[----:B------:R-:W-:Y:S01]  /*ff50*/  LEA.HI.X.SX32 R3, R0, R3, 0x1, P3 ;  /* 0x0000000300037211 */ /* 0x000fe200018f0eff */
[----:B------:R-:W-:Y:S01]  /*ff60*/  STL [R1+0x1960], R6 ;  /* 0x0019600601007387 */ /* 0x000fe20000100800 */
[----:B------:R-:W-:Y:S02]  /*ff70*/  UIMAD UR10, UR10, 0x3, URZ ;  /* 0x000000030a0a78a4 */ /* 0x000fe4000f8e02ff */
[----:B------:R-:W-:Y:S01]  /*ff80*/  USHF.L.U32 UR8, UR8, 0x1, URZ ;  /* 0x0000000108087899 */ /* 0x000fe200080006ff */
[----:B------:R-:W2:Y:S01]  /*ff90*/  LDL.LU R0, [R1+0x1f2c] ;  /* 0x001f2c0001007983 */ /* 0x000ea20000300800 */
[----:B------:R-:W0:Y:S03]  /*ffa0*/  LDCU UR44, c[0x0][0x3a8] ;  /* 0x00007500ff2c77ac */ /* 0x000e260008000800 */
[----:B------:R1:W-:Y:S04]  /*ffb0*/  STL [R1+0x1964], R2 ;  /* 0x0019640201007387 */ /* 0x0003e80000100800 */
[----:B------:R3:W-:Y:S01]  /*ffc0*/  STL [R1+0x116c], R3 ;  /* 0x00116c0301007387 */ /* 0x0007e20000100800 */
[----:B-1----:R-:W-:-:S02]  /*ffd0*/  IMAD R2, R4, UR43, RZ ;  /* 0x0000002b04027c24 */ /* 0x002fc4000f8e02ff */
[----:B---3--:R-:W-:-:S03]  /*ffe0*/  IMAD R3, R28, UR43, RZ ;  /* 0x0000002b1c037c24 */ /* 0x008fc6000f8e02ff */
[----:B------:R-:W-:Y:S01]  /*fff0*/  IADD3 R10, P0, PT, R2, UR20, RZ ;  /* 0x00000014020a7c10 */ /* 0x000fe2000ff1e0ff */
[----:B------:R-:W-:Y:S01]  /*10000*/  IMAD R4, R29, UR43, RZ ;  /* 0x0000002b1d047c24 */ /* 0x000fe2000f8e02ff */
[----:B------:R-:W-:Y:S01]  /*10010*/  IADD3 R11, P1, PT, R3, UR20, RZ ;  /* 0x00000014030b7c10 */ /* 0x000fe2000ff3e0ff */
[----:B------:R-:W-:-:S03]  /*10020*/  IMAD R5, R27, UR43, RZ ;  /* 0x0000002b1b057c24 */ /* 0x000fc6000f8e02ff */
[----:B------:R-:W-:Y:S01]  /*10030*/  IADD3 R12, P2, PT, R4, UR20, RZ ;  /* 0x00000014040c7c10 */ /* 0x000fe2000ff5e0ff */
[----:B------:R-:W-:Y:S01]  /*10040*/  STL [R1+0xf9c], R10 ;  /* 0x000f9c0a01007387 */ /* 0x000fe20000100800 */
[----:B------:R-:W-:Y:S01]  /*10050*/  LEA.HI.X.SX32 R6, R2, UR21, 0x1, P0 ;  /* 0x0000001502067c11 */ /* 0x000fe200080f0eff */
[----:B------:R-:W-:Y:S01]  /*10060*/  ULEA.HI UR23, UR23, UR6, URZ, 0x6 ;  /* 0x0000000617177291 */ /* 0x000fe2000f8f30ff */
[----:B------:R-:W-:Y:S01]  /*10070*/  IADD3 R13, P3, PT, R5, UR20, RZ ;  /* 0x00000014050d7c10 */ /* 0x000fe2000ff7e0ff */
[----:B------:R-:W-:Y:S01]  /*10080*/  STL [R1+0xfa4], R11 ;  /* 0x000fa40b01007387 */ /* 0x000fe20000100800 */
[----:B------:R-:W-:Y:S01]  /*10090*/  LEA.HI.X.SX32 R7, R3, UR21, 0x1, P1 ;  /* 0x0000001503077c11 */ /* 0x000fe200088f0eff */
[----:B------:R-:W1:Y:S01]  /*100a0*/  LDCU UR43, c[0x0][0x3a8] ;  /* 0x00007500ff2b77ac */ /* 0x000e620008000800 */
[----:B------:R-:W-:Y:S01]  /*100b0*/  LEA.HI.X.SX32 R8, R4, UR21, 0x1, P2 ;  /* 0x0000001504087c11 */ /* 0x000fe200090f0eff */
[----:B------:R-:W-:Y:S01]  /*100c0*/  STL [R1+0xfac], R12 ;  /* 0x000fac0c01007387 */ /* 0x000fe20000100800 */
[----:B------:R-:W-:-:S03]  /*100d0*/  LEA.HI.X.SX32 R9, R5, UR21, 0x1, P3 ;  /* 0x0000001505097c11 */ /* 0x000fc600098f0eff */
[----:B------:R-:W-:Y:S04]  /*100e0*/  STL [R1+0xfb4], R13 ;  /* 0x000fb40d01007387 */ /* 0x000fe80000100800 */
[----:B------:R-:W-:Y:S04]  /*100f0*/  STL [R1+0xf98], R6 ;  /* 0x000f980601007387 */ /* 0x000fe80000100800 */
[----:B------:R-:W-:Y:S04]  /*10100*/  STL [R1+0xfa0], R7 ;  /* 0x000fa00701007387 */ /* 0x000fe80000100800 */
[----:B------:R-:W-:Y:S04]  /*10110*/  STL [R1+0xfa8], R8 ;  /* 0x000fa80801007387 */ /* 0x000fe80000100800 */
[----:B------:R-:W-:Y:S04]  /*10120*/  STL [R1+0xfb0], R9 ;  /* 0x000fb00901007387 */ /* 0x000fe80000100800 */
[----:B------:R-:W-:Y:S04]  /*10130*/  STL [R1+0x10c4], RZ ;  /* 0x0010c4ff01007387 */ /* 0x000fe80000100800 */
        /* <DEDUP_REMOVED lines=494> */
[----:B------:R-:W-:Y:S01]  /*12020*/  STL [R1+0x128], RZ ;  /* 0x000128ff01007387 */ /* 0x000fe20000100800 */
[----:B------:R-:W-:-:S03]  /*12030*/  UIMAD UR21, UR5, 0x3f, URZ ;  /* 0x0000003f051578a4 */ /* 0x000fc6000f8e02ff */
[----:B------:R-:W-:Y:S04]  /*12040*/  STL [R1+0x12c], RZ ;  /* 0x00012cff01007387 */ /* 0x000fe80000100800 */
[----:B------:R-:W-:Y:S04]  /*12050*/  STL [R1+0x60], RZ ;  /* 0x000060ff01007387 */ /* 0x000fe80000100800 */
[----:B------:R-:W-:Y:S04]  /*12060*/  STL [R1+0x64], RZ ;  /* 0x000064ff01007387 */ /* 0x000fe80000100800 */
[----:B------:R-:W-:Y:S04]  /*12070*/  STL [R1+0x68], RZ ;  /* 0x000068ff01007387 */ /* 0x000fe80000100800 */
[----:B------:R-:W-:Y:S04]  /*12080*/  STL [R1+0x6c], RZ ;  /* 0x00006cff01007387 */ /* 0x000fe80000100800 */
[----:B------:R-:W-:Y:S01]  /*12090*/  STL [R1+0x40], RZ ;  /* 0x000040ff01007387 */ /* 0x000fe20000100800 */
[----:B------:R-:W-:-:S03]  /*120a0*/  IADD3 R2, P4, PT, R13, UR21, RZ ;  /* 0x000000150d027c10 */ /* 0x000fc6000ff9e0ff */
[----:B------:R-:W-:Y:S04]  /*120b0*/  STL [R1+0x44], RZ ;  /* 0x000044ff01007387 */ /* 0x000fe80000100800 */
[----:B------:R-:W-:Y:S04]  /*120c0*/  STL [R1+0x48], RZ ;  /* 0x000048ff01007387 */ /* 0x000fe80000100800 */
[----:B------:R-:W-:Y:S04]  /*120d0*/  STL [R1+0x4c], RZ ;  /* 0x00004cff01007387 */ /* 0x000fe80000100800 */
[----:B------:R-:W-:Y:S01]  /*120e0*/  STL [R1+0x30], RZ ;  /* 0x000030ff01007387 */ /* 0x000fe20000100800 */
[----:B------:R-:W-:-:S03]  /*120f0*/  IADD3 R4, P1, PT, R12, UR21, RZ ;  /* 0x000000150c047c10 */ /* 0x000fc6000ff3e0ff */
[----:B------:R-:W-:Y:S01]  /*12100*/  STL [R1+0x34], RZ ;  /* 0x000034ff01007387 */ /* 0x000fe20000100800 */
[----:B------:R-:W-:-:S03]  /*12110*/  IADD3 R3, P3, PT, R11, UR21, RZ ;  /* 0x000000150b037c10 */ /* 0x000fc6000ff7e0ff */
[----:B------:R-:W-:Y:S04]  /*12120*/  STL [R1+0x38], RZ ;  /* 0x000038ff01007387 */ /* 0x000fe80000100800 */
[----:B------:R-:W-:Y:S04]  /*12130*/  STL [R1+0x3c], RZ ;  /* 0x00003cff01007387 */ /* 0x000fe80000100800 */
[----:B------:R-:W-:Y:S04]  /*12140*/  STL [R1+0x20], RZ ;  /* 0x000020ff01007387 */ /* 0x000fe80000100800 */
[----:B------:R3:W-:Y:S04]  /*12150*/  STL [R1+0x1174], R2 ;  /* 0x0011740201007387 */ /* 0x0007e80000100800 */
[----:B------:R4:W-:Y:S01]  /*12160*/  STL [R1+0x117c], R4 ;  /* 0x00117c0401007387 */ /* 0x0009e20000100800 */
[----:B---3--:R-:W-:-:S03]  /*12170*/  IADD3 R2, P5, PT, R10, UR21, RZ ;  /* 0x000000150a027c10 */ /* 0x008fc6000ffbe0ff */
[----:B------:R3:W-:Y:S01]  /*12180*/  STL [R1+0x1184], R3 ;  /* 0x0011840301007387 */ /* 0x0007e20000100800 */
[----:B------:R-:W-:-:S03]  /*12190*/  USHF.R.S32.HI UR21, URZ, 0x1f, UR21 ;  /* 0x0000001fff157899 */ /* 0x000fc60008011415 */
[----:B------:R5:W-:Y:S01]  /*121a0*/  STL [R1+0x118c], R2 ;  /* 0x00118c0201007387 */ /* 0x000be20000100800 */
[----:B----4-:R-:W-:Y:S02]  /*121b0*/  IADD3 R4, P2, PT, R11, UR22, RZ ;  /* 0x000000160b047c10 */ /* 0x010fe4000ff5e0ff */
[----:B---3--:R-:W-:Y:S01]  /*121c0*/  IADD3 R3, P6, PT, R13, UR22, RZ ;  /* 0x000000160d037c10 */ /* 0x008fe2000ffde0ff */
[----:B------:R-:W-:Y:S01]  /*121d0*/  STL [R1+0x24], RZ ;  /* 0x000024ff01007387 */ /* 0x000fe20000100800 */
[----:B-----5:R-:W-:-:S03]  /*121e0*/  IADD3 R2, P0, PT, R12, UR22, RZ ;  /* 0x000000160c027c10 */ /* 0x020fc6000ff1e0ff */
[----:B------:R3:W-:Y:S04]  /*121f0*/  STL [R1+0x1194], R3 ;  /* 0x0011940301007387 */ /* 0x0007e80000100800 */
[----:B------:R4:W-:Y:S01]  /*12200*/  STL [R1+0x119c], R2 ;  /* 0x00119c0201007387 */ /* 0x0009e20000100800 */
[----:B---3--:R-:W-:-:S03]  /*12210*/  IADD3.X R3, PT, PT, R9, UR21, RZ, P4, !PT ;  /* 0x0000001509037c10 */ /* 0x008fc6000a7fe4ff */
[----:B------:R3:W-:Y:S01]  /*12220*/  STL [R1+0x11a4], R4 ;  /* 0x0011a40401007387 */ /* 0x0007e20000100800 */
[----:B----4-:R-:W-:-:S03]  /*12230*/  IADD3 R2, P4, PT, R10, UR22, RZ ;  /* 0x000000160a027c10 */ /* 0x010fc6000ff9e0ff */
[----:B------:R4:W-:Y:S04]  /*12240*/  STL [R1+0x1170], R3 ;  /* 0x0011700301007387 */ /* 0x0009e80000100800 */
[----:B------:R5:W-:Y:S01]  /*12250*/  STL [R1+0x11ac], R2 ;  /* 0x0011ac0201007387 */ /* 0x000be20000100800 */
[----:B---3--:R-:W-:Y:S02]  /*12260*/  IADD3.X R4, PT, PT, R8, UR21, RZ, P1, !PT ;  /* 0x0000001508047c10 */ /* 0x008fe40008ffe4ff */
[----:B----4-:R-:W-:-:S03]  /*12270*/  IADD3.X R3, PT, PT, R7, UR21, RZ, P3, !PT ;  /* 0x0000001507037c10 */ /* 0x010fc60009ffe4ff */
[----:B------:R-:W-:Y:S01]  /*12280*/  STL [R1+0x1178], R4 ;  /* 0x0011780401007387 */ /* 0x000fe20000100800 */
[----:B-----5:R-:W-:-:S03]  /*12290*/  IADD3.X R2, PT, PT, R6, UR21, RZ, P5, !PT ;  /* 0x0000001506027c10 */ /* 0x020fc6000affe4ff */
[----:B------:R3:W-:Y:S01]  /*122a0*/  STL [R1+0x1180], R3 ;  /* 0x0011800301007387 */ /* 0x0007e20000100800 */
[----:B------:R-:W-:-:S03]  /*122b0*/  USHF.R.S32.HI UR22, URZ, 0x1f, UR22 ;  /* 0x0000001fff167899 */ /* 0x000fc60008011416 */
[----:B------:R4:W-:Y:S01]  /*122c0*/  STL [R1+0x1188], R2 ;  /* 0x0011880201007387 */ /* 0x0009e20000100800 */
[----:B---3--:R-:W-:Y:S02]  /*122d0*/  IADD3 R3, P5, PT, R13, UR61, RZ ;  /* 0x0000003d0d037c10 */ /* 0x008fe4000ffbe0ff */
[----:B----4-:R-:W-:-:S03]  /*122e0*/  IADD3 R2, P1, PT, R12, UR61, RZ ;  /* 0x0000003d0c027c10 */ /* 0x010fc6000ff3e0ff */
[----:B------:R3:W-:Y:S01]  /*122f0*/  STL [R1+0x11b4], R3 ;  /* 0x0011b40301007387 */ /* 0x0007e20000100800 */
[----:B------:R-:W-:-:S03]  /*12300*/  IADD3 R4, P3, PT, R11, UR61, RZ ;  /* 0x0000003d0b047c10 */ /* 0x000fc6000ff7e0ff */
        /* <DEDUP_REMOVED lines=480> */
[----:B------:R4:W-:Y:S01]  /*14110*/  STL [R1+0x1510], R3 ;  /* 0x0015100301007387 */ /* 0x0009e20000100800 */
[----:B------:R-:W-:-:S03]  /*14120*/  USHF.R.S32.HI UR6, URZ, 0x1f, UR50 ;  /* 0x0000001fff067899 */ /* 0x000fc60008011432 */
[----:B------:R5:W-:Y:S01]  /*14130*/  STL [R1+0x154c], R2 ;  /* 0x00154c0201007387 */ /* 0x000be20000100800 */
[----:B---3--:R-:W-:Y:S02]  /*14140*/  IADD3.X R4, PT, PT, R8, UR51, RZ, P3, !PT ;  /* 0x0000003308047c10 */ /* 0x008fe40009ffe4ff */
[----:B----4-:R-:W-:-:S03]  /*14150*/  IADD3.X R3, PT, PT, R7, UR51, RZ, P6, !PT ;  /* 0x0000003307037c10 */ /* 0x010fc6000b7fe4ff */
[----:B------:R3:W-:Y:S01]  /*14160*/  STL [R1+0x1518], R4 ;  /* 0x0015180401007387 */ /* 0x0007e20000100800 */
[----:B-----5:R-:W-:-:S03]  /*14170*/  IADD3.X R2, PT, PT, R6, UR51, RZ, P2, !PT ;  /* 0x0000003306027c10 */ /* 0x020fc600097fe4ff */
[----:B------:R4:W-:Y:S04]  /*14180*/  STL [R1+0x1520], R3 ;  /* 0x0015200301007387 */ /* 0x0009e80000100800 */
[----:B------:R5:W-:Y:S01]  /*14190*/  STL [R1+0x1528], R2 ;  /* 0x0015280201007387 */ /* 0x000be20000100800 */
[----:B---3--:R-:W-:-:S03]  /*141a0*/  IADD3.X R4, PT, PT, R8, UR6, RZ, P1, !PT ;  /* 0x0000000608047c10 */ /* 0x008fc60008ffe4ff */
[----:B------:R-:W-:Y:S01]  /*141b0*/  STL [R1+0x28], RZ ;  /* 0x000028ff01007387 */ /* 0x000fe20000100800 */
[----:B----4-:R-:W-:Y:S02]  /*141c0*/  IADD3.X R3, PT, PT, R7, UR6, RZ, P0, !PT ;  /* 0x0000000607037c10 */ /* 0x010fe400087fe4ff */
[----:B-----5:R-:W-:Y:S01]  /*141d0*/  IADD3.X R2, PT, PT, R9, UR6, RZ, P4, !PT ;  /* 0x0000000609027c10 */ /* 0x020fe2000a7fe4ff */
[----:B------:R-:W-:Y:S04]  /*141e0*/  STL [R1+0x2c], RZ ;  /* 0x00002cff01007387 */ /* 0x000fe80000100800 */
[----:B------:R3:W-:Y:S04]  /*141f0*/  STL [R1+0x1530], R2 ;  /* 0x0015300201007387 */ /* 0x0007e80000100800 */
[----:B------:R4:W-:Y:S04]  /*14200*/  STL [R1+0x1538], R4 ;  /* 0x0015380401007387 */ /* 0x0009e80000100800 */
[----:B------:R5:W-:Y:S01]  /*14210*/  STL [R1+0x1540], R3 ;  /* 0x0015400301007387 */ /* 0x000be20000100800 */
[----:B---3--:R-:W-:-:S02]  /*14220*/  IADD3.X R2, PT, PT, R6, UR6, RZ, P5, !PT ;  /* 0x0000000606027c10 */ /* 0x008fc4000affe4ff */
[----:B----4-:R-:W-:Y:S02]  /*14230*/  IADD3 R4, P2, PT, R12, UR47, RZ ;  /* 0x0000002f0c047c10 */ /* 0x010fe4000ff5e0ff */
[----:B-----5:R-:W-:Y:S01]  /*14240*/  IADD3 R3, P3, PT, R13, UR47, RZ ;  /* 0x0000002f0d037c10 */ /* 0x020fe2000ff7e0ff */
[----:B------:R3:W-:Y:S04]  /*14250*/  STL [R1+0x1548], R2 ;  /* 0x0015480201007387 */ /* 0x0007e80000100800 */
[----:B------:R4:W-:Y:S01]  /*14260*/  STL [R1+0x1554], R3 ;  /* 0x0015540301007387 */ /* 0x0009e20000100800 */
[----:B---3--:R-:W-:-:S03]  /*14270*/  IADD3 R2, P1, PT, R11, UR47, RZ ;  /* 0x0000002f0b027c10 */ /* 0x008fc6000ff3e0ff */
[----:B------:R2:W-:Y:S01]  /*14280*/  STL [R1+0x155c], R4 ;  /* 0x00155c0401007387 */ /* 0x0005e20000100800 */
[----:B----4-:R-:W-:-:S03]  /*14290*/  IADD3 R3, P0, PT, R10, UR47, RZ ;  /* 0x0000002f0a037c10 */ /* 0x010fc6000ff1e0ff */
[----:B------:R3:W-:Y:S04]  /*142a0*/  STL [R1+0x1564], R2 ;  /* 0x0015640201007387 */ /* 0x0007e80000100800 */
[----:B------:R4:W-:Y:S01]  /*142b0*/  STL [R1+0x156c], R3 ;  /* 0x00156c0301007387 */ /* 0x0009e20000100800 */
[C---:B--2---:R-:W-:Y:S02]  /*142c0*/  LOP3.LUT R4, R0.reuse, 0x20, RZ, 0x3c, !PT ;  /* 0x0000002000047812 */ /* 0x044fe400078e3cff */
[C---:B---3--:R-:W-:Y:S02]  /*142d0*/  LOP3.LUT R2, R0.reuse, 0x210, RZ, 0x3c, !PT ;  /* 0x0000021000027812 */ /* 0x048fe400078e3cff */
[C---:B------:R-:W-:Y:S02]  /*142e0*/  LOP3.LUT R2, R0.reuse, 0x40, RZ, 0x3c, !PT ;  /* 0x0000004000027812 */ /* 0x040fe400078e3cff */
[C---:B----4-:R-:W-:Y:S01]  /*142f0*/  LOP3.LUT R3, R0.reuse, 0x230, RZ, 0x3c, !PT ;  /* 0x0000023000037812 */ /* 0x050fe200078e3cff */
[----:B------:R2:W-:Y:S04]  /*14300*/  STL [R1+0x1f20], R4 ;  /* 0x001f200401007387 */ /* 0x0005e80000100800 */
[----:B------:R3:W-:Y:S04]  /*14310*/  STL [R1+0x1f1c], R3 ;  /* 0x001f1c0301007387 */ /* 0x0007e80000100800 */
[----:B------:R4:W-:Y:S01]  /*14320*/  STL [R1+0x1f18], R2 ;  /* 0x001f180201007387 */ /* 0x0009e20000100800 */
[----:B--2---:R-:W-:-:S02]  /*14330*/  LOP3.LUT R4, R0, 0x250, RZ, 0x3c, !PT ;  /* 0x0000025000047812 */ /* 0x004fc400078e3cff */
[----:B---3--:R-:W-:-:S03]  /*14340*/  LOP3.LUT R3, R0, 0x60, RZ, 0x3c, !PT ;  /* 0x0000006000037812 */ /* 0x008fc600078e3cff */
[----:B------:R2:W-:Y:S01]  /*14350*/  STL [R1+0x1f14], R4 ;  /* 0x001f140401007387 */ /* 0x0005e20000100800 */
[----:B----4-:R-:W-:Y:S01]  /*14360*/  LOP3.LUT R2, R0, 0x270, RZ, 0x3c, !PT ;  /* 0x0000027000027812 */ /* 0x010fe200078e3cff */
[----:B------:R-:W-:Y:S02]  /*14370*/  USHF.R.S32.HI UR46, URZ, 0x1f, UR47 ;  /* 0x0000001fff2e7899 */ /* 0x000fe4000801142f */
[----:B------:R3:W-:Y:S04]  /*14380*/  STL [R1+0x1f10], R3 ;  /* 0x001f100301007387 */ /* 0x0007e80000100800 */
[----:B------:R4:W-:Y:S01]  /*14390*/  STL [R1+0x1f0c], R2 ;  /* 0x001f0c0201007387 */ /* 0x0009e20000100800 */
[----:B--2---:R-:W-:Y:S02]  /*143a0*/  IADD3 R4, P6, PT, R13, UR48, RZ ;  /* 0x000000300d047c10 */ /* 0x004fe4000ffde0ff */
[----:B---3--:R-:W-:-:S03]  /*143b0*/  IADD3 R3, P5, PT, R12, UR48, RZ ;  /* 0x000000300c037c10 */ /* 0x008fc6000ffbe0ff */
[----:B------:R2:W-:Y:S01]  /*143c0*/  STL [R1+0x1574], R4 ;  /* 0x0015740401007387 */ /* 0x0005e20000100800 */
[----:B----4-:R-:W-:-:S03]  /*143d0*/  IADD3 R2, P4, PT, R11, UR48, RZ ;  /* 0x000000300b027c10 */ /* 0x010fc6000ff9e0ff */
[----:B------:R3:W-:Y:S04]  /*143e0*/  STL [R1+0x157c], R3 ;  /* 0x00157c0301007387 */ /* 0x0007e80000100800 */
[----:B------:R4:W-:Y:S01]  /*143f0*/  STL [R1+0x1584], R2 ;  /* 0x0015840201007387 */ /* 0x0009e20000100800 */
[----:B--2---:R-:W-:Y:S02]  /*14400*/  IADD3.X R4, PT, PT, R9, UR46, RZ, P3, !PT ;  /* 0x0000002e09047c10 */ /* 0x004fe40009ffe4ff */
[----:B---3--:R-:W-:-:S03]  /*14410*/  IADD3 R3, P3, PT, R10, UR48, RZ ;  /* 0x000000300a037c10 */ /* 0x008fc6000ff7e0ff */
[----:B------:R2:W-:Y:S01]  /*14420*/  STL [R1+0x1550], R4 ;  /* 0x0015500401007387 */ /* 0x0005e20000100800 */
[----:B----4-:R-:W-:-:S03]  /*14430*/  IADD3.X R2, PT, PT, R8, UR46, RZ, P2, !PT ;  /* 0x0000002e08027c10 */ /* 0x010fc600097fe4ff */
[----:B------:R3:W-:Y:S01]  /*14440*/  STL [R1+0x158c], R3 ;  /* 0x00158c0301007387 */ /* 0x0007e20000100800 */
[----:B------:R-:W-:-:S03]  /*14450*/  USHF.R.S32.HI UR49, URZ, 0x1f, UR48 ;  /* 0x0000001fff317899 */ /* 0x000fc60008011430 */
[----:B------:R4:W-:Y:S01]  /*14460*/  STL [R1+0x1558], R2 ;  /* 0x0015580201007387 */ /* 0x0009e20000100800 */
[----:B--2---:R-:W-:Y:S02]  /*14470*/  IADD3 R4, P2, PT, R13, UR77, RZ ;  /* 0x0000004d0d047c10 */ /* 0x004fe4000ff5e0ff */
[----:B---3--:R-:W-:-:S03]  /*14480*/  IADD3.X R3, PT, PT, R7, UR46, RZ, P1, !PT ;  /* 0x0000002e07037c10 */ /* 0x008fc60008ffe4ff */
[----:B------:R2:W-:Y:S01]  /*14490*/  STL [R1+0x1594], R4 ;  /* 0x0015940401007387 */ /* 0x0005e20000100800 */
[----:B----4-:R-:W-:Y:S01]  /*144a0*/  IADD3 R2, P1, PT, R12, UR77, RZ ;  /* 0x0000004d0c027c10 */ /* 0x010fe2000ff3e0ff */
[----:B------:R-:W-:Y:S02]  /*144b0*/  USHF.L.U32 UR20, UR45, 0x6, URZ ;  /* 0x000000062d147899 */ /* 0x000fe400080006ff */
[----:B------:R3:W-:Y:S01]  /*144c0*/  STL [R1+0x1560], R3 ;  /* 0x0015600301007387 */ /* 0x0007e20000100800 */
[----:B------:R-:W-:Y:S02]  /*144d0*/  USHF.L.U32 UR45, UR5, 0x6, URZ ;  /* 0x00000006052d7899 */ /* 0x000fe400080006ff */
[----:B------:R-:W-:Y:S01]  /*144e0*/  UIMAD UR5, UR5, 0x1d, URZ ;  /* 0x0000001d050578a4 */ /* 0x000fe2000f8e02ff */
[----:B------:R4:W-:Y:S01]  /*144f0*/  STL [R1+0x159c], R2 ;  /* 0x00159c0201007387 */ /* 0x0009e20000100800 */
[----:B--2---:R-:W-:Y:S02]  /*14500*/  IADD3.X R4, PT, PT, R6, UR46, RZ, P0, !PT ;  /* 0x0000002e06047c10 */ /* 0x004fe400087fe4ff */
[----:B---3--:R-:W-:-:S03]  /*14510*/  IADD3 R3, P0, PT, R11, UR77, RZ ;  /* 0x0000004d0b037c10 */ /* 0x008fc6000ff1e0ff */
[----:B------:R2:W-:Y:S01]  /*14520*/  STL [R1+0x1568], R4 ;  /* 0x0015680401007387 */ /* 0x0005e20000100800 */
[----:B----4-:R-:W-:-:S03]  /*14530*/  IADD3.X R2, PT, PT, R9, UR49, RZ, P6, !PT ;  /* 0x0000003109027c10 */ /* 0x010fc6000b7fe4ff */
[----:B------:R3:W-:Y:S04]  /*14540*/  STL [R1+0x15a4], R3 ;  /* 0x0015a40301007387 */ /* 0x0007e80000100800 */
[----:B------:R4:W-:Y:S01]  /*14550*/  STL [R1+0x1570], R2 ;  /* 0x0015700201007387 */ /* 0x0009e20000100800 */
[----:B--2---:R-:W-:Y:S02]  /*14560*/  IADD3 R4, P6, PT, R10, UR77, RZ ;  /* 0x0000004d0a047c10 */ /* 0x004fe4000ffde0ff */
[----:B---3--:R-:W-:-:S03]  /*14570*/  IADD3.X R3, PT, PT, R8, UR49, RZ, P5, !PT ;  /* 0x0000003108037c10 */ /* 0x008fc6000affe4ff */
[----:B------:R2:W-:Y:S01]  /*14580*/  STL [R1+0x15ac], R4 ;  /* 0x0015ac0401007387 */ /* 0x0005e20000100800 */
[----:B----4-:R-:W-:-:S03]  /*14590*/  IADD3 R2, P5, PT, R13, UR5, RZ ;  /* 0x000000050d027c10 */ /* 0x010fc6000ffbe0ff */
[----:B------:R3:W-:Y:S01]  /*145a0*/  STL [R1+0x1578], R3 ;  /* 0x0015780301007387 */ /* 0x0007e20000100800 */
[----:B------:R-:W-:-:S03]  /*145b0*/  USHF.R.S32.HI UR75, URZ, 0x1f, UR77 ;  /* 0x0000001fff4b7899 */ /* 0x000fc6000801144d */
        /* <DEDUP_REMOVED lines=11> */
[----:B------:R3:W-:Y:S04]  /*14670*/  STL [R1+0x1590], R3 ;  /* 0x0015900301007387 */ /* 0x0007e80000100800 */
[----:B------:R4:W-:Y:S01]  /*14680*/  STL [R1+0x15cc], R2 ;  /* 0x0015cc0201007387 */ /* 0x0009e20000100800 */
[----:B--2---:R-:W-:Y:S02]  /*14690*/  IADD3.X R4, PT, PT, R8, UR75, RZ, P1, !PT ;  /* 0x0000004b08047c10 */ /* 0x004fe40008ffe4ff */
[----:B---3--:R-:W-:-:S03]  /*146a0*/  IADD3 R3, P1, PT, R13, UR9, RZ ;  /* 0x000000090d037c10 */ /* 0x008fc6000ff3e0ff */
[----:B------:R2:W-:Y:S01]  /*146b0*/  STL [R1+0x1598], R4 ;  /* 0x0015980401007387 */ /* 0x0005e20000100800 */
[----:B----4-:R-:W-:Y:S01]  /*146c0*/  IADD3.X R2, PT, PT, R7, UR75, RZ, P0, !PT ;  /* 0x0000004b07027c10 */ /* 0x010fe200087fe4ff */
[----:B------:R-:W-:Y:S02]  /*146d0*/  USHF.R.S32.HI UR53, URZ, 0x1f, UR5 ;  /* 0x0000001fff357899 */ /* 0x000fe40008011405 */
        /* <DEDUP_REMOVED lines=464> */
[----:B0-----:R-:W-:-:S03]  /*163e0*/  IADD3 R2, P3, PT, R11, UR44, RZ ;  /* 0x0000002c0b027c10 */ /* 0x001fc6000ff7e0ff */
[----:B------:R1:W-:Y:S01]  /*163f0*/  STL [R1+0x1908], R3 ;  /* 0x0019080301007387 */ /* 0x0003e20000100800 */
[----:B------:R-:W-:-:S03]  /*16400*/  USHF.R.S32.HI UR7, URZ, 0x1f, UR7 ;  /* 0x0000001fff077899 */ /* 0x000fc60008011407 */
[----:B------:R0:W-:Y:S01]  /*16410*/  STL [R1+0x1944], R2 ;  /* 0x0019440201007387 */ /* 0x0001e20000100800 */
[----:B--2---:R-:W-:Y:S02]  /*16420*/  IADD3.X R4, PT, PT, R9, UR76, RZ, P2, !PT ;  /* 0x0000004c09047c10 */ /* 0x004fe400097fe4ff */
[----:B-1----:R-:W-:-:S03]  /*16430*/  IADD3 R3, P2, PT, R10, UR43, RZ ;  /* 0x0000002b0a037c10 */ /* 0x002fc6000ff5e0ff */
[----:B------:R1:W-:Y:S01]  /*16440*/  STL [R1+0x1910], R4 ;  /* 0x0019100401007387 */ /* 0x0003e20000100800 */
[----:B0-----:R-:W-:-:S03]  /*16450*/  IADD3.X R2, PT, PT, R8, UR76, RZ, P1, !PT ;  /* 0x0000004c08027c10 */ /* 0x001fc60008ffe4ff */
[----:B------:R0:W-:Y:S04]  /*16460*/  STL [R1+0x194c], R3 ;  /* 0x00194c0301007387 */ /* 0x0001e80000100800 */
[----:B------:R2:W-:Y:S01]  /*16470*/  STL [R1+0x1918], R2 ;  /* 0x0019180201007387 */ /* 0x0005e20000100800 */
[----:B-1----:R-:W-:Y:S02]  /*16480*/  IADD3.X R4, PT, PT, R7, UR76, RZ, P0, !PT ;  /* 0x0000004c07047c10 */ /* 0x002fe400087fe4ff */
[----:B0-----:R-:W-:-:S03]  /*16490*/  IADD3.X R3, PT, PT, R6, UR76, RZ, P6, !PT ;  /* 0x0000004c06037c10 */ /* 0x001fc6000b7fe4ff */
[----:B------:R0:W-:Y:S01]  /*164a0*/  STL [R1+0x1920], R4 ;  /* 0x0019200401007387 */ /* 0x0001e20000100800 */
[----:B--2---:R-:W-:-:S03]  /*164b0*/  IADD3.X R2, PT, PT, R9, UR7, RZ, P5, !PT ;  /* 0x0000000709027c10 */ /* 0x004fc6000affe4ff */
[----:B------:R1:W-:Y:S04]  /*164c0*/  STL [R1+0x1928], R3 ;  /* 0x0019280301007387 */ /* 0x0003e80000100800 */
[----:B------:R2:W-:Y:S01]  /*164d0*/  STL [R1+0x1930], R2 ;  /* 0x0019300201007387 */ /* 0x0005e20000100800 */
[----:B0-----:R-:W-:Y:S02]  /*164e0*/  IADD3.X R4, PT, PT, R8, UR7, RZ, P4, !PT ;  /* 0x0000000708047c10 */ /* 0x001fe4000a7fe4ff */
[----:B-1----:R-:W-:Y:S02]  /*164f0*/  IADD3.X R3, PT, PT, R7, UR7, RZ, P3, !PT ;  /* 0x0000000707037c10 */ /* 0x002fe40009ffe4ff */
[----:B--2---:R-:W-:Y:S01]  /*16500*/  IADD3.X R2, PT, PT, R6, UR7, RZ, P2, !PT ;  /* 0x0000000706027c10 */ /* 0x004fe200097fe4ff */
[----:B------:R0:W-:Y:S04]  /*16510*/  STL [R1+0x1938], R4 ;  /* 0x0019380401007387 */ /* 0x0001e80000100800 */
[----:B------:R0:W-:Y:S04]  /*16520*/  STL [R1+0x1948], R2 ;  /* 0x0019480201007387 */ /* 0x0001e80000100800 */
[----:B------:R0:W-:Y:S01]  /*16530*/  STL [R1+0x1940], R3 ;  /* 0x0019400301007387 */ /* 0x0001e20000100800 */
[----:B------:R-:W-:-:S02]  /*16540*/  USHF.R.S32.HI UR23, URZ, 0x6, UR23 ;  /* 0x00000006ff177899 */ /* 0x000fc40008011417 */
[----:B------:R-:W-:Y:S02]  /*16550*/  USHF.R.S32.HI UR6, URZ, 0x1f, UR45 ;  /* 0x0000001fff067899 */ /* 0x000fe4000801142d */
[----:B------:R-:W-:-:S12]  /*16560*/  USHF.R.S32.HI UR47, URZ, 0x1f, UR20 ;  /* 0x0000001fff2f7899 */ /* 0x000fd80008011414 */
.L_x_2:
[----:B-1----:R-:W2:Y:S01]  /*16570*/  LDL R5, [R1+0xf98] ;  /* 0x000f980001057983 */ /* 0x002ea20000100800 */
[----:B0-----:R-:W0:Y:S03]  /*16580*/  LDC R2, c[0x0][0x3a0] ;  /* 0x0000e800ff027b82 */ /* 0x001e260000000800 */
[----:B--2---:R1:W-:Y:S04]  /*16590*/  STL [R1+0x41cc], R5 ;  /* 0x0041cc0501007387 */ /* 0x0043e80000100800 */
[----:B------:R-:W2:Y:S04]  /*165a0*/  LDL R4, [R1+0xf9c] ;  /* 0x000f9c0001047983 */ /* 0x000ea80000100800 */
[----:B-1----:R-:W0:Y:S04]  /*165b0*/  LDL R5, [R1+0x10c4] ;  /* 0x0010c40001057983 */ /* 0x002e280000100800 */
[----:B------:R-:W-:Y:S04]  /*165c0*/  STL [R1+0x3e94], R29 ;  /* 0x003e941d01007387 */ /* 0x000fe80000100800 */
        /* <DEDUP_REMOVED lines=205> */
[----:B------:R1:W-:Y:S04]  /*172a0*/  STL [R1+0x41c8], R28 ;  /* 0x0041c81c01007387 */ /* 0x0003e80000100800 */
        /* <DEDUP_REMOVED lines=23> */
[----:B-----5:R-:W-:Y:S04]  /*17420*/  STL [R1+0x3bdc], R0 ;  /* 0x003bdc0001007387 */ /* 0x020fe80000100800 */
        /* <DEDUP_REMOVED lines=46> */
[----:B------:R-:W-:Y:S01]  /*17710*/  STL [R1+0x3d54], R0 ;  /* 0x003d540001007387 */ /* 0x000fe20000100800 */
[----:B0-----:R-:W-:-:S03]  /*17720*/  IMAD R2, R5, -0x40, R2 ;  /* 0xffffffc005027824 */ /* 0x001fc600078e0202 */
[----:B------:R-:W-:Y:S04]  /*17730*/  STL [R1+0x3d5c], R0 ;  /* 0x003d5c0001007387 */ /* 0x000fe80000100800 */
[----:B------:R-:W-:Y:S04]  /*17740*/  STL [R1+0x3d64], R0 ;  /* 0x003d640001007387 */ /* 0x000fe80000100800 */
[----:B------:R-:W-:Y:S04]  /*17750*/  STL [R1+0x3d6c], R0 ;  /* 0x003d6c0001007387 */ /* 0x000fe80000100800 */
[----:B------:R-:W-:Y:S04]  /*17760*/  STL [R1+0x3d74], R0 ;  /* 0x003d740001007387 */ /* 0x000fe80000100800 */
[----:B------:R-:W2:Y:S01]  /*17770*/  LDL.LU R5, [R1+0x41cc] ;  /* 0x0041cc0001057983 */ /* 0x000ea20000300800 */
[----:B------:R-:W-:-:S02]  /*17780*/  ISETP.GT.AND P0, PT, R2, RZ, PT ;  /* 0x000000ff0200720c */ /* 0x000fc40003f04270 */
[----:B-1----:R-:W-:-:S11]  /*17790*/  PRMT R28, RZ, 0x7610, R28 ;  /* 0x00007610ff1c7816 */ /* 0x002fd6000000001c */
[----:B--2---:R-:W2:Y:S04]  /*177a0*/  @P0 LDG.E.U8 R28, desc[UR40][R4.64] ;  /* 0x00000028041c0981 */ /* 0x004ea8000c1e1100 */
[----:B--2---:R0:W-:Y:S04]  /*177b0*/  STL [R1+0x548], R28 ;  /* 0x0005481c01007387 */ /* 0x0041e80000100800 */
[----:B0-----:R-:W2:Y:S04]  /*177c0*/  LDL.LU R28, [R1+0x41c8] ;  /* 0x0041c800011c7983 */ /* 0x001ea80000300800 */
[----:B------:R-:W3:Y:S04]  /*177d0*/  LDL R4, [R1+0xfa0] ;  /* 0x000fa00001047983 */ /* 0x000ee80000100800 */
[----:B------:R-:W3:Y:S01]  /*177e0*/  LDL R5, [R1+0xfa4] ;  /* 0x000fa40001057983 */ /* 0x000ee20000100800 */
[----:B------:R-:W-:-:S02]  /*177f0*/  PRMT R29, RZ, 0x7610, R29 ;  /* 0x00007610ff1d7816 */ /* 0x000fc4000000001d */
[----:B---3--:R-:W-:-:S04]  /*17800*/  @P0 LOP3.LUT R5, R5, R4, RZ, 0x3c, !PT ;  /* 0x0000000405050212 */ /* 0x008fc800078e3cff */
[----:B------:R-:W-:-:S04]  /*17810*/  @P0 LOP3.LUT R4, R5, R4, RZ, 0x3c, !PT ;  /* 0x0000000405040212 */ /* 0x000fc800078e3cff */
[----:B------:R-:W-:-:S05]  /*17820*/  @P0 LOP3.LUT R5, R5, R4, RZ, 0x3c, !PT ;  /* 0x0000000405050212 */ /* 0x000fca00078e3cff */
[----:B------:R-:W3:Y:S04]  /*17830*/  @P0 LDG.E.U8 R29, desc[UR40][R4.64] ;  /* 0x00000028041d0981 */ /* 0x000ee8000c1e1100 */
[----:B---3--:R0:W-:Y:S04]  /*17840*/  STL [R1+0x544], R29 ;  /* 0x0005441d01007387 */ /* 0x0081e80000100800 */
[----:B0-----:R-:W3:Y:S04]  /*17850*/  LDL.LU R29, [R1+0x41c4] ;  /* 0x0041c400011d7983 */ /* 0x001ee80000300800 */
[----:B------:R-:W4:Y:S04]  /*17860*/  LDL R4, [R1+0xfa8] ;  /* 0x000fa80001047983 */ /* 0x000f280000100800 */
[----:B------:R-:W4:Y:S01]  /*17870*/  LDL R5, [R1+0xfac] ;  /* 0x000fac0001057983 */ /* 0x000f220000100800 */
[----:B--2---:R-:W-:-:S02]  /*17880*/  PRMT R28, RZ, 0x7610, R28 ;  /* 0x00007610ff1c7816 */ /* 0x004fc4000000001c */
[----:B----4-:R-:W-:-:S04]  /*17890*/  @P0 LOP3.LUT R5, R5, R4, RZ, 0x3c, !PT ;  /* 0x0000000405050212 */ /* 0x010fc800078e3cff */
[----:B------:R-:W-:-:S04]  /*178a0*/  @P0 LOP3.LUT R4, R5, R4, RZ, 0x3c, !PT ;  /* 0x0000000405040212 */ /* 0x000fc800078e3cff */
[----:B------:R-:W-:-:S05]  /*178b0*/  @P0 LOP3.LUT R5, R5, R4, RZ, 0x3c, !PT ;  /* 0x0000000405050212 */ /* 0x000fca00078e3cff */
[----:B------:R-:W2:Y:S04]  /*178c0*/  @P0 LDG.E.U8 R28, desc[UR40][R4.64] ;  /* 0x00000028041c0981 */ /* 0x000ea8000c1e1100 */
[----:B--2---:R0:W-:Y:S04]  /*178d0*/  STL [R1+0x540], R28 ;  /* 0x0005401c01007387 */ /* 0x0041e80000100800 */
[----:B0-----:R-:W2:Y:S04]  /*178e0*/  LDL.LU R28, [R1+0x41c0] ;  /* 0x0041c000011c7983 */ /* 0x001ea80000300800 */
[----:B------:R-:W4:Y:S04]  /*178f0*/  LDL R4, [R1+0xfb0] ;  /* 0x000fb00001047983 */ /* 0x000f280000100800 */
[----:B------:R-:W4:Y:S01]  /*17900*/  LDL R5, [R1+0xfb4] ;  /* 0x000fb40001057983 */ /* 0x000f220000100800 */
[----:B---3--:R-:W-:-:S02]  /*17910*/  PRMT R29, RZ, 0x7610, R29 ;  /* 0x00007610ff1d7816 */ /* 0x008fc4000000001d */
[----:B----4-:R-:W-:-:S04]  /*17920*/  @P0 LOP3.LUT R5, R5, R4, RZ, 0x3c, !PT ;  /* 0x0000000405050212 */ /* 0x010fc800078e3cff */
[----:B------:R-:W-:-:S04]  /*17930*/  @P0 LOP3.LUT R4, R5, R4, RZ, 0x3c, !PT ;  /* 0x0000000405040212 */ /* 0x000fc800078e3cff */
[----:B------:R-:W-:-:S05]  /*17940*/  @P0 LOP3.LUT R5, R5, R4, RZ, 0x3c, !PT ;  /* 0x0000000405050212 */ /* 0x000fca00078e3cff */
[----:B------:R-:W3:Y:S01]  /*17950*/  @P0 LDG.E.U8 R29, desc[UR40][R4.64] ;  /* 0x00000028041d0981 */ /* 0x000ee2000c1e1100 */
[----:B------:R-:W-:-:S03]  /*17960*/  ISETP.GT.AND P1, PT, R2, 0x1, PT ;  /* 0x000000010200780c */ /* 0x000fc60003f24270 */
        /* <DEDUP_REMOVED lines=1876> */
[----:B------:R-:W2:Y:S01]  /*1eeb0*/  @P0 LDG.E.U8 R28, desc[UR40][R4.64] ;  /* 0x00000028041c0981 */ /* 0x000ea2000c1e1100 */
[----:B------:R-:W-:-:S03]  /*1eec0*/  ISETP.GT.AND P1, PT, R2, 0x33, PT ;  /* 0x000000330200780c */ /* 0x000fc60003f24270 */
[----:B--2---:R0:W-:Y:S04]  /*1eed0*/  STL [R1+0xf0], R28 ;  /* 0x0000f01c01007387 */ /* 0x0041e80000100800 */
[----:B0-----:R-:W2:Y:S04]  /*1eee0*/  LDL.LU R28, [R1+0x3e90] ;  /* 0x003e9000011c7983 */ /* 0x001ea80000300800 */
[----:B------:R-:W4:Y:S04]  /*1eef0*/  LDL R4, [R1+0x1308] ;  /* 0x0013080001047983 */ /* 0x000f280000100800 */
[----:B------:R-:W4:Y:S01]  /*1ef00*/  LDL R5, [R1+0x130c] ;  /* 0x00130c0001057983 */ /* 0x000f220000100800 */
[----:B------:R-:W-:-:S02]  /*1ef10*/  PRMT R27, RZ, 0x7610, R27 ;  /* 0x00007610ff1b7816 */ /* 0x000fc4000000001b */
[----:B----4-:R-:W-:-:S04]  /*1ef20*/  @P1 LOP3.LUT R5, R5, R4, RZ, 0x3c, !PT ;  /* 0x0000000405051212 */ /* 0x010fc800078e3cff */
[----:B------:R-:W-:-:S04]  /*1ef30*/  @P1 LOP3.LUT R4, R5, R4, RZ, 0x3c, !PT ;  /* 0x0000000405041212 */ /* 0x000fc800078e3cff */
[----:B------:R-:W-:-:S05]  /*1ef40*/  @P1 LOP3.LUT R5, R5, R4, RZ, 0x3c, !PT ;  /* 0x0000000405051212 */ /* 0x000fca00078e3cff */
[----:B------:R-:W4:Y:S04]  /*1ef50*/  @P1 LDG.E.U8 R27, desc[UR40][R4.64] ;  /* 0x00000028041b1981 */ /* 0x000f28000c1e1100 */
[----:B----4-:R0:W-:Y:S04]  /*1ef60*/  STL [R1+0xdc], R27 ;  /* 0x0000dc1b01007387 */ /* 0x0101e80000100800 */
[----:B0-----:R-:W4:Y:S04]  /*1ef70*/  LDL.LU R27, [R1+0x3e8c] ;  /* 0x003e8c00011b7983 */ /* 0x001f280000300800 */
[----:B------:R-:W2:Y:S04]  /*1ef80*/  LDL R4, [R1+0x1300] ;  /* 0x0013000001047983 */ /* 0x000ea80000100800 */
[----:B------:R-:W2:Y:S01]  /*1ef90*/  LDL R5, [R1+0x1304] ;  /* 0x0013040001057983 */ /* 0x000ea20000100800 */
[----:B------:R-:W-:-:S02]  /*1efa0*/  PRMT R26, RZ, 0x7610, R26 ;  /* 0x00007610ff1a7816 */ /* 0x000fc4000000001a */
[----:B--2---:R-:W-:-:S04]  /*1efb0*/  @P1 LOP3.LUT R5, R5, R4, RZ, 0x3c, !PT ;  /* 0x0000000405051212 */ /* 0x004fc800078e3cff */
[----:B------:R-:W-:-:S04]  /*1efc0*/  @P1 LOP3.LUT R4, R5, R4, RZ, 0x3c, !PT ;  /* 0x0000000405041212 */ /* 0x000fc800078e3cff */
[----:B------:R-:W-:-:S05]  /*1efd0*/  @P1 LOP3.LUT R5, R5, R4, RZ, 0x3c, !PT ;  /* 0x0000000405051212 */ /* 0x000fca00078e3cff */
[----:B------:R-:W2:Y:S04]  /*1efe0*/  @P1 LDG.E.U8 R26, desc[UR40][R4.64] ;  /* 0x00000028041a1981 */ /* 0x000ea8000c1e1100 */
[----:B--2---:R0:W-:Y:S04]  /*1eff0*/  STL [R1+0xd8], R26 ;  /* 0x0000d81a01007387 */ /* 0x0041e80000100800 */
[----:B0-----:R-:W2:Y:S04]  /*1f000*/  LDL.LU R26, [R1+0x3e88] ;  /* 0x003e8800011a7983 */ /* 0x001ea80000300800 */
        /* <DEDUP_REMOVED lines=15> */
[----:B------:R-:W2:Y:S01]  /*1f100*/  @P1 LDG.E.U8 R24, desc[UR40][R4.64] ;  /* 0x0000002804181981 */ /* 0x000ea2000c1e1100 */
[----:B------:R-:W-:-:S03]  /*1f110*/  ISETP.GT.AND P3, PT, R2, 0x3b, PT ;  /* 0x0000003b0200780c */ /* 0x000fc60003f64270 */
        /* <DEDUP_REMOVED lines=156> */
[----:B------:R0:W2:Y:S04]  /*1fae0*/  @P0 LDG.E.U8 R0, desc[UR40][R4.64] ;  /* 0x0000002804000981 */ /* 0x0000a8000c1e1100 */
[----:B------:R-:W0:Y:S04]  /*1faf0*/  LDL R4, [R1+0x12c0] ;  /* 0x0012c00001047983 */ /* 0x000e280000100800 */
[----:B------:R-:W0:Y:S01]  /*1fb00*/  LDL R5, [R1+0x12c4] ;  /* 0x0012c40001057983 */ /* 0x000e220000100800 */
[----:B------:R-:W-:Y:S02]  /*1fb10*/  PRMT R7, RZ, 0x7610, R7 ;  /* 0x00007610ff077816 */ /* 0x000fe40000000007 */
[----:B0-----:R-:W-:-:S04]  /*1fb20*/  @P0 LOP3.LUT R5, R5, R4, RZ, 0x3c, !PT ;  /* 0x0000000405050212 */ /* 0x001fc800078e3cff */
[----:B------:R-:W-:-:S04]  /*1fb30*/  @P0 LOP3.LUT R4, R5, R4, RZ, 0x3c, !PT ;  /* 0x0000000405040212 */ /* 0x000fc800078e3cff */
[----:B------:R-:W-:-:S05]  /*1fb40*/  @P0 LOP3.LUT R5, R5, R4, RZ, 0x3c, !PT ;  /* 0x0000000405050212 */ /* 0x000fca00078e3cff */
[----:B------:R-:W3:Y:S04]  /*1fb50*/  @P0 LDG.E.U8 R7, desc[UR40][R4.64] ;  /* 0x0000002804070981 */ /* 0x000ee8000c1e1100 */
[----:B--2---:R0:W-:Y:S04]  /*1fb60*/  STL [R1+0xc], R0 ;  /* 0x00000c0001007387 */ /* 0x0041e80000100800 */
[----:B0-----:R-:W2:Y:S04]  /*1fb70*/  LDL R0, [R1+0x11c4] ;  /* 0x0011c40001007983 */ /* 0x001ea80000100800 */
[----:B---3--:R0:W-:Y:S04]  /*1fb80*/  STL [R1+0x8], R7 ;  /* 0x0000080701007387 */ /* 0x0081e80000100800 */
[----:B0-----:R-:W3:Y:S04]  /*1fb90*/  LDL.LU R7, [R1+0x3e3c] ;  /* 0x003e3c0001077983 */ /* 0x001ee80000300800 */
        /* <DEDUP_REMOVED lines=17> */
[----:B--2---:R0:W-:Y:S04]  /*1fcb0*/  STL [R1], R3 ;  /* 0x0000000301007387 */ /* 0x0041e80000100800 */
        /* <DEDUP_REMOVED lines=8> */
[----:B------:R-:W3:Y:S01]  /*1fd40*/  LDL R5, [R1+0x11c0] ;  /* 0x0011c00001057983 */ /* 0x000ee20000100800 */
[----:B------:R-:W-:Y:S01]  /*1fd50*/  PRMT R28, RZ, 0x7610, R28 ;  /* 0x00007610ff1c7816 */ /* 0x000fe2000000001c */
[----:B0-----:R-:W-:Y:S02]  /*1fd60*/  @P3 IMAD.MOV.U32 R4, RZ, RZ, R0 ;  /* 0x000000ffff043224 */ /* 0x001fe400078e0000 */
[----:B--2---:R0:W-:Y:S01]  /*1fd70*/  STL [R1+0x3ddc], R29 ;  /* 0x003ddc1d01007387 */ /* 0x0041e20000100800 */
[----:B----4-:R-:W-:-:S03]  /*1fd80*/  PRMT R27, RZ, 0x7610, R27 ;  /* 0x00007610ff1b7816 */ /* 0x010fc6000000001b */
[----:B------:R-:W2:Y:S04]  /*1fd90*/  LDL R0, [R1+0x138c] ;  /* 0x00138c0001007983 */ /* 0x000ea80000100800 */
[----:B---3--:R1:W3:Y:S04]  /*1fda0*/  @P3 LDG.E.U8 R28, desc[UR40][R4.64] ;  /* 0x00000028041c3981 */ /* 0x0082e8000c1e1100 */
[----:B0-----:R-:W4:Y:S04]  /*1fdb0*/  LDL R29, [R1+0x11b4] ;  /* 0x0011b400011d7983 */ /* 0x001f280000100800 */
[----:B------:R-:W1:Y:S04]  /*1fdc0*/  LDL R4, [R1+0x11b8] ;  /* 0x0011b80001047983 */ /* 0x000e680000100800 */
[----:B------:R-:W1:Y:S02]  /*1fdd0*/  LDL R5, [R1+0x11bc] ;  /* 0x0011bc0001057983 */ /* 0x000e640000100800 */
[----:B-1----:R-:W-:-:S04]  /*1fde0*/  @P3 LOP3.LUT R5, R5, R4, RZ, 0x3c, !PT ;  /* 0x0000000405053212 */ /* 0x002fc800078e3cff */
[----:B------:R-:W-:-:S04]  /*1fdf0*/  @P3 LOP3.LUT R4, R5, R4, RZ, 0x3c, !PT ;  /* 0x0000000405043212 */ /* 0x000fc800078e3cff */
[----:B------:R-:W-:Y:S01]  /*1fe00*/  @P3 LOP3.LUT R5, R5, R4, RZ, 0x3c, !PT ;  /* 0x0000000405053212 */ /* 0x000fe200078e3cff */
[----:B---3--:R0:W-:Y:S04]  /*1fe10*/  STL [R1+0x3de0], R28 ;  /* 0x003de01c01007387 */ /* 0x0081e80000100800 */
[----:B------:R4:W3:Y:S04]  /*1fe20*/  @P3 LDG.E.U8 R27, desc[UR40][R4.64] ;  /* 0x00000028041b3981 */ /* 0x0008e8000c1e1100 */
[----:B0-----:R-:W2:Y:S01]  /*1fe30*/  LDL R28, [R1+0x11b0] ;  /* 0x0011b000011c7983 */ /* 0x001ea20000100800 */
[----:B------:R-:W-:Y:S01]  /*1fe40*/  PRMT R26, RZ, 0x7610, R26 ;  /* 0x00007610ff1a7816 */ /* 0x000fe2000000001a */
[----:B----4-:R-:W-:-:S02]  /*1fe50*/  @P3 IMAD.MOV.U32 R4, RZ, RZ, R29 ;  /* 0x000000ffff043224 */ /* 0x010fc400078e001d */
[----:B---3--:R0:W-:Y:S01]  /*1fe60*/  STL [R1+0x3de4], R27 ;  /* 0x003de41b01007387 */ /* 0x0081e20000100800 */
[----:B------:R-:W-:-:S03]  /*1fe70*/  PRMT R25, RZ, 0x7610, R25 ;  /* 0x00007610ff197816 */ /* 0x000fc60000000019 */
[----:B------:R-:W3:Y:S01]  /*1fe80*/  LDL R29, [R1+0x12a8] ;  /* 0x0012a800011d7983 */ /* 0x000ee20000100800 */
[----:B--2---:R-:W-:-:S03]  /*1fe90*/  @P3 IMAD.MOV.U32 R5, RZ, RZ, R28 ;  /* 0x000000ffff053224 */ /* 0x004fc600078e001c */
[----:B------:R-:W2:Y:S04]  /*1fea0*/  LDL R28, [R1+0x12ac] ;  /* 0x0012ac00011c7983 */ /* 0x000ea80000100800 */
[----:B0-----:R-:W4:Y:S04]  /*1feb0*/  LDL R27, [R1+0x1394] ;  /* 0x00139400011b7983 */ /* 0x001f280000100800 */
[----:B------:R4:W2:Y:S04]  /*1fec0*/  @P3 LDG.E.U8 R26, desc[UR40][R4.64] ;  /* 0x00000028041a3981 */ /* 0x0008a8000c1e1100 */
[----:B------:R-:W3:Y:S01]  /*1fed0*/  LDL R5, [R1+0x1390] ;  /* 0x0013900001057983 */ /* 0x000ee20000100800 */
[----:B------:R-:W-:Y:S01]  /*1fee0*/  ISETP.GT.AND P0, PT, R2, 0x2f, PT ;  /* 0x0000002f0200780c */ /* 0x000fe20003f04270 */
[----:B----4-:R-:W-:-:S02]  /*1fef0*/  @P1 IMAD.MOV.U32 R4, RZ, RZ, R27 ;  /* 0x000000ffff041224 */ /* 0x010fc400078e001b */
[----:B--2---:R0:W-:Y:S01]  /*1ff00*/  STL [R1+0x3de8], R26 ;  /* 0x003de81a01007387 */ /* 0x0041e20000100800 */
[----:B------:R-:W-:Y:S02]  /*1ff10*/  ISETP.GT.AND P2, PT, R2, 0x36, PT ;  /* 0x000000360200780c */ /* 0x000fe40003f44270 */
[----:B------:R-:W-:Y:S02]  /*1ff20*/  PRMT R24, RZ, 0x7610, R24 ;  /* 0x00007610ff187816 */ /* 0x000fe40000000018 */
[----:B------:R-:W-:Y:S01]  /*1ff30*/  PRMT R23, RZ, 0x7610, R23 ;  /* 0x00007610ff177816 */ /* 0x000fe20000000017 */
[----:B------:R-:W2:Y:S04]  /*1ff40*/  LDL R27, [R1+0x12a0] ;  /* 0x0012a000011b7983 */ /* 0x000ea80000100800 */
[----:B---3--:R1:W3:Y:S04]  /*1ff50*/  @P1 LDG.E.U8 R25, desc[UR40][R4.64] ;  /* 0x0000002804191981 */ /* 0x0082e8000c1e1100 */
[----:B0-----:R-:W4:Y:S04]  /*1ff60*/  LDL R26, [R1+0x12a4] ;  /* 0x0012a400011a7983 */ /* 0x001f280000100800 */
[----:B------:R-:W2:Y:S01]  /*1ff70*/  LDL R5, [R1+0x1388] ;  /* 0x0013880001057983 */ /* 0x000ea20000100800 */
[----:B-1----:R-:W-:-:S05]  /*1ff80*/  @P0 IMAD.MOV.U32 R4, RZ, RZ, R0 ;  /* 0x000000ffff040224 */ /* 0x002fca00078e0000 */
[----:B--2---:R0:W2:Y:S02]  /*1ff90*/  @P0 LDG.E.U8 R24, desc[UR40][R4.64] ;  /* 0x0000002804180981 */ /* 0x0040a4000c1e1100 */
[----:B0-----:R-:W-:Y:S02]  /*1ffa0*/  @P2 IMAD.MOV.U32 R4, RZ, RZ, R28 ;  /* 0x000000ffff042224 */ /* 0x001fe400078e001c */
[----:B------:R-:W-:-:S05]  /*1ffb0*/  @P2 IMAD.MOV.U32 R5, RZ, RZ, R29 ;  /* 0x000000ffff052224 */ /* 0x000fca00078e001d */
[----:B------:R-:W4:Y:S04]  /*1ffc0*/  @P2 LDG.E.U8 R23, desc[UR40][R4.64] ;  /* 0x0000002804172981 */ /* 0x000f28000c1e1100 */
[----:B---3--:R0:W-:Y:S04]  /*1ffd0*/  STL [R1+0x3dc8], R25 ;  /* 0x003dc81901007387 */ /* 0x0081e80000100800 */
[----:B------:R-:W3:Y:S04]  /*1ffe0*/  LDL R0, [R1+0x129c] ;  /* 0x00129c0001007983 */ /* 0x000ee80000100800 */
[----:B0-----:R-:W3:Y:S04]  /*1fff0*/  LDL R25, [R1+0x1298] ;  /* 0x0012980001197983 */ /* 0x001ee80000100800 */
[----:B--2---:R0:W-:Y:S04]  /*20000*/  STL [R1+0x3d78], R24 ;  /* 0x003d781801007387 */ /* 0x0041e80000100800 */
[----:B------:R-:W2:Y:S04]  /*20010*/  LDL R29, [R1+0x1294] ;  /* 0x00129400011d7983 */ /* 0x000ea80000100800 */
[----:B------:R-:W2:Y:S04]  /*20020*/  LDL R28, [R1+0x11a8] ;  /* 0x0011a800011c7983 */ /* 0x000ea80000100800 */
[----:B0-----:R-:W2:Y:S04]  /*20030*/  LDL R24, [R1+0x11ac] ;  /* 0x0011ac0001187983 */ /* 0x001ea80000100800 */
[----:B----4-:R0:W-:Y:S04]  /*20040*/  STL [R1+0x3dcc], R23 ;  /* 0x003dcc1701007387 */ /* 0x0101e80000100800 */
[----:B0-----:R-:W4:Y:S01]  /*20050*/  LDL R23, [R1+0x1290] ;  /* 0x0012900001177983 */ /* 0x001f220000100800 */
[----:B------:R-:W-:Y:S01]  /*20060*/  PRMT R22, RZ, 0x7610, R22 ;  /* 0x00007610ff167816 */ /* 0x000fe20000000016 */
[----:B------:R-:W-:-:S02]  /*20070*/  @P2 IMAD.MOV.U32 R4, RZ, RZ, R26 ;  /* 0x000000ffff042224 */ /* 0x000fc400078e001a */
[----:B------:R-:W-:Y:S01]  /*20080*/  @P2 IMAD.MOV.U32 R5, RZ, RZ, R27 ;  /* 0x000000ffff052224 */ /* 0x000fe200078e001b */
[----:B------:R-:W-:Y:S02]  /*20090*/  PRMT R21, RZ, 0x7610, R21 ;  /* 0x00007610ff157816 */ /* 0x000fe40000000015 */
[----:B------:R-:W-:Y:S02]  /*200a0*/  PRMT R20, RZ, 0x7610, R20 ;  /* 0x00007610ff147816 */ /* 0x000fe40000000014 */
[----:B------:R-:W-:Y:S02]  /*200b0*/  ISETP.GT.AND P3, PT, R2, 0x3e, PT ;  /* 0x0000003e0200780c */ /* 0x000fe40003f64270 */
[----:B------:R-:W-:Y:S01]  /*200c0*/  PRMT R19, RZ, 0x7610, R19 ;  /* 0x00007610ff137816 */ /* 0x000fe20000000013 */
[----:B------:R3:W4:Y:S04]  /*200d0*/  @P2 LDG.E.U8 R22, desc[UR40][R4.64] ;  /* 0x0000002804162981 */ /* 0x000728000c1e1100 */
[----:B------:R-:W4:Y:S04]  /*200e0*/  LDL R27, [R1+0x11a0] ;  /* 0x0011a000011b7983 */ /* 0x000f280000100800 */
[----:B------:R-:W4:Y:S01]  /*200f0*/  LDL R26, [R1+0x11a4] ;  /* 0x0011a400011a7983 */ /* 0x000f220000100800 */
[----:B---3--:R-:W-:-:S02]  /*20100*/  @P2 IMAD.MOV.U32 R4, RZ, RZ, R0 ;  /* 0x000000ffff042224 */ /* 0x008fc400078e0000 */
[----:B------:R-:W-:-:S05]  /*20110*/  @P2 IMAD.MOV.U32 R5, RZ, RZ, R25 ;  /* 0x000000ffff052224 */ /* 0x000fca00078e0019 */
[----:B------:R2:W3:Y:S02]  /*20120*/  @P2 LDG.E.U8 R21, desc[UR40][R4.64] ;  /* 0x0000002804152981 */ /* 0x0004e4000c1e1100 */
[----:B--2---:R-:W-:Y:S02]  /*20130*/  @P2 IMAD.MOV.U32 R4, RZ, RZ, R29 ;  /* 0x000000ffff042224 */ /* 0x004fe400078e001d */
[----:B----4-:R-:W-:-:S05]  /*20140*/  @P2 IMAD.MOV.U32 R5, RZ, RZ, R23 ;  /* 0x000000ffff052224 */ /* 0x010fca00078e0017 */
[----:B------:R0:W2:Y:S02]  /*20150*/  @P2 LDG.E.U8 R20, desc[UR40][R4.64] ;  /* 0x0000002804142981 */ /* 0x0000a4000c1e1100 */
[----:B0-----:R-:W-:Y:S02]  /*20160*/  @P3 IMAD.MOV.U32 R4, RZ, RZ, R24 ;  /* 0x000000ffff043224 */ /* 0x001fe400078e0018 */
[----:B------:R-:W-:-:S05]  /*20170*/  @P3 IMAD.MOV.U32 R5, RZ, RZ, R28 ;  /* 0x000000ffff053224 */ /* 0x000fca00078e001c */
[----:B------:R0:W4:Y:S04]  /*20180*/  @P3 LDG.E.U8 R19, desc[UR40][R4.64] ;  /* 0x0000002804133981 */ /* 0x000128000c1e1100 */
[----:B------:R1:W-:Y:S04]  /*20190*/  STL [R1+0x3dd0], R22 ;  /* 0x003dd01601007387 */ /* 0x0003e80000100800 */
[----:B------:R-:W4:Y:S04]  /*201a0*/  LDL R25, [R1+0x1198] ;  /* 0x0011980001197983 */ /* 0x000f280000100800 */
[----:B------:R-:W4:Y:S04]  /*201b0*/  LDL R0, [R1+0x119c] ;  /* 0x00119c0001007983 */ /* 0x000f280000100800 */
[----:B---3--:R3:W-:Y:S01]  /*201c0*/  STL [R1+0x3dd4], R21 ;  /* 0x003dd41501007387 */ /* 0x0087e20000100800 */
[----:B------:R-:W-:Y:S01]  /*201d0*/  PRMT R18, RZ, 0x7610, R18 ;  /* 0x00007610ff127816 */ /* 0x000fe20000000012 */
[----:B0-----:R-:W-:-:S02]  /*201e0*/  @P3 IMAD.MOV.U32 R4, RZ, RZ, R26 ;  /* 0x000000ffff043224 */ /* 0x001fc400078e001a */
[----:B------:R-:W-:-:S05]  /*201f0*/  @P3 IMAD.MOV.U32 R5, RZ, RZ, R27 ;  /* 0x000000ffff053224 */ /* 0x000fca00078e001b */
[----:B------:R0:W4:Y:S04]  /*20200*/  @P3 LDG.E.U8 R18, desc[UR40][R4.64] ;  /* 0x0000002804123981 */ /* 0x000128000c1e1100 */
[----:B--2---:R2:W-:Y:S04]  /*20210*/  STL [R1+0x3dd8], R20 ;  /* 0x003dd81401007387 */ /* 0x0045e80000100800 */
[----:B------:R-:W2:Y:S04]  /*20220*/  LDL R24, [R1+0x1190] ;  /* 0x0011900001187983 */ /* 0x000ea80000100800 */
[----:B------:R-:W2:Y:S04]  /*20230*/  LDL R23, [R1+0x1194] ;  /* 0x0011940001177983 */ /* 0x000ea80000100800 */
[----:B----4-:R4:W-:Y:S04]  /*20240*/  STL [R1+0x3dec], R19 ;  /* 0x003dec1301007387 */ /* 0x0109e80000100800 */
[----:B-1----:R-:W2:Y:S04]  /*20250*/  LDL R22, [R1+0x1380] ;  /* 0x0013800001167983 */ /* 0x002ea80000100800 */
[----:B---3--:R-:W3:Y:S01]  /*20260*/  LDL R21, [R1+0x1384] ;  /* 0x0013840001157983 */ /* 0x008ee20000100800 */
[----:B------:R-:W-:Y:S01]  /*20270*/  PRMT R17, RZ, 0x7610, R17 ;  /* 0x00007610ff117816 */ /* 0x000fe20000000011 */
[----:B0-----:R-:W-:-:S02]  /*20280*/  @P3 IMAD.MOV.U32 R4, RZ, RZ, R0 ;  /* 0x000000ffff043224 */ /* 0x001fc400078e0000 */
[----:B------:R-:W-:Y:S01]  /*20290*/  @P3 IMAD.MOV.U32 R5, RZ, RZ, R25 ;  /* 0x000000ffff053224 */ /* 0x000fe200078e0019 */
[----:B------:R-:W-:-:S04]  /*202a0*/  PRMT R16, RZ, 0x7610, R16 ;  /* 0x00007610ff107816 */ /* 0x000fc80000000010 */
[----:B------:R0:W3:Y:S01]  /*202b0*/  @P3 LDG.E.U8 R17, desc[UR40][R4.64] ;  /* 0x0000002804113981 */ /* 0x0000e2000c1e1100 */
[----:B------:R-:W-:-:S03]  /*202c0*/  PRMT R15, RZ, 0x7610, R15 ;  /* 0x00007610ff0f7816 */ /* 0x000fc6000000000f */
[----:B------:R1:W-:Y:S04]  /*202d0*/  STL [R1+0x3df0], R18 ;  /* 0x003df01201007387 */ /* 0x0003e80000100800 */
[----:B--2---:R-:W2:Y:S04]  /*202e0*/  LDL R20, [R1+0x1378] ;  /* 0x0013780001147983 */ /* 0x004ea80000100800 */
[----:B----4-:R-:W4:Y:S04]  /*202f0*/  LDL R19, [R1+0x137c] ;  /* 0x00137c0001137983 */ /* 0x010f280000100800 */
[----:B------:R-:W4:Y:S04]  /*20300*/  LDL R0, [R1+0x1374] ;  /* 0x0013740001007983 */ /* 0x000f280000100800 */
[----:B-1----:R-:W4:Y:S01]  /*20310*/  LDL R18, [R1+0x1370] ;  /* 0x0013700001127983 */ /* 0x002f220000100800 */
[----:B0-----:R-:W-:-:S02]  /*20320*/  @P3 IMAD.MOV.U32 R5, RZ, RZ, R24 ;  /* 0x000000ffff053224 */ /* 0x001fc400078e0018 */
[----:B------:R-:W-:-:S05]  /*20330*/  @P3 IMAD.MOV.U32 R4, RZ, RZ, R23 ;  /* 0x000000ffff043224 */ /* 0x000fca00078e0017 */
[----:B------:R0:W4:Y:S02]  /*20340*/  @P3 LDG.E.U8 R16, desc[UR40][R4.64] ;  /* 0x0000002804103981 */ /* 0x000124000c1e1100 */
[----:B0-----:R-:W-:Y:S02]  /*20350*/  @P0 IMAD.MOV.U32 R5, RZ, RZ, R22 ;  /* 0x000000ffff050224 */ /* 0x001fe400078e0016 */
[----:B---3--:R-:W-:-:S05]  /*20360*/  @P0 IMAD.MOV.U32 R4, RZ, RZ, R21 ;  /* 0x000000ffff040224 */ /* 0x008fca00078e0015 */
[----:B------:R2:W3:Y:S04]  /*20370*/  @P0 LDG.E.U8 R15, desc[UR40][R4.64] ;  /* 0x00000028040f0981 */ /* 0x0004e8000c1e1100 */
[----:B------:R0:W-:Y:S01]  /*20380*/  STL [R1+0x3df4], R17 ;  /* 0x003df41101007387 */ /* 0x0001e20000100800 */
[----:B------:R-:W-:Y:S01]  /*20390*/  PRMT R14, RZ, 0x7610, R14 ;  /* 0x00007610ff0e7816 */ /* 0x000fe2000000000e */
[----:B--2---:R-:W-:Y:S02]  /*203a0*/  @P0 IMAD.MOV.U32 R5, RZ, RZ, R20 ;  /* 0x000000ffff050224 */ /* 0x004fe400078e0014 */
[----:B----4-:R-:W-:-:S05]  /*203b0*/  @P0 IMAD.MOV.U32 R4, RZ, RZ, R19 ;  /* 0x000000ffff040224 */ /* 0x010fca00078e0013 */
[----:B------:R1:W2:Y:S04]  /*203c0*/  @P0 LDG.E.U8 R14, desc[UR40][R4.64] ;  /* 0x00000028040e0981 */ /* 0x0002a8000c1e1100 */
[----:B------:R4:W-:Y:S04]  /*203d0*/  STL [R1+0x3df8], R16 ;  /* 0x003df81001007387 */ /* 0x0009e80000100800 */
[----:B0-----:R-:W2:Y:S04]  /*203e0*/  LDL R17, [R1+0x1288] ;  /* 0x0012880001117983 */ /* 0x001ea80000100800 */
[----:B----4-:R-:W4:Y:S04]  /*203f0*/  LDL R16, [R1+0x128c] ;  /* 0x00128c0001107983 */ /* 0x010f280000100800 */
[----:B---3--:R0:W-:Y:S04]  /*20400*/  STL [R1+0x3d7c], R15 ;  /* 0x003d7c0f01007387 */ /* 0x0081e80000100800 */
[----:B------:R-:W3:Y:S04]  /*20410*/  LDL R21, [R1+0x1280] ;  /* 0x0012800001157983 */ /* 0x000ee80000100800 */
[----:B0-----:R-:W3:Y:S01]  /*20420*/  LDL R15, [R1+0x1284] ;  /* 0x00128400010f7983 */ /* 0x001ee20000100800 */
[----:B------:R-:W-:-:S02]  /*20430*/  ISETP.GT.AND P1, PT, R2, 0x37, PT ;  /* 0x000000370200780c */ /* 0x000fc40003f24270 */
[----:B------:R-:W-:Y:S01]  /*20440*/  PRMT R13, RZ, 0x7610, R13 ;  /* 0x00007610ff0d7816 */ /* 0x000fe2000000000d */
[----:B-1----:R-:W-:Y:S02]  /*20450*/  @P0 IMAD.MOV.U32 R4, RZ, RZ, R0 ;  /* 0x000000ffff040224 */ /* 0x002fe400078e0000 */
[----:B------:R-:W-:-:S05]  /*20460*/  @P0 IMAD.MOV.U32 R5, RZ, RZ, R18 ;  /* 0x000000ffff050224 */ /* 0x000fca00078e0012 */
[----:B------:R0:W3:Y:S01]  /*20470*/  @P0 LDG.E.U8 R13, desc[UR40][R4.64] ;  /* 0x00000028040d0981 */ /* 0x0000e2000c1e1100 */
[----:B------:R-:W-:Y:S02]  /*20480*/  PRMT R12, RZ, 0x7610, R12 ;  /* 0x00007610ff0c7816 */ /* 0x000fe4000000000c */
[----:B------:R-:W-:Y:S01]  /*20490*/  PRMT R11, RZ, 0x7610, R11 ;  /* 0x00007610ff0b7816 */ /* 0x000fe2000000000b */
[----:B--2---:R1:W-:Y:S04]  /*204a0*/  STL [R1+0x3d80], R14 ;  /* 0x003d800e01007387 */ /* 0x0043e80000100800 */
[----:B------:R-:W2:Y:S04]  /*204b0*/  LDL R0, [R1+0x127c] ;  /* 0x00127c0001007983 */ /* 0x000ea80000100800 */
[----:B------:R-:W2:Y:S01]  /*204c0*/  LDL R20, [R1+0x1278] ;  /* 0x0012780001147983 */ /* 0x000ea20000100800 */
[----:B0-----:R-:W-:-:S02]  /*204d0*/  @P1 IMAD.MOV.U32 R5, RZ, RZ, R17 ;  /* 0x000000ffff051224 */ /* 0x001fc400078e0011 */
[----:B----4-:R-:W-:-:S05]  /*204e0*/  @P1 IMAD.MOV.U32 R4, RZ, RZ, R16 ;  /* 0x000000ffff041224 */ /* 0x010fca00078e0010 */
[----:B------:R3:W4:Y:S02]  /*204f0*/  @P1 LDG.E.U8 R12, desc[UR40][R4.64] ;  /* 0x00000028040c1981 */ /* 0x000724000c1e1100 */
[----:B---3--:R-:W-:Y:S02]  /*20500*/  @P1 IMAD.MOV.U32 R5, RZ, RZ, R21 ;  /* 0x000000ffff051224 */ /* 0x008fe400078e0015 */
[----:B------:R-:W-:-:S05]  /*20510*/  @P1 IMAD.MOV.U32 R4, RZ, RZ, R15 ;  /* 0x000000ffff041224 */ /* 0x000fca00078e000f */
[----:B------:R2:W3:Y:S04]  /*20520*/  @P1 LDG.E.U8 R11, desc[UR40][R4.64] ;  /* 0x00000028040b1981 */ /* 0x0004e8000c1e1100 */
[----:B------:R0:W-:Y:S04]  /*20530*/  STL [R1+0x3d84], R13 ;  /* 0x003d840d01007387 */ /* 0x0001e80000100800 */
[----:B------:R-:W3:Y:S04]  /*20540*/  LDL R19, [R1+0x1270] ;  /* 0x0012700001137983 */ /* 0x000ee80000100800 */
[----:B------:R-:W3:Y:S04]  /*20550*/  LDL R18, [R1+0x1274] ;  /* 0x0012740001127983 */ /* 0x000ee80000100800 */
[----:B------:R-:W3:Y:S04]  /*20560*/  LDL R17, [R1+0x1188] ;  /* 0x0011880001117983 */ /* 0x000ee80000100800 */
[----:B------:R-:W3:Y:S01]  /*20570*/  LDL R16, [R1+0x118c] ;  /* 0x00118c0001107983 */ /* 0x000ee20000100800 */
[----:B--2---:R-:W-:-:S03]  /*20580*/  @P1 IMAD.MOV.U32 R4, RZ, RZ, R0 ;  /* 0x000000ffff041224 */ /* 0x004fc600078e0000 */
[----:B----4-:R2:W-:Y:S04]  /*20590*/  STL [R1+0x3d88], R12 ;  /* 0x003d880c01007387 */ /* 0x0105e80000100800 */
[----:B------:R-:W4:Y:S04]  /*205a0*/  LDL R15, [R1+0x1180] ;  /* 0x00118000010f7983 */ /* 0x000f280000100800 */
[----:B-1----:R-:W4:Y:S04]  /*205b0*/  LDL R14, [R1+0x1184] ;  /* 0x00118400010e7983 */ /* 0x002f280000100800 */
[----:B0-----:R-:W4:Y:S04]  /*205c0*/  LDL R13, [R1+0x1178] ;  /* 0x00117800010d7983 */ /* 0x001f280000100800 */
[----:B--2---:R-:W2:Y:S04]  /*205d0*/  LDL R12, [R1+0x117c] ;  /* 0x00117c00010c7983 */ /* 0x004ea80000100800 */
[----:B---3--:R0:W-:Y:S04]  /*205e0*/  STL [R1+0x3d8c], R11 ;  /* 0x003d8c0b01007387 */ /* 0x0081e80000100800 */
[----:B------:R-:W3:Y:S04]  /*205f0*/  LDL R0, [R1+0x1174] ;  /* 0x0011740001007983 */ /* 0x000ee80000100800 */
[----:B0-----:R-:W3:Y:S01]  /*20600*/  LDL R11, [R1+0x1170] ;  /* 0x00117000010b7983 */ /* 0x001ee20000100800 */
[----:B------:R-:W-:-:S02]  /*20610*/  ISETP.GT.AND P0, PT, R2, 0x3f, PT ;  /* 0x0000003f0200780c */ /* 0x000fc40003f04270 */
[----:B------:R-:W-:Y:S01]  /*20620*/  PRMT R10, RZ, 0x7610, R10 ;  /* 0x00007610ff0a7816 */ /* 0x000fe2000000000a */
[----:B------:R-:W-:Y:S01]  /*20630*/  @P1 IMAD.MOV.U32 R5, RZ, RZ, R20 ;  /* 0x000000ffff051224 */ /* 0x000fe200078e0014 */
[----:B------:R-:W-:-:S04]  /*20640*/  PRMT R9, RZ, 0x7610, R9 ;  /* 0x00007610ff097816 */ /* 0x000fc80000000009 */
[----:B------:R0:W3:Y:S01]  /*20650*/  @P1 LDG.E.U8 R10, desc[UR40][R4.64] ;  /* 0x00000028040a1981 */ /* 0x0000e2000c1e1100 */
[----:B------:R-:W-:Y:S01]  /*20660*/  PRMT R8, RZ, 0x7610, R8 ;  /* 0x00007610ff087816 */ /* 0x000fe20000000008 */
[----:B0-----:R-:W-:Y:S02]  /*20670*/  @P1 IMAD.MOV.U32 R4, RZ, RZ, R18 ;  /* 0x000000ffff041224 */ /* 0x001fe400078e0012 */
[----:B------:R-:W-:-:S05]  /*20680*/  @P1 IMAD.MOV.U32 R5, RZ, RZ, R19 ;  /* 0x000000ffff051224 */ /* 0x000fca00078e0013 */
[----:B------:R0:W3:Y:S01]  /*20690*/  @P1 LDG.E.U8 R9, desc[UR40][R4.64] ;  /* 0x0000002804091981 */ /* 0x0000e2000c1e1100 */
[----:B------:R-:W-:Y:S01]  /*206a0*/  PRMT R7, RZ, 0x7610, R7 ;  /* 0x00007610ff077816 */ /* 0x000fe20000000007 */
[----:B0-----:R-:W-:Y:S02]  /*206b0*/  @P0 IMAD.MOV.U32 R4, RZ, RZ, R16 ;  /* 0x000000ffff040224 */ /* 0x001fe400078e0010 */
[----:B------:R-:W-:-:S05]  /*206c0*/  @P0 IMAD.MOV.U32 R5, RZ, RZ, R17 ;  /* 0x000000ffff050224 */ /* 0x000fca00078e0011 */
[----:B------:R4:W3:Y:S01]  /*206d0*/  @P0 LDG.E.U8 R8, desc[UR40][R4.64] ;  /* 0x0000002804080981 */ /* 0x0008e2000c1e1100 */
[----:B------:R-:W-:Y:S01]  /*206e0*/  PRMT R6, RZ, 0x7610, R6 ;  /* 0x00007610ff067816 */ /* 0x000fe20000000006 */
[----:B----4-:R-:W-:Y:S02]  /*206f0*/  @P0 IMAD.MOV.U32 R5, RZ, RZ, R15 ;  /* 0x000000ffff050224 */ /* 0x010fe400078e000f */
[----:B------:R-:W-:-:S05]  /*20700*/  @P0 IMAD.MOV.U32 R4, RZ, RZ, R14 ;  /* 0x000000ffff040224 */ /* 0x000fca00078e000e */
[----:B------:R2:W4:Y:S02]  /*20710*/  @P0 LDG.E.U8 R7, desc[UR40][R4.64] ;  /* 0x0000002804070981 */ /* 0x000524000c1e1100 */
[----:B--2---:R-:W-:Y:S02]  /*20720*/  @P0 IMAD.MOV.U32 R4, RZ, RZ, R12 ;  /* 0x000000ffff040224 */ /* 0x004fe400078e000c */
[----:B------:R-:W-:-:S05]  /*20730*/  @P0 IMAD.MOV.U32 R5, RZ, RZ, R13 ;  /* 0x000000ffff050224 */ /* 0x000fca00078e000d */
[----:B------:R3:W2:Y:S01]  /*20740*/  @P0 LDG.E.U8 R6, desc[UR40][R4.64] ;  /* 0x0000002804060981 */ /* 0x0006a2000c1e1100 */
[----:B------:R-:W-:Y:S01]  /*20750*/  PRMT R3, RZ, 0x7610, R3 ;  /* 0x00007610ff037816 */ /* 0x000fe20000000003 */
[----:B---3--:R-:W-:Y:S02]  /*20760*/  @P0 IMAD.MOV.U32 R4, RZ, RZ, R0 ;  /* 0x000000ffff040224 */ /* 0x008fe400078e0000 */
[----:B------:R-:W-:-:S05]  /*20770*/  @P0 IMAD.MOV.U32 R5, RZ, RZ, R11 ;  /* 0x000000ffff050224 */ /* 0x000fca00078e000b */
[----:B------:R-:W3:Y:S04]  /*20780*/  @P0 LDG.E.U8 R3, desc[UR40][R4.64] ;  /* 0x0000002804030981 */ /* 0x000ee8000c1e1100 */
[----:B------:R-:W-:Y:S01]  /*20790*/  STL [R1+0x3d90], R10 ;  /* 0x003d900a01007387 */ /* 0x000fe20000100800 */
[----:B------:R-:W0:Y:S01]  /*207a0*/  S2R R25, SR_TID.X ;  /* 0x0000000000197919 */ /* 0x000e220000002100 */
[----:B------:R-:W-:Y:S06]  /*207b0*/  BAR.SYNC.DEFER_BLOCKING 0x0 ;  /* 0x0000000000007b1d */ /* 0x000fec0000010000 */
[----:B------:R-:W-:Y:S04]  /*207c0*/  STL [R1+0x3d94], R9 ;  /* 0x003d940901007387 */ /* 0x000fe80000100800 */
[----:B------:R-:W-:Y:S04]  /*207d0*/  STL [R1+0x3d98], R8 ;  /* 0x003d980801007387 */ /* 0x000fe80000100800 */
[----:B----4-:R-:W-:Y:S04]  /*207e0*/  STL [R1+0x3d9c], R7 ;  /* 0x003d9c0701007387 */ /* 0x010fe80000100800 */
[----:B--2---:R-:W-:Y:S04]  /*207f0*/  STL [R1+0x3da0], R6 ;  /* 0x003da00601007387 */ /* 0x004fe80000100800 */
[----:B------:R-:W2:Y:S04]  /*20800*/  LDL.LU R27, [R1+0x548] ;  /* 0x00054800011b7983 */ /* 0x000ea80000300800 */
[----:B------:R-:W4:Y:S04]  /*20810*/  LDL.LU R26, [R1+0x544] ;  /* 0x00054400011a7983 */ /* 0x000f280000300800 */
[----:B------:R-:W4:Y:S04]  /*20820*/  LDL.LU R24, [R1+0x540] ;  /* 0x0005400001187983 */ /* 0x000f280000300800 */
[----:B------:R-:W4:Y:S04]  /*20830*/  LDL.LU R28, [R1+0x53c] ;  /* 0x00053c00011c7983 */ /* 0x000f280000300800 */
[----:B------:R-:W4:Y:S04]  /*20840*/  LDL.LU R29, [R1+0x4c4] ;  /* 0x0004c400011d7983 */ /* 0x000f280000300800 */
[----:B---3--:R-:W-:Y:S04]  /*20850*/  STL [R1+0x3da4], R3 ;  /* 0x003da40301007387 */ /* 0x008fe80000100800 */
        /* <DEDUP_REMOVED lines=50> */
[----:B0-----:R-:W-:Y:S01]  /*20b80*/  STL [R1+0x3e14], R25 ;  /* 0x003e141901007387 */ /* 0x001fe20000100800 */
[----:B------:R-:W-:-:S03]  /*20b90*/  LOP3.LUT R0, R25, 0x3f, RZ, 0xc0, !PT ;  /* 0x0000003f19007812 */ /* 0x000fc600078ec0ff */
[----:B------:R-:W-:Y:S04]  /*20ba0*/  STL [R1+0x3be0], R5 ;  /* 0x003be00501007387 */ /* 0x000fe80000100800 */
[----:B------:R-:W-:Y:S04]  /*20bb0*/  STL [R1+0x3d70], R5 ;  /* 0x003d700501007387 */ /* 0x000fe80000100800 */
[----:B------:R0:W-:Y:S04]  /*20bc0*/  STL [R1+0x3dac], R5 ;  /* 0x003dac0501007387 */ /* 0x0001e80000100800 */
[----:B0-----:R-:W3:Y:S04]  /*20bd0*/  LDL.LU R5, [R1+0x4c8] ;  /* 0x0004c80001057983 */ /* 0x001ee80000300800 */
[----:B------:R-:W3:Y:S04]  /*20be0*/  LDL.LU R25, [R1+0x4c0] ;  /* 0x0004c00001197983 */ /* 0x000ee80000300800 */
[----:B--2---:R0:W-:Y:S04]  /*20bf0*/  STS.U8 [R0+UR4], R27 ;  /* 0x0000001b00007988 */ /* 0x0041e80008000004 */
[----:B0-----:R-:W2:Y:S04]  /*20c00*/  LDL.LU R27, [R1+0x4bc] ;  /* 0x0004bc00011b7983 */ /* 0x001ea80000300800 */
[----:B------:R-:W2:Y:S04]  /*20c10*/  LDL.LU R4, [R1+0x448] ;  /* 0x0004480001047983 */ /* 0x000ea80000300800 */
        /* <DEDUP_REMOVED lines=14> */
[----:B----4-:R0:W-:Y:S04]  /*20d00*/  STS.U8 [R0+UR4+0x40], R26 ;  /* 0x0000401a00007988 */ /* 0x0101e80008000004 */
[----:B------:R-:W4:Y:S04]  /*20d10*/  LDL.LU R19, [R1+0x27c] ;  /* 0x00027c0001137983 */ /* 0x000f280000300800 */
[----:B0-----:R-:W4:Y:S04]  /*20d20*/  LDL.LU R26, [R1+0x240] ;  /* 0x00024000011a7983 */ /* 0x001f280000300800 */
[----:B------:R0:W-:Y:S04]  /*20d30*/  STS.U8 [R0+UR4+0x80], R24 ;  /* 0x0000801800007988 */ /* 0x0001e80008000004 */
[----:B------:R1:W-:Y:S04]  /*20d40*/  STS.U8 [R0+UR4+0xc0], R28 ;  /* 0x0000c01c00007988 */ /* 0x0003e80008000004 */
[----:B0-----:R-:W4:Y:S04]  /*20d50*/  LDL.LU R24, [R1+0x23c] ;  /* 0x00023c0001187983 */ /* 0x001f280000300800 */
[----:B------:R-:W4:Y:S04]  /*20d60*/  LDL.LU R20, [R1+0x238] ;  /* 0x0002380001147983 */ /* 0x000f280000300800 */
[----:B------:R-:W4:Y:S04]  /*20d70*/  LDL.LU R21, [R1+0x234] ;  /* 0x0002340001157983 */ /* 0x000f280000300800 */
[----:B------:R-:W4:Y:S04]  /*20d80*/  LDL.LU R22, [R1+0x230] ;  /* 0x0002300001167983 */ /* 0x000f280000300800 */
[----:B------:R-:W4:Y:S04]  /*20d90*/  LDL.LU R23, [R1+0x20c] ;  /* 0x00020c0001177983 */ /* 0x000f280000300800 */
[----:B-1----:R-:W4:Y:S04]  /*20da0*/  LDL.LU R28, [R1+0x208] ;  /* 0x00020800011c7983 */ /* 0x002f280000300800 */
[----:B---3--:R-:W-:Y:S04]  /*20db0*/  STS.U8 [R0+UR4+0x840], R5 ;  /* 0x0008400500007988 */ /* 0x008fe80008000004 */
[----:B------:R0:W-:Y:S04]  /*20dc0*/  STS.U8 [R0+UR4+0x800], R29 ;  /* 0x0008001d00007988 */ /* 0x0001e80008000004 */
[----:B------:R-:W-:Y:S04]  /*20dd0*/  STS.U8 [R0+UR4+0x8c0], R25 ;  /* 0x0008c01900007988 */ /* 0x000fe80008000004 */
[----:B0-----:R-:W3:Y:S01]  /*20de0*/  LDL.LU R29, [R1+0x204] ;  /* 0x00020400011d7983 */ /* 0x001ee20000300800 */
[----:B------:R-:W-:-:S03]  /*20df0*/  ISETP.GE.AND P0, PT, R0, R2, PT ;  /* 0x000000020000720c */ /* 0x000fc60003f06270 */
[----:B--2---:R0:W-:Y:S04]  /*20e00*/  STS.U8 [R0+UR4+0x880], R27 ;  /* 0x0008801b00007988 */ /* 0x0041e80008000004 */
[----:B------:R-:W-:Y:S04]  /*20e10*/  STS.U8 [R0+UR4+0x1000], R4 ;  /* 0x0010000400007988 */ /* 0x000fe80008000004 */
        /* <DEDUP_REMOVED lines=14> */
[----:B0-----:R-:W2:Y:S04]  /*20f00*/  LDL.LU R27, [R1+0x538] ;  /* 0x00053800011b7983 */ /* 0x001ea80000300800 */
[----:B----4-:R-:W-:Y:S04]  /*20f10*/  STS.U8 [R0+UR4+0x2880], R19 ;  /* 0x0028801300007988 */ /* 0x010fe80008000004 */
[----:B------:R0:W-:Y:S02]  /*20f20*/  STS.U8 [R0+UR4+0x3000], R26 ;  /* 0x0030001a00007988 */ /* 0x0001e40008000004 */
[----:B0-----:R-:W0:Y:S02]  /*20f30*/  S2R R26, SR_TID.X ;  /* 0x00000000001a7919 */ /* 0x001e240000002100 */
[----:B------:R1:W-:Y:S04]  /*20f40*/  STS.U8 [R0+UR4+0x3040], R24 ;  /* 0x0030401800007988 */ /* 0x0003e80008000004 */
[----:B------:R-:W-:Y:S04]  /*20f50*/  STS.U8 [R0+UR4+0x3080], R20 ;  /* 0x0030801400007988 */ /* 0x000fe80008000004 */
[----:B------:R-:W-:Y:S04]  /*20f60*/  STS.U8 [R0+UR4+0x30c0], R21 ;  /* 0x0030c01500007988 */ /* 0x000fe80008000004 */
[----:B------:R-:W-:Y:S04]  /*20f70*/  STS.U8 [R0+UR4+0x3840], R22 ;  /* 0x0038401600007988 */ /* 0x000fe80008000004 */
[----:B------:R-:W-:Y:S04]  /*20f80*/  STS.U8 [R0+UR4+0x3800], R23 ;  /* 0x0038001700007988 */ /* 0x000fe80008000004 */
[----:B------:R4:W-:Y:S04]  /*20f90*/  STS.U8 [R0+UR4+0x38c0], R28 ;  /* 0x0038c01c00007988 */ /* 0x0009e80008000004 */
[----:B-1----:R-:W2:Y:S01]  /*20fa0*/  LDL.LU R24, [R1+0x534] ;  /* 0x0005340001187983 */ /* 0x002ea20000300800 */
[----:B0-----:R-:W-:-:S04]  /*20fb0*/  LOP3.LUT R26, R26, 0x3f, RZ, 0xc0, !PT ;  /* 0x0000003f1a1a7812 */ /* 0x001fc800078ec0ff */
[----:B------:R-:W-:Y:S02]  /*20fc0*/  LOP3.LUT R2, R26, 0x8, RZ, 0x3c, !PT ;  /* 0x000000081a027812 */ /* 0x000fe400078e3cff */
[----:B------:R-:W2:Y:S04]  /*20fd0*/  LDL.LU R26, [R1+0x530] ;  /* 0x00053000011a7983 */ /* 0x000ea80000300800 */
[----:B----4-:R-:W4:Y:S04]  /*20fe0*/  LDL.LU R28, [R1+0x52c] ;  /* 0x00052c00011c7983 */ /* 0x010f280000300800 */
[----:B---3--:R0:W-:Y:S04]  /*20ff0*/  STS.U8 [R0+UR4+0x3880], R29 ;  /* 0x0038801d00007988 */ /* 0x0081e80008000004 */
[----:B0-----:R-:W3:Y:S04]  /*21000*/  LDL.LU R29, [R1+0x4b8] ;  /* 0x0004b800011d7983 */ /* 0x001ee80000300800 */
[----:B------:R-:W-:Y:S04]  /*21010*/  STL [R1+0x3dfc], R0 ;  /* 0x003dfc0001007387 */ /* 0x000fe80000100800 */
        /* <DEDUP_REMOVED lines=17> */
[----:B--2---:R0:W-:Y:S04]  /*21130*/  STS.U8 [R2+UR4+0x100], R27 ;  /* 0x0001001b02007988 */ /* 0x0041e80008000004 */
[----:B0-----:R-:W2:Y:S04]  /*21140*/  LDL.LU R27, [R1+0x270] ;  /* 0x00027000011b7983 */ /* 0x001ea80000300800 */
[----:B------:R-:W2:Y:S04]  /*21150*/  LDL.LU R19, [R1+0x26c] ;  /* 0x00026c0001137983 */ /* 0x000ea80000300800 */
[----:B------:R-:W2:Y:S04]  /*21160*/  LDL.LU R20, [R1+0x1e8] ;  /* 0x0001e80001147983 */ /* 0x000ea80000300800 */
[----:B------:R-:W2:Y:S04]  /*21170*/  LDL.LU R21, [R1+0x1e4] ;  /* 0x0001e40001157983 */ /* 0x000ea80000300800 */
[----:B------:R-:W2:Y:S04]  /*21180*/  LDL.LU R22, [R1+0x1e0] ;  /* 0x0001e00001167983 */ /* 0x000ea80000300800 */
[----:B------:R-:W2:Y:S04]  /*21190*/  LDL.LU R23, [R1+0x1dc] ;  /* 0x0001dc0001177983 */ /* 0x000ea80000300800 */
[----:B------:R0:W-:Y:S04]  /*211a0*/  STS.U8 [R2+UR4+0x140], R24 ;  /* 0x0001401802007988 */ /* 0x0001e80008000004 */
[----:B0-----:R-:W2:Y:S04]  /*211b0*/  LDL.LU R24, [R1+0x1d8] ;  /* 0x0001d80001187983 */ /* 0x001ea80000300800 */
[----:B------:R0:W-:Y:S04]  /*211c0*/  STS.U8 [R2+UR4+0x180], R26 ;  /* 0x0001801a02007988 */ /* 0x0001e80008000004 */
[----:B----4-:R1:W-:Y:S04]  /*211d0*/  STS.U8 [R2+UR4+0x1c0], R28 ;  /* 0x0001c01c02007988 */ /* 0x0103e80008000004 */
[----:B0-----:R-:W4:Y:S04]  /*211e0*/  LDL.LU R26, [R1+0x1d4] ;  /* 0x0001d400011a7983 */ /* 0x001f280000300800 */
[----:B-1----:R-:W4:Y:S04]  /*211f0*/  LDL.LU R28, [R1+0x1d0] ;  /* 0x0001d000011c7983 */ /* 0x002f280000300800 */
[----:B---3--:R0:W-:Y:S04]  /*21200*/  STS.U8 [R2+UR4+0x940], R29 ;  /* 0x0009401d02007988 */ /* 0x0081e80008000004 */
        /* <DEDUP_REMOVED lines=17> */
[----:B0-----:R-:W3:Y:S04]  /*21320*/  LDL.LU R29, [R1+0x1bc] ;  /* 0x0001bc00011d7983 */ /* 0x001ee80000300800 */
[----:B--2---:R0:W-:Y:S02]  /*21330*/  STS.U8 [R2+UR4+0x29c0], R27 ;  /* 0x0029c01b02007988 */ /* 0x0041e40008000004 */
[----:B0-----:R-:W0:Y:S02]  /*21340*/  S2R R27, SR_TID.X ;  /* 0x00000000001b7919 */ /* 0x001e240000002100 */
[----:B------:R-:W-:Y:S04]  /*21350*/  STS.U8 [R2+UR4+0x2980], R19 ;  /* 0x0029801302007988 */ /* 0x000fe80008000004 */
[----:B------:R-:W-:Y:S04]  /*21360*/  STS.U8 [R2+UR4+0x3100], R20 ;  /* 0x0031001402007988 */ /* 0x000fe80008000004 */
[----:B------:R-:W-:Y:S04]  /*21370*/  STS.U8 [R2+UR4+0x3140], R21 ;  /* 0x0031401502007988 */ /* 0x000fe80008000004 */
[----:B------:R-:W-:Y:S04]  /*21380*/  STS.U8 [R2+UR4+0x3180], R22 ;  /* 0x0031801602007988 */ /* 0x000fe80008000004 */
[----:B------:R1:W-:Y:S04]  /*21390*/  STS.U8 [R2+UR4+0x31c0], R23 ;  /* 0x0031c01702007988 */ /* 0x0003e80008000004 */
[----:B------:R-:W-:Y:S01]  /*213a0*/  STS.U8 [R2+UR4+0x3940], R24 ;  /* 0x0039401802007988 */ /* 0x000fe20008000004 */
[----:B0-----:R-:W-:-:S05]  /*213b0*/  LOP3.LUT R27, R27, 0x3f, RZ, 0xc0, !PT ;  /* 0x0000003f1b1b7812 */ /* 0x001fca00078ec0ff */
[----:B------:R-:W-:Y:S01]  /*213c0*/  STL [R1+0x3e2c], R27 ;  /* 0x003e2c1b01007387 */ /* 0x000fe20000100800 */
[----:B-1----:R-:W-:-:S03]  /*213d0*/  LOP3.LUT R23, R27, 0x10, RZ, 0x3c, !PT ;  /* 0x000000101b177812 */ /* 0x002fc600078e3cff */
[----:B----4-:R0:W-:Y:S04]  /*213e0*/  STS.U8 [R2+UR4+0x3900], R26 ;  /* 0x0039001a02007988 */ /* 0x0101e80008000004 */
[----:B------:R1:W-:Y:S04]  /*213f0*/  STS.U8 [R2+UR4+0x39c0], R28 ;  /* 0x0039c01c02007988 */ /* 0x0003e80008000004 */
[----:B0-----:R-:W2:Y:S04]  /*21400*/  LDL.LU R26, [R1+0x528] ;  /* 0x00052800011a7983 */ /* 0x001ea80000300800 */
[----:B-1----:R-:W4:Y:S04]  /*21410*/  LDL.LU R28, [R1+0x524] ;  /* 0x00052400011c7983 */ /* 0x002f280000300800 */
[----:B------:R-:W2:Y:S04]  /*21420*/  LDL.LU R27, [R1+0x51c] ;  /* 0x00051c00011b7983 */ /* 0x000ea80000300800 */
[----:B---3--:R-:W-:Y:S04]  /*21430*/  STS.U8 [R2+UR4+0x3980], R29 ;  /* 0x0039801d02007988 */ /* 0x008fe80008000004 */
[----:B--2---:R0:W-:Y:S04]  /*21440*/  STL [R1+0x3e30], R27 ;  /* 0x003e301b01007387 */ /* 0x0041e80000100800 */
[----:B0-----:R-:W2:Y:S04]  /*21450*/  LDL.LU R27, [R1+0x520] ;  /* 0x00052000011b7983 */ /* 0x001ea80000300800 */
        /* <DEDUP_REMOVED lines=25> */
[----:B------:R0:W-:Y:S04]  /*215f0*/  STS.U8 [R23+UR4+0x200], R26 ;  /* 0x0002001a17007988 */ /* 0x0001e80008000004 */
[----:B----4-:R1:W-:Y:S04]  /*21600*/  STS.U8 [R23+UR4+0x240], R28 ;  /* 0x0002401c17007988 */ /* 0x0103e80008000004 */
[----:B0-----:R-:W4:Y:S04]  /*21610*/  LDL.LU R26, [R1+0xfc] ;  /* 0x0000fc00011a7983 */ /* 0x001f280000300800 */
[----:B-1----:R-:W3:Y:S04]  /*21620*/  LDL.LU R28, [R1+0xf8] ;  /* 0x0000f800011c7983 */ /* 0x002ee80000300800 */
[----:B--2---:R0:W-:Y:S04]  /*21630*/  STS.U8 [R23+UR4+0x280], R27 ;  /* 0x0002801b17007988 */ /* 0x0041e80008000004 */
[----:B0-----:R-:W2:Y:S04]  /*21640*/  LDL.LU R27, [R1+0x3e30] ;  /* 0x003e3000011b7983 */ /* 0x001ea80000300800 */
[----:B--2---:R0:W-:Y:S04]  /*21650*/  STS.U8 [R23+UR4+0x2c0], R27 ;  /* 0x0002c01b17007988 */ /* 0x0041e80008000004 */
[----:B---3--:R-:W-:Y:S04]  /*21660*/  STS.U8 [R23+UR4+0xa40], R0 ;  /* 0x000a400017007988 */ /* 0x008fe80008000004 */
        /* <DEDUP_REMOVED lines=24> */
[----:B------:R0:W-:Y:S04]  /*217f0*/  STS.U8 [R23+UR4+0x3a40], R29 ;  /* 0x003a401d17007988 */ /* 0x0001e80008000004 */
[----:B0-----:R-:W3:Y:S04]  /*21800*/  LDL.LU R29, [R1+0xf4] ;  /* 0x0000f400011d7983 */ /* 0x001ee80000300800 */
[----:B------:R-:W2:Y:S04]  /*21810*/  LDL.LU R2, [R1+0x510] ;  /* 0x0005100001027983 */ /* 0x000ea80000300800 */
[----:B--2---:R0:W-:Y:S04]  /*21820*/  STL [R1+0x3e24], R2 ;  /* 0x003e240201007387 */ /* 0x0041e80000100800 */
[----:B0-----:R-:W2:Y:S04]  /*21830*/  LDL.LU R2, [R1+0x514] ;  /* 0x0005140001027983 */ /* 0x001ea80000300800 */
[----:B----4-:R-:W-:Y:S04]  /*21840*/  STS.U8 [R23+UR4+0x3a00], R26 ;  /* 0x003a001a17007988 */ /* 0x010fe80008000004 */
[----:B------:R-:W-:Y:S01]  /*21850*/  STS.U8 [R23+UR4+0x3ac0], R28 ;  /* 0x003ac01c17007988 */ /* 0x000fe20008000004 */
[----:B------:R-:W-:-:S03]  /*21860*/  LOP3.LUT R0, R27, 0x18, RZ, 0x3c, !PT ;  /* 0x000000181b007812 */ /* 0x000fc600078e3cff */
[----:B---3--:R-:W-:Y:S04]  /*21870*/  STS.U8 [R23+UR4+0x3a80], R29 ;  /* 0x003a801d17007988 */ /* 0x008fe80008000004 */
[----:B--2---:R0:W-:Y:S04]  /*21880*/  STL [R1+0x3e28], R2 ;  /* 0x003e280201007387 */ /* 0x0041e80000100800 */
[----:B0-----:R-:W2:Y:S04]  /*21890*/  LDL.LU R2, [R1+0x518] ;  /* 0x0005180001027983 */ /* 0x001ea80000300800 */
[----:B------:R-:W3:Y:S04]  /*218a0*/  LDL.LU R5, [R1+0x50c] ;  /* 0x00050c0001057983 */ /* 0x000ee80000300800 */
[----:B------:R-:W4:Y:S04]  /*218b0*/  LDL.LU R25, [R1+0x498] ;  /* 0x0004980001197983 */ /* 0x000f280000300800 */
        /* <DEDUP_REMOVED lines=27> */
[----:B--2---:R0:W-:Y:S04]  /*21a70*/  STS.U8 [R0+UR4+0x340], R2 ;  /* 0x0003400200007988 */ /* 0x0041e80008000004 */
[----:B0-----:R-:W2:Y:S04]  /*21a80*/  LDL.LU R2, [R1+0x3e24] ;  /* 0x003e240001027983 */ /* 0x001ea80000300800 */
[----:B--2---:R-:W-:Y:S04]  /*21a90*/  STS.U8 [R0+UR4+0x380], R2 ;  /* 0x0003800200007988 */ /* 0x004fe80008000004 */
[----:B---3--:R-:W-:Y:S04]  /*21aa0*/  STS.U8 [R0+UR4+0x3c0], R5 ;  /* 0x0003c00500007988 */ /* 0x008fe80008000004 */
[----:B----4-:R-:W-:Y:S04]  /*21ab0*/  STS.U8 [R0+UR4+0xb40], R25 ;  /* 0x000b401900007988 */ /* 0x010fe80008000004 */
        /* <DEDUP_REMOVED lines=19> */
[----:B------:R0:W-:Y:S02]  /*21bf0*/  STS.U8 [R0+UR4+0x3300], R28 ;  /* 0x0033001c00007988 */ /* 0x0001e40008000004 */
[----:B0-----:R-:W0:Y:S02]  /*21c00*/  S2R R28, SR_TID.X ;  /* 0x00000000001c7919 */ /* 0x001e240000002100 */
[----:B------:R-:W-:Y:S04]  /*21c10*/  STS.U8 [R0+UR4+0x3340], R23 ;  /* 0x0033401700007988 */ /* 0x000fe80008000004 */
[----:B------:R-:W-:Y:S04]  /*21c20*/  STS.U8 [R0+UR4+0x3380], R24 ;  /* 0x0033801800007988 */ /* 0x000fe80008000004 */
[----:B------:R-:W-:Y:S04]  /*21c30*/  STS.U8 [R0+UR4+0x33c0], R26 ;  /* 0x0033c01a00007988 */ /* 0x000fe80008000004 */
[----:B------:R-:W-:Y:S04]  /*21c40*/  STS.U8 [R0+UR4+0x3b40], R27 ;  /* 0x003b401b00007988 */ /* 0x000fe80008000004 */
[----:B------:R1:W-:Y:S04]  /*21c50*/  STS.U8 [R0+UR4+0x3b00], R29 ;  /* 0x003b001d00007988 */ /* 0x0003e80008000004 */
[----:B-1----:R-:W2:Y:S01]  /*21c60*/  LDL.LU R29, [R1+0xb4] ;  /* 0x0000b400011d7983 */ /* 0x002ea20000300800 */
[----:B0-----:R-:W-:-:S04]  /*21c70*/  LOP3.LUT R28, R28, 0x3f, RZ, 0xc0, !PT ;  /* 0x0000003f1c1c7812 */ /* 0x001fc800078ec0ff */
[----:B------:R-:W-:-:S05]  /*21c80*/  LOP3.LUT R0, R28, 0x20, RZ, 0x3c, !PT ;  /* 0x000000201c007812 */ /* 0x000fca00078e3cff */
[----:B------:R0:W-:Y:S04]  /*21c90*/  STL [R1+0x3e1c], R0 ;  /* 0x003e1c0001007387 */ /* 0x0001e80000100800 */
[----:B0-----:R-:W3:Y:S04]  /*21ca0*/  LDL.LU R0, [R1+0xb0] ;  /* 0x0000b00001007983 */ /* 0x001ee80000300800 */
[----:B------:R-:W4:Y:S04]  /*21cb0*/  LDL.LU R25, [R1+0x504] ;  /* 0x0005040001197983 */ /* 0x000f280000300800 */
[----:B----4-:R0:W-:Y:S04]  /*21cc0*/  STL [R1+0x3e18], R25 ;  /* 0x003e181901007387 */ /* 0x0101e80000100800 */
[----:B0-----:R-:W4:Y:S04]  /*21cd0*/  LDL.LU R25, [R1+0x508] ;  /* 0x0005080001197983 */ /* 0x001f280000300800 */
[----:B----4-:R0:W-:Y:S04]  /*21ce0*/  STL [R1+0x3e20], R25 ;  /* 0x003e201901007387 */ /* 0x0101e80000100800 */
        /* <DEDUP_REMOVED lines=20> */
[----:B------:R-:W4:Y:S01]  /*21e30*/  LDL.LU R22, [R1+0x200] ;  /* 0x0002000001167983 */ /* 0x000f220000300800 */
[----:B0-----:R-:W-:-:S03]  /*21e40*/  LOP3.LUT R25, R28, 0x18, RZ, 0x3c, !PT ;  /* 0x000000181c197812 */ /* 0x001fc600078e3cff */
[----:B------:R-:W4:Y:S04]  /*21e50*/  LDL.LU R23, [R1+0x1ec] ;  /* 0x0001ec0001177983 */ /* 0x000f280000300800 */
[----:B------:R-:W4:Y:S04]  /*21e60*/  LDL.LU R24, [R1+0x94] ;  /* 0x0000940001187983 */ /* 0x000f280000300800 */
[----:B------:R-:W4:Y:S04]  /*21e70*/  LDL.LU R26, [R1+0x90] ;  /* 0x00009000011a7983 */ /* 0x000f280000300800 */
[----:B------:R-:W4:Y:S04]  /*21e80*/  LDL.LU R27, [R1+0x7c] ;  /* 0x00007c00011b7983 */ /* 0x000f280000300800 */
[----:B--2---:R0:W-:Y:S04]  /*21e90*/  STS.U8 [R25+UR4+0x3bc0], R29 ;  /* 0x003bc01d19007988 */ /* 0x0041e80008000004 */
[----:B------:R-:W2:Y:S04]  /*21ea0*/  LDL.LU R28, [R1+0x78] ;  /* 0x00007800011c7983 */ /* 0x000ea80000300800 */
[----:B---3--:R1:W-:Y:S04]  /*21eb0*/  STS.U8 [R25+UR4+0x3b80], R0 ;  /* 0x003b800019007988 */ /* 0x0083e80008000004 */
[----:B0-----:R-:W3:Y:S04]  /*21ec0*/  LDL.LU R29, [R1+0x74] ;  /* 0x00007400011d7983 */ /* 0x001ee80000300800 */
[----:B-1----:R-:W2:Y:S04]  /*21ed0*/  LDL.LU R25, [R1+0x3e20] ;  /* 0x003e200001197983 */ /* 0x002ea80000300800 */
[----:B------:R-:W2:Y:S04]  /*21ee0*/  LDL.LU R0, [R1+0x3e1c] ;  /* 0x003e1c0001007983 */ /* 0x000ea80000300800 */
[----:B--2---:R0:W-:Y:S04]  /*21ef0*/  STS.U8 [R0+UR4+0x400], R25 ;  /* 0x0004001900007988 */ /* 0x0041e80008000004 */
[----:B0-----:R-:W2:Y:S04]  /*21f00*/  LDL.LU R25, [R1+0x3e18] ;  /* 0x003e180001197983 */ /* 0x001ea80000300800 */
[----:B--2---:R0:W-:Y:S04]  /*21f10*/  STS.U8 [R0+UR4+0x440], R25 ;  /* 0x0004401900007988 */ /* 0x0041e80008000004 */
        /* <DEDUP_REMOVED lines=27> */
[----:B---3--:R0:W-:Y:S04]  /*220d0*/  STS.U8 [R0+UR4+0x3c40], R29 ;  /* 0x003c401d00007988 */ /* 0x0081e80008000004 */
[----:B0-----:R-:W3:Y:S04]  /*220e0*/  LDL.LU R0, [R1+0x4f4] ;  /* 0x0004f40001007983 */ /* 0x001ee80000300800 */
[----:B---3--:R0:W-:Y:S04]  /*220f0*/  STL [R1+0x3e00], R0 ;  /* 0x003e000001007387 */ /* 0x0081e80000100800 */
[----:B0-----:R-:W3:Y:S04]  /*22100*/  LDL.LU R0, [R1+0x4f8] ;  /* 0x0004f80001007983 */ /* 0x001ee80000300800 */
[----:B---3--:R0:W-:Y:S04]  /*22110*/  STL [R1+0x3e04], R0 ;  /* 0x003e040001007387 */ /* 0x0081e80000100800 */
[----:B0-----:R-:W3:Y:S04]  /*22120*/  LDL.LU R0, [R1+0x18] ;  /* 0x0000180001007983 */ /* 0x001ee80000300800 */
[----:B---3--:R0:W-:Y:S04]  /*22130*/  STL [R1+0x3e0c], R0 ;  /* 0x003e0c0001007387 */ /* 0x0081e80000100800 */
[----:B0-----:R-:W3:Y:S04]  /*22140*/  LDL.LU R0, [R1+0x1c] ;  /* 0x00001c0001007983 */ /* 0x001ee80000300800 */
[----:B---3--:R0:W-:Y:S04]  /*22150*/  STL [R1+0x3e10], R0 ;  /* 0x003e100001007387 */ /* 0x0081e80000100800 */
[----:B0-----:R-:W3:Y:S04]  /*22160*/  LDL.LU R0, [R1+0x70] ;  /* 0x0000700001007983 */ /* 0x001ee80000300800 */
[----:B------:R-:W4:Y:S01]  /*22170*/  LDL.LU R16, [R1+0x4f0] ;  /* 0x0004f00001107983 */ /* 0x000f220000300800 */
[----:B--2---:R-:W-:-:S02]  /*22180*/  LOP3.LUT R2, R25, 0x3f, RZ, 0xc0, !PT ;  /* 0x0000003f19027812 */ /* 0x004fc400078ec0ff */
[----:B------:R-:W-:Y:S01]  /*22190*/  LOP3.LUT R25, R25, 0x3f, RZ, 0xc0, !PT ;  /* 0x0000003f19197812 */ /* 0x000fe200078ec0ff */
[----:B----4-:R0:W-:Y:S04]  /*221a0*/  STL [R1+0x3e08], R16 ;  /* 0x003e081001007387 */ /* 0x0101e80000100800 */
[----:B------:R-:W2:Y:S04]  /*221b0*/  LDL.LU R17, [R1+0x4ec] ;  /* 0x0004ec0001117983 */ /* 0x000ea80000300800 */
[----:B------:R-:W4:Y:S04]  /*221c0*/  LDL.LU R18, [R1+0x478] ;  /* 0x0004780001127983 */ /* 0x000f280000300800 */
        /* <DEDUP_REMOVED lines=17> */
[----:B------:R-:W2:Y:S01]  /*222e0*/  LDL.LU R15, [R1+0xf0] ;  /* 0x0000f000010f7983 */ /* 0x000ea20000300800 */
[----:B0-----:R-:W-:-:S03]  /*222f0*/  LOP3.LUT R16, R25, 0x20, RZ, 0x3c, !PT ;  /* 0x0000002019107812 */ /* 0x001fc600078e3cff */
[----:B------:R-:W2:Y:S04]  /*22300*/  LDL.LU R21, [R1+0x9c] ;  /* 0x00009c0001157983 */ /* 0x000ea80000300800 */
[----:B------:R-:W2:Y:S04]  /*22310*/  LDL.LU R22, [R1+0xc] ;  /* 0x00000c0001167983 */ /* 0x000ea80000300800 */
[----:B------:R-:W2:Y:S04]  /*22320*/  LDL.LU R23, [R1+0x8] ;  /* 0x0000080001177983 */ /* 0x000ea80000300800 */
[----:B------:R-:W2:Y:S04]  /*22330*/  LDL.LU R24, [R1+0x4] ;  /* 0x0000040001187983 */ /* 0x000ea80000300800 */
[----:B------:R-:W2:Y:S04]  /*22340*/  LDL.LU R25, [R1] ;  /* 0x0000000001197983 */ /* 0x000ea80000300800 */
[----:B---3--:R0:W-:Y:S04]  /*22350*/  STS.U8 [R16+UR4+0x3c00], R0 ;  /* 0x003c000010007988 */ /* 0x0081e80008000004 */
[----:B0-----:R-:W3:Y:S04]  /*22360*/  LDL.LU R0, [R1+0x3e10] ;  /* 0x003e100001007983 */ /* 0x001ee80000300800 */
[----:B---3--:R0:W-:Y:S04]  /*22370*/  STS.U8 [R16+UR4+0x3cc0], R0 ;  /* 0x003cc00010007988 */ /* 0x0081e80008000004 */
[----:B0-----:R-:W3:Y:S01]  /*22380*/  LDL.LU R0, [R1+0x3e0c] ;  /* 0x003e0c0001007983 */ /* 0x001ee20000300800 */
[----:B------:R-:W-:-:S03]  /*22390*/  LOP3.LUT R20, R2, 0x28, RZ, 0x3c, !PT ;  /* 0x0000002802147812 */ /* 0x000fc600078e3cff */
[----:B---3--:R0:W-:Y:S04]  /*223a0*/  STS.U8 [R16+UR4+0x3c80], R0 ;  /* 0x003c800010007988 */ /* 0x0081e80008000004 */
[----:B0-----:R-:W3:Y:S04]  /*223b0*/  LDL.LU R16, [R1+0x3e08] ;  /* 0x003e080001107983 */ /* 0x001ee80000300800 */
[----:B------:R-:W2:Y:S04]  /*223c0*/  LDL.LU R0, [R1+0x3e04] ;  /* 0x003e040001007983 */ /* 0x000ea80000300800 */
[----:B--2---:R0:W-:Y:S04]  /*223d0*/  STS.U8 [R20+UR4+0x500], R0 ;  /* 0x0005000014007988 */ /* 0x0041e80008000004 */
[----:B0-----:R-:W2:Y:S04]  /*223e0*/  LDL.LU R0, [R1+0x3e00] ;  /* 0x003e000001007983 */ /* 0x001ea80000300800 */
[----:B--2---:R0:W-:Y:S04]  /*223f0*/  STS.U8 [R20+UR4+0x540], R0 ;  /* 0x0005400014007988 */ /* 0x0041e80008000004 */
[----:B---3--:R1:W-:Y:S04]  /*22400*/  STS.U8 [R20+UR4+0x580], R16 ;  /* 0x0005801014007988 */ /* 0x0083e80008000004 */
[----:B------:R2:W-:Y:S04]  /*22410*/  STS.U8 [R20+UR4+0x5c0], R17 ;  /* 0x0005c01114007988 */ /* 0x0005e80008000004 */
[----:B----4-:R3:W-:Y:S04]  /*22420*/  STS.U8 [R20+UR4+0xd40], R18 ;  /* 0x000d401214007988 */ /* 0x0107e80008000004 */
[----:B------:R4:W-:Y:S04]  /*22430*/  STS.U8 [R20+UR4+0xd00], R19 ;  /* 0x000d001314007988 */ /* 0x0009e80008000004 */
[----:B------:R2:W-:Y:S04]  /*22440*/  STS.U8 [R20+UR4+0xdc0], R26 ;  /* 0x000dc01a14007988 */ /* 0x0005e80008000004 */
[----:B0-----:R-:W4:Y:S04]  /*22450*/  LDL.LU R0, [R1+0x3dfc] ;  /* 0x003dfc0001007983 */ /* 0x001f280000300800 */
[----:B-1----:R-:W4:Y:S04]  /*22460*/  LDL.LU R16, [R1+0x3df8] ;  /* 0x003df80001107983 */ /* 0x002f280000300800 */
[----:B--2---:R-:W2:Y:S04]  /*22470*/  LDL.LU R17, [R1+0x3df4] ;  /* 0x003df40001117983 */ /* 0x004ea80000300800 */
[----:B---3--:R-:W3:Y:S04]  /*22480*/  LDL.LU R18, [R1+0x3df0] ;  /* 0x003df00001127983 */ /* 0x008ee80000300800 */
[----:B----4-:R-:W4:Y:S04]  /*22490*/  LDL.LU R19, [R1+0x3dec] ;  /* 0x003dec0001137983 */ /* 0x010f280000300800 */
[----:B------:R-:W2:Y:S04]  /*224a0*/  LDL.LU R26, [R1+0x3de8] ;  /* 0x003de800011a7983 */ /* 0x000ea80000300800 */
[----:B------:R0:W-:Y:S04]  /*224b0*/  STS.U8 [R20+UR4+0xd80], R27 ;  /* 0x000d801b14007988 */ /* 0x0001e80008000004 */
[----:B------:R1:W-:Y:S04]  /*224c0*/  STS.U8 [R20+UR4+0x1500], R28 ;  /* 0x0015001c14007988 */ /* 0x0003e80008000004 */
[----:B------:R1:W-:Y:S04]  /*224d0*/  STS.U8 [R20+UR4+0x1540], R29 ;  /* 0x0015401d14007988 */ /* 0x0003e80008000004 */
[----:B0-----:R-:W2:Y:S04]  /*224e0*/  LDL.LU R27, [R1+0x3de4] ;  /* 0x003de400011b7983 */ /* 0x001ea80000300800 */
[----:B-1----:R-:W2:Y:S04]  /*224f0*/  LDL.LU R28, [R1+0x3de0] ;  /* 0x003de000011c7983 */ /* 0x002ea80000300800 */
[----:B------:R-:W2:Y:S04]  /*22500*/  LDL.LU R29, [R1+0x3ddc] ;  /* 0x003ddc00011d7983 */ /* 0x000ea80000300800 */
        /* <DEDUP_REMOVED lines=13> */
[----:B------:R0:W-:Y:S04]  /*225e0*/  STS.U8 [R20+UR4+0x2d80], R21 ;  /* 0x002d801514007988 */ /* 0x0001e80008000004 */
[----:B------:R1:W-:Y:S04]  /*225f0*/  STS.U8 [R20+UR4+0x3500], R22 ;  /* 0x0035001614007988 */ /* 0x0003e80008000004 */
[----:B------:R0:W-:Y:S04]  /*22600*/  STS.U8 [R20+UR4+0x3540], R23 ;  /* 0x0035401714007988 */ /* 0x0001e80008000004 */
[----:B------:R-:W-:Y:S04]  /*22610*/  STS.U8 [R20+UR4+0x3580], R24 ;  /* 0x0035801814007988 */ /* 0x000fe80008000004 */
[----:B------:R1:W-:Y:S04]  /*22620*/  STS.U8 [R20+UR4+0x35c0], R25 ;  /* 0x0035c01914007988 */ /* 0x0003e80008000004 */
[----:B0-----:R-:W3:Y:S04]  /*22630*/  LDL.LU R21, [R1+0x4e8] ;  /* 0x0004e80001157983 */ /* 0x001ee80000300800 */
[----:B-1----:R-:W4:Y:S04]  /*22640*/  LDL.LU R22, [R1+0x4e4] ;  /* 0x0004e40001167983 */ /* 0x002f280000300800 */
        /* <DEDUP_REMOVED lines=16> */
[----:B--2---:R-:W-:Y:S04]  /*22750*/  STS.U8 [R20+UR4+0x3d40], R29 ;  /* 0x003d401d14007988 */ /* 0x004fe80008000004 */
[----:B------:R0:W-:Y:S04]  /*22760*/  STL [R1+0x3db0], R29 ;  /* 0x003db01d01007387 */ /* 0x0001e80000100800 */
[----:B------:R-:W-:Y:S04]  /*22770*/  STS.U8 [R20+UR4+0x3d00], R28 ;  /* 0x003d001c14007988 */ /* 0x000fe80008000004 */
[----:B------:R-:W-:Y:S04]  /*22780*/  STS.U8 [R20+UR4+0x3dc0], R27 ;  /* 0x003dc01b14007988 */ /* 0x000fe80008000004 */
[----:B------:R-:W-:Y:S04]  /*22790*/  STS.U8 [R20+UR4+0x3d80], R26 ;  /* 0x003d801a14007988 */ /* 0x000fe80008000004 */
[----:B0-----:R-:W2:Y:S04]  /*227a0*/  LDL.LU R29, [R1+0x45c] ;  /* 0x00045c00011d7983 */ /* 0x001ea80000300800 */
[----:B------:R0:W-:Y:S04]  /*227b0*/  STL [R1+0x3db4], R28 ;  /* 0x003db41c01007387 */ /* 0x0001e80000100800 */
[----:B0-----:R-:W2:Y:S04]  /*227c0*/  LDL.LU R28, [R1+0x460] ;  /* 0x00046000011c7983 */ /* 0x001ea80000300800 */
[----:B------:R0:W-:Y:S04]  /*227d0*/  STL [R1+0x3db8], R27 ;  /* 0x003db81b01007387 */ /* 0x0001e80000100800 */
[----:B0-----:R-:W2:Y:S04]  /*227e0*/  LDL.LU R27, [R1+0x464] ;  /* 0x00046400011b7983 */ /* 0x001ea80000300800 */
[----:B------:R-:W2:Y:S04]  /*227f0*/  LDL.LU R20, [R1+0x3dd8] ;  /* 0x003dd80001147983 */ /* 0x000ea80000300800 */
[----:B------:R0:W-:Y:S04]  /*22800*/  STL [R1+0x3dbc], R26 ;  /* 0x003dbc1a01007387 */ /* 0x0001e80000100800 */
[----:B0-----:R-:W2:Y:S01]  /*22810*/  LDL.LU R26, [R1+0x468] ;  /* 0x00046800011a7983 */ /* 0x001ea20000300800 */
[----:B------:R-:W-:-:S05]  /*22820*/  LOP3.LUT R2, R2, 0x30, RZ, 0x3c, !PT ;  /* 0x0000003002027812 */ /* 0x000fca00078e3cff */
[----:B---3--:R0:W-:Y:S04]  /*22830*/  STS.U8 [R2+UR4+0x600], R21 ;  /* 0x0006001502007988 */ /* 0x0081e80008000004 */
[----:B----4-:R1:W-:Y:S04]  /*22840*/  STS.U8 [R2+UR4+0x640], R22 ;  /* 0x0006401602007988 */ /* 0x0103e80008000004 */
[----:B------:R3:W-:Y:S04]  /*22850*/  STS.U8 [R2+UR4+0x680], R23 ;  /* 0x0006801702007988 */ /* 0x0007e80008000004 */
[----:B------:R4:W-:Y:S04]  /*22860*/  STS.U8 [R2+UR4+0x6c0], R25 ;  /* 0x0006c01902007988 */ /* 0x0009e80008000004 */
[----:B0-----:R-:W2:Y:S04]  /*22870*/  LDL.LU R21, [R1+0x3dd4] ;  /* 0x003dd40001157983 */ /* 0x001ea80000300800 */
[----:B-1----:R-:W2:Y:S04]  /*22880*/  LDL.LU R22, [R1+0x3dd0] ;  /* 0x003dd00001167983 */ /* 0x002ea80000300800 */
[----:B---3--:R-:W3:Y:S04]  /*22890*/  LDL.LU R23, [R1+0x3dcc] ;  /* 0x003dcc0001177983 */ /* 0x008ee80000300800 */
[----:B----4-:R-:W4:Y:S04]  /*228a0*/  LDL.LU R25, [R1+0x3dc8] ;  /* 0x003dc80001197983 */ /* 0x010f280000300800 */
[----:B--2---:R-:W-:Y:S04]  /*228b0*/  STS.U8 [R2+UR4+0xe40], R26 ;  /* 0x000e401a02007988 */ /* 0x004fe80008000004 */
        /* <DEDUP_REMOVED lines=9> */
[----:B0-----:R-:W2:Y:S04]  /*22950*/  LDL.LU R24, [R1+0x10] ;  /* 0x0000100001187983 */ /* 0x001ea80000300800 */
[----:B------:R-:W2:Y:S04]  /*22960*/  LDL.LU R26, [R1+0x4d4] ;  /* 0x0004d400011a7983 */ /* 0x000ea80000300800 */
[----:B--2---:R0:W-:Y:S04]  /*22970*/  STL [R1+0x3dc0], R26 ;  /* 0x003dc01a01007387 */ /* 0x0041e80000100800 */
[----:B0-----:R-:W2:Y:S04]  /*22980*/  LDL.LU R26, [R1+0x4d8] ;  /* 0x0004d800011a7983 */ /* 0x001ea80000300800 */
[----:B------:R0:W-:Y:S04]  /*22990*/  STS.U8 [R2+UR4+0x1ec0], R8 ;  /* 0x001ec00802007988 */ /* 0x0001e80008000004 */
[----:B------:R-:W-:Y:S04]  /*229a0*/  STS.U8 [R2+UR4+0x1e80], R9 ;  /* 0x001e800902007988 */ /* 0x000fe80008000004 */
[----:B------:R-:W-:Y:S04]  /*229b0*/  STS.U8 [R2+UR4+0x2600], R10 ;  /* 0x0026000a02007988 */ /* 0x000fe80008000004 */
[----:B------:R-:W-:Y:S04]  /*229c0*/  STS.U8 [R2+UR4+0x2640], R11 ;  /* 0x0026400b02007988 */ /* 0x000fe80008000004 */
[----:B------:R-:W-:Y:S04]  /*229d0*/  STS.U8 [R2+UR4+0x2680], R12 ;  /* 0x0026800c02007988 */ /* 0x000fe80008000004 */
[----:B------:R-:W-:Y:S04]  /*229e0*/  STS.U8 [R2+UR4+0x26c0], R13 ;  /* 0x0026c00d02007988 */ /* 0x000fe80008000004 */
[----:B------:R-:W-:Y:S04]  /*229f0*/  STS.U8 [R2+UR4+0x2e40], R14 ;  /* 0x002e400e02007988 */ /* 0x000fe80008000004 */
[----:B------:R-:W-:Y:S04]  /*22a00*/  STS.U8 [R2+UR4+0x2e00], R15 ;  /* 0x002e000f02007988 */ /* 0x000fe80008000004 */
[----:B--2---:R1:W-:Y:S04]  /*22a10*/  STL [R1+0x3dc4], R26 ;  /* 0x003dc41a01007387 */ /* 0x0043e80000100800 */
        /* <DEDUP_REMOVED lines=8> */
[----:B0-----:R-:W2:Y:S01]  /*22aa0*/  LDL.LU R8, [R1+0x3d0] ;  /* 0x0003d00001087983 */ /* 0x001ea20000300800 */
[----:B-1----:R-:W-:-:S03]  /*22ab0*/  LOP3.LUT R26, R0, 0x30, RZ, 0x3c, !PT ;  /* 0x00000030001a7812 */ /* 0x002fc600078e3cff */
[----:B------:R-:W2:Y:S04]  /*22ac0*/  LDL.LU R9, [R1+0x3cc] ;  /* 0x0003cc0001097983 */ /* 0x000ea80000300800 */
[----:B------:R-:W2:Y:S04]  /*22ad0*/  LDL.LU R10, [R1+0x358] ;  /* 0x00035800010a7983 */ /* 0x000ea80000300800 */
[----:B------:R0:W-:Y:S04]  /*22ae0*/  STS.U8 [R26+UR4+0x2ec0], R24 ;  /* 0x002ec0181a007988 */ /* 0x0001e80008000004 */
[----:B----4-:R-:W-:Y:S04]  /*22af0*/  STS.U8 [R26+UR4+0x2e80], R25 ;  /* 0x002e80191a007988 */ /* 0x010fe80008000004 */
[----:B---3--:R-:W-:Y:S04]  /*22b00*/  STS.U8 [R26+UR4+0x3600], R23 ;  /* 0x003600171a007988 */ /* 0x008fe80008000004 */
[----:B------:R-:W3:Y:S04]  /*22b10*/  LDL.LU R11, [R1+0x354] ;  /* 0x00035400010b7983 */ /* 0x000ee80000300800 */
[----:B------:R-:W-:Y:S04]  /*22b20*/  STS.U8 [R26+UR4+0x3640], R22 ;  /* 0x003640161a007988 */ /* 0x000fe80008000004 */
[----:B------:R-:W4:Y:S04]  /*22b30*/  LDL.LU R12, [R1+0x350] ;  /* 0x00035000010c7983 */ /* 0x000f280000300800 */
[----:B------:R-:W-:Y:S04]  /*22b40*/  STS.U8 [R26+UR4+0x3680], R21 ;  /* 0x003680151a007988 */ /* 0x000fe80008000004 */
[----:B------:R-:W2:Y:S04]  /*22b50*/  LDL.LU R13, [R1+0x34c] ;  /* 0x00034c00010d7983 */ /* 0x000ea80000300800 */
[----:B------:R-:W-:Y:S04]  /*22b60*/  STS.U8 [R26+UR4+0x36c0], R20 ;  /* 0x0036c0141a007988 */ /* 0x000fe80008000004 */
[----:B------:R-:W2:Y:S04]  /*22b70*/  LDL.LU R14, [R1+0x2d8] ;  /* 0x0002d800010e7983 */ /* 0x000ea80000300800 */
[----:B------:R-:W-:Y:S04]  /*22b80*/  STS.U8 [R26+UR4+0x3e40], R19 ;  /* 0x003e40131a007988 */ /* 0x000fe80008000004 */
[----:B------:R-:W2:Y:S04]  /*22b90*/  LDL.LU R15, [R1+0x2d4] ;  /* 0x0002d400010f7983 */ /* 0x000ea80000300800 */
[----:B------:R-:W-:Y:S04]  /*22ba0*/  STS.U8 [R26+UR4+0x3e00], R18 ;  /* 0x003e00121a007988 */ /* 0x000fe80008000004 */
[----:B------:R-:W2:Y:S04]  /*22bb0*/  LDL.LU R2, [R1+0x2d0] ;  /* 0x0002d00001027983 */ /* 0x000ea80000300800 */
[----:B------:R-:W-:Y:S04]  /*22bc0*/  STS.U8 [R26+UR4+0x3ec0], R17 ;  /* 0x003ec0111a007988 */ /* 0x000fe80008000004 */
[----:B0-----:R-:W2:Y:S04]  /*22bd0*/  LDL.LU R24, [R1+0x28c] ;  /* 0x00028c0001187983 */ /* 0x001ea80000300800 */
[----:B------:R0:W-:Y:S04]  /*22be0*/  STS.U8 [R26+UR4+0x3e80], R16 ;  /* 0x003e80101a007988 */ /* 0x0001e80008000004 */
[----:B0-----:R-:W2:Y:S01]  /*22bf0*/  LDL.LU R26, [R1+0x3dc4] ;  /* 0x003dc400011a7983 */ /* 0x001ea20000300800 */
[----:B------:R-:W-:-:S05]  /*22c00*/  LOP3.LUT R0, R0, 0x38, RZ, 0x3c, !PT ;  /* 0x0000003800007812 */ /* 0x000fca00078e3cff */
[----:B--2---:R0:W-:Y:S04]  /*22c10*/  STS.U8 [R0+UR4+0x700], R26 ;  /* 0x0007001a00007988 */ /* 0x0041e80008000004 */
[----:B0-----:R-:W2:Y:S04]  /*22c20*/  LDL.LU R26, [R1+0x3dc0] ;  /* 0x003dc000011a7983 */ /* 0x001ea80000300800 */
[----:B--2---:R0:W-:Y:S04]  /*22c30*/  STS.U8 [R0+UR4+0x740], R26 ;  /* 0x0007401a00007988 */ /* 0x0041e80008000004 */
[----:B------:R1:W-:Y:S04]  /*22c40*/  STS.U8 [R0+UR4+0x780], R27 ;  /* 0x0007801b00007988 */ /* 0x0003e80008000004 */
[----:B------:R2:W-:Y:S04]  /*22c50*/  STS.U8 [R0+UR4+0x7c0], R28 ;  /* 0x0007c01c00007988 */ /* 0x0005e80008000004 */
[----:B------:R0:W-:Y:S04]  /*22c60*/  STS.U8 [R0+UR4+0xf40], R29 ;  /* 0x000f401d00007988 */ /* 0x0001e80008000004 */
[----:B------:R1:W-:Y:S04]  /*22c70*/  STS.U8 [R0+UR4+0xf00], R5 ;  /* 0x000f000500007988 */ /* 0x0003e80008000004 */
[----:B------:R2:W-:Y:S04]  /*22c80*/  STS.U8 [R0+UR4+0xfc0], R4 ;  /* 0x000fc00400007988 */ /* 0x0005e80008000004 */
[----:B0-----:R-:W4:Y:S04]  /*22c90*/  LDL.LU R26, [R1+0x3dbc] ;  /* 0x003dbc00011a7983 */ /* 0x001f280000300800 */
[----:B-1----:R-:W4:Y:S04]  /*22ca0*/  LDL.LU R27, [R1+0x3db8] ;  /* 0x003db800011b7983 */ /* 0x002f280000300800 */
[----:B--2---:R-:W2:Y:S04]  /*22cb0*/  LDL.LU R28, [R1+0x3db4] ;  /* 0x003db400011c7983 */ /* 0x004ea80000300800 */
[----:B------:R-:W2:Y:S04]  /*22cc0*/  LDL.LU R29, [R1+0x3db0] ;  /* 0x003db000011d7983 */ /* 0x000ea80000300800 */
[----:B------:R-:W2:Y:S04]  /*22cd0*/  LDL.LU R5, [R1+0x3dac] ;  /* 0x003dac0001057983 */ /* 0x000ea80000300800 */
[----:B------:R-:W2:Y:S04]  /*22ce0*/  LDL.LU R4, [R1+0x3da8] ;  /* 0x003da80001047983 */ /* 0x000ea80000300800 */
[----:B------:R0:W-:Y:S04]  /*22cf0*/  STS.U8 [R0+UR4+0xf80], R3 ;  /* 0x000f800300007988 */ /* 0x0001e80008000004 */
[----:B------:R1:W-:Y:S04]  /*22d00*/  STS.U8 [R0+UR4+0x1700], R6 ;  /* 0x0017000600007988 */ /* 0x0003e80008000004 */
[----:B------:R0:W-:Y:S04]  /*22d10*/  STS.U8 [R0+UR4+0x1740], R7 ;  /* 0x0017400700007988 */ /* 0x0001e80008000004 */
[----:B------:R0:W-:Y:S04]  /*22d20*/  STS.U8 [R0+UR4+0x1780], R8 ;  /* 0x0017800800007988 */ /* 0x0001e80008000004 */
[----:B------:R1:W-:Y:S04]  /*22d30*/  STS.U8 [R0+UR4+0x17c0], R9 ;  /* 0x0017c00900007988 */ /* 0x0003e80008000004 */
[----:B------:R3:W-:Y:S04]  /*22d40*/  STS.U8 [R0+UR4+0x1f40], R10 ;  /* 0x001f400a00007988 */ /* 0x0007e80008000004 */
[----:B0-----:R-:W2:Y:S04]  /*22d50*/  LDL.LU R3, [R1+0x3da4] ;  /* 0x003da40001037983 */ /* 0x001ea80000300800 */
[----:B-1----:R-:W2:Y:S04]  /*22d60*/  LDL.LU R6, [R1+0x3da0] ;  /* 0x003da00001067983 */ /* 0x002ea80000300800 */
[----:B------:R-:W2:Y:S04]  /*22d70*/  LDL.LU R7, [R1+0x3d9c] ;  /* 0x003d9c0001077983 */ /* 0x000ea80000300800 */
[----:B------:R-:W2:Y:S04]  /*22d80*/  LDL.LU R8, [R1+0x3d98] ;  /* 0x003d980001087983 */ /* 0x000ea80000300800 */
[----:B------:R-:W2:Y:S04]  /*22d90*/  LDL.LU R9, [R1+0x3d94] ;  /* 0x003d940001097983 */ /* 0x000ea80000300800 */
[----:B---3--:R-:W3:Y:S04]  /*22da0*/  LDL.LU R10, [R1+0x3d90] ;  /* 0x003d9000010a7983 */ /* 0x008ee80000300800 */
[----:B------:R0:W-:Y:S04]  /*22db0*/  STS.U8 [R0+UR4+0x1f00], R11 ;  /* 0x001f000b00007988 */ /* 0x0001e80008000004 */
[----:B----4-:R1:W-:Y:S04]  /*22dc0*/  STS.U8 [R0+UR4+0x1fc0], R12 ;  /* 0x001fc00c00007988 */ /* 0x0103e80008000004 */
[----:B------:R4:W-:Y:S04]  /*22dd0*/  STS.U8 [R0+UR4+0x1f80], R13 ;  /* 0x001f800d00007988 */ /* 0x0009e80008000004 */
[----:B------:R0:W-:Y:S04]  /*22de0*/  STS.U8 [R0+UR4+0x2700], R14 ;  /* 0x0027000e00007988 */ /* 0x0001e80008000004 */
[----:B------:R1:W-:Y:S04]  /*22df0*/  STS.U8 [R0+UR4+0x2740], R15 ;  /* 0x0027400f00007988 */ /* 0x0003e80008000004 */
[----:B------:R4:W-:Y:S04]  /*22e00*/  STS.U8 [R0+UR4+0x2780], R2 ;  /* 0x0027800200007988 */ /* 0x0009e80008000004 */
[----:B0-----:R-:W2:Y:S04]  /*22e10*/  LDL.LU R11, [R1+0x3d8c] ;  /* 0x003d8c00010b7983 */ /* 0x001ea80000300800 */
[----:B-1----:R-:W2:Y:S04]  /*22e20*/  LDL.LU R12, [R1+0x3d88] ;  /* 0x003d8800010c7983 */ /* 0x002ea80000300800 */
[----:B----4-:R-:W4:Y:S04]  /*22e30*/  LDL.LU R13, [R1+0x3d84] ;  /* 0x003d8400010d7983 */ /* 0x010f280000300800 */
[----:B------:R-:W2:Y:S04]  /*22e40*/  LDL.LU R14, [R1+0x3d80] ;  /* 0x003d8000010e7983 */ /* 0x000ea80000300800 */
[----:B------:R-:W2:Y:S04]  /*22e50*/  LDL.LU R15, [R1+0x3d7c] ;  /* 0x003d7c00010f7983 */ /* 0x000ea80000300800 */
[----:B------:R-:W2:Y:S04]  /*22e60*/  LDL R2, [R1+0x1d30] ;  /* 0x001d300001027983 */ /* 0x000ea80000100800 */
[----:B------:R0:W-:Y:S04]  /*22e70*/  STS.U8 [R0+UR4+0x27c0], R24 ;  /* 0x0027c01800007988 */ /* 0x0001e80008000004 */
[----:B0-----:R-:W2:Y:S04]  /*22e80*/  LDL.LU R24, [R1+0x3d78] ;  /* 0x003d780001187983 */ /* 0x001ea80000300800 */
[----:B--2---:R-:W-:Y:S04]  /*22e90*/  STS.U8 [R0+UR4+0x2f40], R24 ;  /* 0x002f401800007988 */ /* 0x004fe80008000004 */
[----:B------:R-:W-:Y:S04]  /*22ea0*/  STS.U8 [R0+UR4+0x2f00], R15 ;  /* 0x002f000f00007988 */ /* 0x000fe80008000004 */
[----:B------:R-:W-:Y:S04]  /*22eb0*/  STS.U8 [R0+UR4+0x2fc0], R14 ;  /* 0x002fc00e00007988 */ /* 0x000fe80008000004 */
[----:B----4-:R-:W-:Y:S04]  /*22ec0*/  STS.U8 [R0+UR4+0x2f80], R13 ;  /* 0x002f800d00007988 */ /* 0x010fe80008000004 */
[----:B------:R-:W-:Y:S04]  /*22ed0*/  STS.U8 [R0+UR4+0x3700], R12 ;  /* 0x0037000c00007988 */ /* 0x000fe80008000004 */
[----:B------:R-:W-:Y:S04]  /*22ee0*/  STS.U8 [R0+UR4+0x3740], R11 ;  /* 0x0037400b00007988 */ /* 0x000fe80008000004 */
[----:B---3--:R-:W-:Y:S04]  /*22ef0*/  STS.U8 [R0+UR4+0x3780], R10 ;  /* 0x0037800a00007988 */ /* 0x008fe80008000004 */
[----:B------:R-:W-:Y:S04]  /*22f00*/  STS.U8 [R0+UR4+0x37c0], R9 ;  /* 0x0037c00900007988 */ /* 0x000fe80008000004 */
[----:B------:R-:W-:Y:S04]  /*22f10*/  STS.U8 [R0+UR4+0x3f40], R8 ;  /* 0x003f400800007988 */ /* 0x000fe80008000004 */
[----:B------:R-:W-:Y:S04]  /*22f20*/  STS.U8 [R0+UR4+0x3f00], R7 ;  /* 0x003f000700007988 */ /* 0x000fe80008000004 */
[----:B------:R-:W-:Y:S04]  /*22f30*/  STS.U8 [R0+UR4+0x3fc0], R6 ;  /* 0x003fc00600007988 */ /* 0x000fe80008000004 */
[----:B------:R0:W-:Y:S04]  /*22f40*/  STS.U8 [R0+UR4+0x3f80], R3 ;  /* 0x003f800300007988 */ /* 0x0001e80008000004 */
[----:B0-----:R-:W2:Y:S04]  /*22f50*/  LDL.LU R0, [R1+0x3d74] ;  /* 0x003d740001007983 */ /* 0x001ea80000300800 */
[----:B------:R-:W3:Y:S01]  /*22f60*/  LDL R3, [R1+0x1d20] ;  /* 0x001d200001037983 */ /* 0x000ee20000100800 */
[----:B------:R-:W-:Y:S01]  /*22f70*/  BAR.SYNC.DEFER_BLOCKING 0x0 ;  /* 0x0000000000007b1d */ /* 0x000fe20000010000 */
[----:B------:R-:W-:-:S06]  /*22f80*/  PRMT R5, RZ, 0x7610, R5 ;  /* 0x00007610ff057816 */ /* 0x000fcc0000000005 */
[----:B---3--:R-:W3:Y:S04]  /*22f90*/  @!P0 LDG.E.U8 R5, desc[UR40][R2.64] ;  /* 0x0000002802058981 */ /* 0x008ee8000c1e1100 */
[----:B---3--:R0:W-:Y:S04]  /*22fa0*/  STL [R1+0x33c], R5 ;  /* 0x00033c0501007387 */ /* 0x0081e80000100800 */
[----:B0-----:R-:W3:Y:S04]  /*22fb0*/  LDL.LU R5, [R1+0x3d70] ;  /* 0x003d700001057983 */ /* 0x001ee80000300800 */
[----:B------:R-:W4:Y:S04]  /*22fc0*/  LDL R2, [R1+0x1d2c] ;  /* 0x001d2c0001027983 */ /* 0x000f280000100800 */
[----:B------:R-:W4:Y:S01]  /*22fd0*/  LDL R3, [R1+0x1d48] ;  /* 0x001d480001037983 */ /* 0x000f220000100800 */
[----:B--2---:R-:W-:-:S02]  /*22fe0*/  PRMT R0, RZ, 0x7610, R0 ;  /* 0x00007610ff007816 */ /* 0x004fc40000000000 */
[----:B----4-:R-:W-:-:S04]  /*22ff0*/  @!P0 LOP3.LUT R3, R3, R2, RZ, 0x3c, !PT ;  /* 0x0000000203038212 */ /* 0x010fc800078e3cff */
[----:B------:R-:W-:-:S04]  /*23000*/  @!P0 LOP3.LUT R2, R3, R2, RZ, 0x3c, !PT ;  /* 0x0000000203028212 */ /* 0x000fc800078e3cff */
[----:B------:R-:W-:-:S05]  /*23010*/  @!P0 LOP3.LUT R3, R3, R2, RZ, 0x3c, !PT ;  /* 0x0000000203038212 */ /* 0x000fca00078e3cff */
[----:B------:R-:W2:Y:S04]  /*23020*/  @!P0 LDG.E.U8 R0, desc[UR40][R2.64] ;  /* 0x0000002802008981 */ /* 0x000ea8000c1e1100 */
[----:B--2---:R0:W-:Y:S04]  /*23030*/  STL [R1+0x344], R0 ;  /* 0x0003440001007387 */ /* 0x0041e80000100800 */
[----:B0-----:R-:W2:Y:S04]  /*23040*/  LDL.LU R0, [R1+0x3d6c] ;  /* 0x003d6c0001007983 */ /* 0x001ea80000300800 */
[----:B------:R-:W4:Y:S04]  /*23050*/  LDL R2, [R1+0x116c] ;  /* 0x00116c0001027983 */ /* 0x000f280000100800 */
[----:B------:R-:W4:Y:S01]  /*23060*/  LDL R3, [R1+0x1968] ;  /* 0x0019680001037983 */ /* 0x000f220000100800 */
[----:B------:R-:W-:-:S02]  /*23070*/  PRMT R4, RZ, 0x7610, R4 ;  /* 0x00007610ff047816 */ /* 0x000fc40000000004 */
[----:B----4-:R-:W-:-:S04]  /*23080*/  @!P0 LOP3.LUT R3, R3, R2, RZ, 0x3c, !PT ;  /* 0x0000000203038212 */ /* 0x010fc800078e3cff */
[----:B------:R-:W-:-:S04]  /*23090*/  @!P0 LOP3.LUT R2, R3, R2, RZ, 0x3c, !PT ;  /* 0x0000000203028212 */ /* 0x000fc800078e3cff */
[----:B------:R-:W-:-:S05]  /*230a0*/  @!P0 LOP3.LUT R3, R3, R2, RZ, 0x3c, !PT ;  /* 0x0000000203038212 */ /* 0x000fca00078e3cff */
[----:B------:R-:W4:Y:S04]  /*230b0*/  @!P0 LDG.E.U8 R4, desc[UR40][R2.64] ;  /* 0x0000002802048981 */ /* 0x000f28000c1e1100 */
[----:B----4-:R0:W-:Y:S04]  /*230c0*/  STL [R1+0x340], R4 ;  /* 0x0003400401007387 */ /* 0x0101e80000100800 */
[----:B0-----:R-:W4:Y:S04]  /*230d0*/  LDL.LU R4, [R1+0x3d68] ;  /* 0x003d680001047983 */ /* 0x001f280000300800 */
[----:B------:R-:W3:Y:S04]  /*230e0*/  LDL R2, [R1+0x1964] ;  /* 0x0019640001027983 */ /* 0x000ee80000100800 */
[----:B------:R-:W3:Y:S01]  /*230f0*/  LDL R3, [R1+0x1c1c] ;  /* 0x001c1c0001037983 */ /* 0x000ee20000100800 */
[----:B--2---:R-:W-:-:S02]  /*23100*/  PRMT R0, RZ, 0x7610, R0 ;  /* 0x00007610ff007816 */ /* 0x004fc40000000000 */
[----:B---3--:R-:W-:-:S04]  /*23110*/  @!P0 LOP3.LUT R3, R3, R2, RZ, 0x3c, !PT ;  /* 0x0000000203038212 */ /* 0x008fc800078e3cff */
[----:B------:R-:W-:-:S04]  /*23120*/  @!P0 LOP3.LUT R2, R3, R2, RZ, 0x3c, !PT ;  /* 0x0000000203028212 */ /* 0x000fc800078e3cff */
[----:B------:R-:W-:-:S05]  /*23130*/  @!P0 LOP3.LUT R3, R3, R2, RZ, 0x3c, !PT ;  /* 0x0000000203038212 */ /* 0x000fca00078e3cff */
[----:B------:R-:W2:Y:S04]  /*23140*/  @!P0 LDG.E.U8 R0, desc[UR40][R2.64] ;  /* 0x0000002802008981 */ /* 0x000ea8000c1e1100 */
[----:B--2---:R0:W-:Y:S04]  /*23150*/  STL [R1+0x338], R0 ;  /* 0x0003380001007387 */ /* 0x0041e80000100800 */
[----:B0-----:R-:W2:Y:S04]  /*23160*/  LDL.LU R0, [R1+0x3d64] ;  /* 0x003d640001007983 */ /* 0x001ea80000300800 */
[----:B------:R-:W3:Y:S04]  /*23170*/  LDL R2, [R1+0x1960] ;  /* 0x0019600001027983 */ /* 0x000ee80000100800 */
[----:B------:R-:W3:Y:S01]  /*23180*/  LDL R3, [R1+0x1c18] ;  /* 0x001c180001037983 */ /* 0x000ee20000100800 */
[----:B----4-:R-:W-:-:S02]  /*23190*/  PRMT R4, RZ, 0x7610, R4 ;  /* 0x00007610ff047816 */ /* 0x010fc40000000004 */
[----:B---3--:R-:W-:-:S04]  /*231a0*/  @!P0 LOP3.LUT R3, R3, R2, RZ, 0x3c, !PT ;  /* 0x0000000203038212 */ /* 0x008fc800078e3cff */
[----:B------:R-:W-:-:S04]  /*231b0*/  @!P0 LOP3.LUT R2, R3, R2, RZ, 0x3c, !PT ;  /* 0x0000000203028212 */ /* 0x000fc800078e3cff */
[----:B------:R-:W-:-:S05]  /*231c0*/  @!P0 LOP3.LUT R3, R3, R2, RZ, 0x3c, !PT ;  /* 0x0000000203038212 */ /* 0x000fca00078e3cff */
[----:B------:R-:W3:Y:S04]  /*231d0*/  @!P0 LDG.E.U8 R4, desc[UR40][R2.64] ;  /* 0x0000002802048981 */ /* 0x000ee8000c1e1100 */
        /* <DEDUP_REMOVED lines=13> */
[----:B---3--:R-:W-:-:S02]  /*232b0*/  PRMT R4, RZ, 0x7610, R4 ;  /* 0x00007610ff047816 */ /* 0x008fc40000000004 */
[----:B----4-:R-:W-:-:S04]  /*232c0*/  @!P0 LOP3.LUT R3, R3, R2, RZ, 0x3c, !PT ;  /* 0x0000000203038212 */ /* 0x010fc800078e3cff */
        /* <DEDUP_REMOVED lines=858> */
[----:B--2---:R0:W-:Y:S04]  /*26870*/  STL [R1], R0 ;  /* 0x0000000001007387 */ /* 0x0041e80000100800 */
[----:B0-----:R-:W2:Y:S04]  /*26880*/  LDL.LU R0, [R1+0x3bdc] ;  /* 0x003bdc0001007983 */ /* 0x001ea80000300800 */
[----:B------:R-:W3:Y:S04]  /*26890*/  LDL R2, [R1+0x1c50] ;  /* 0x001c500001027983 */ /* 0x000ee80000100800 */
[----:B------:R-:W3:Y:S01]  /*268a0*/  LDL R3, [R1+0x1c8c] ;  /* 0x001c8c0001037983 */ /* 0x000ee20000100800 */
[----:B------:R-:W-:-:S02]  /*268b0*/  PRMT R29, RZ, 0x7610, R29 ;  /* 0x00007610ff1d7816 */ /* 0x000fc4000000001d */
[----:B---3--:R-:W-:-:S04]  /*268c0*/  @!P0 LOP3.LUT R3, R3, R2, RZ, 0x3c, !PT ;  /* 0x0000000203038212 */ /* 0x008fc800078e3cff */
[----:B------:R-:W-:-:S04]  /*268d0*/  @!P0 LOP3.LUT R2, R3, R2, RZ, 0x3c, !PT ;  /* 0x0000000203028212 */ /* 0x000fc800078e3cff */
[----:B------:R-:W-:-:S05]  /*268e0*/  @!P0 LOP3.LUT R3, R3, R2, RZ, 0x3c, !PT ;  /* 0x0000000203038212 */ /* 0x000fca00078e3cff */
[----:B------:R-:W3:Y:S04]  /*268f0*/  @!P0 LDG.E.U8 R29, desc[UR40][R2.64] ;  /* 0x00000028021d8981 */ /* 0x000ee8000c1e1100 */
[----:B------:R-:W2:Y:S04]  /*26900*/  LDL R2, [R1+0x1c58] ;  /* 0x001c580001027983 */ /* 0x000ea80000100800 */
[----:B------:R-:W2:Y:S01]  /*26910*/  LDL R3, [R1+0x1c94] ;  /* 0x001c940001037983 */ /* 0x000ea20000100800 */
[----:B------:R-:W-:-:S03]  /*26920*/  PRMT R28, RZ, 0x7610, R28 ;  /* 0x00007610ff1c7816 */ /* 0x000fc6000000001c */
[----:B---3--:R0:W-:Y:S04]  /*26930*/  STL [R1+0x3b80], R29 ;  /* 0x003b801d01007387 */ /* 0x0081e80000100800 */
[----:B0-----:R-:W3:Y:S01]  /*26940*/  LDL R29, [R1+0x1c9c] ;  /* 0x001c9c00011d7983 */ /* 0x001ee20000100800 */
[----:B--2---:R-:W-:-:S04]  /*26950*/  @!P0 LOP3.LUT R3, R3, R2, RZ, 0x3c, !PT ;  /* 0x0000000203038212 */ /* 0x004fc800078e3cff */
[----:B------:R-:W-:-:S04]  /*26960*/  @!P0 LOP3.LUT R2, R3, R2, RZ, 0x3c, !PT ;  /* 0x0000000203028212 */ /* 0x000fc800078e3cff */
[----:B------:R-:W-:-:S05]  /*26970*/  @!P0 LOP3.LUT R3, R3, R2, RZ, 0x3c, !PT ;  /* 0x0000000203038212 */ /* 0x000fca00078e3cff */
[----:B------:R3:W2:Y:S04]  /*26980*/  @!P0 LDG.E.U8 R28, desc[UR40][R2.64] ;  /* 0x00000028021c8981 */ /* 0x0006a8000c1e1100 */
[----:B------:R-:W4:Y:S01]  /*26990*/  LDL R3, [R1+0x1c60] ;  /* 0x001c600001037983 */ /* 0x000f220000100800 */
[----:B------:R-:W-:Y:S01]  /*269a0*/  PRMT R27, RZ, 0x7610, R27 ;  /* 0x00007610ff1b7816 */ /* 0x000fe2000000001b */
[----:B---3--:R-:W-:Y:S02]  /*269b0*/  @!P0 IMAD.MOV.U32 R2, RZ, RZ, R29 ;  /* 0x000000ffff028224 */ /* 0x008fe400078e001d */
[----:B--2---:R0:W-:Y:S01]  /*269c0*/  STL [R1+0x3b68], R28 ;  /* 0x003b681c01007387 */ /* 0x0041e20000100800 */
[----:B------:R-:W-:-:S03]  /*269d0*/  PRMT R26, RZ, 0x7610, R26 ;  /* 0x00007610ff1a7816 */ /* 0x000fc6000000001a */
[----:B------:R-:W2:Y:S04]  /*269e0*/  LDL R29, [R1+0x1c80] ;  /* 0x001c8000011d7983 */ /* 0x000ea80000100800 */
[----:B----4-:R1:W3:Y:S04]  /*269f0*/  @!P0 LDG.E.U8 R27, desc[UR40][R2.64] ;  /* 0x00000028021b8981 */ /* 0x0102e8000c1e1100 */
[----:B0-----:R-:W4:Y:S04]  /*26a00*/  LDL R28, [R1+0x1cbc] ;  /* 0x001cbc00011c7983 */ /* 0x001f280000100800 */
[----:B------:R-:W1:Y:S04]  /*26a10*/  LDL R2, [R1+0x1c68] ;  /* 0x001c680001027983 */ /* 0x000e680000100800 */
[----:B------:R-:W1:Y:S02]  /*26a20*/  LDL R3, [R1+0x1ca4] ;  /* 0x001ca40001037983 */ /* 0x000e640000100800 */
[----:B-1----:R-:W-:-:S04]  /*26a30*/  @!P0 LOP3.LUT R3, R3, R2, RZ, 0x3c, !PT ;  /* 0x0000000203038212 */ /* 0x002fc800078e3cff */
[----:B------:R-:W-:-:S04]  /*26a40*/  @!P0 LOP3.LUT R2, R3, R2, RZ, 0x3c, !PT ;  /* 0x0000000203028212 */ /* 0x000fc800078e3cff */
[----:B------:R-:W-:-:S05]  /*26a50*/  @!P0 LOP3.LUT R3, R3, R2, RZ, 0x3c, !PT ;  /* 0x0000000203038212 */ /* 0x000fca00078e3cff */
[----:B------:R-:W2:Y:S04]  /*26a60*/  @!P0 LDG.E.U8 R26, desc[UR40][R2.64] ;  /* 0x00000028021a8981 */ /* 0x000ea8000c1e1100 */
[----:B---3--:R0:W-:Y:S04]  /*26a70*/  STL [R1+0x3b6c], R27 ;  /* 0x003b6c1b01007387 */ /* 0x0081e80000100800 */
[----:B------:R-:W3:Y:S04]  /*26a80*/  LDL R2, [R1+0x1c70] ;  /* 0x001c700001027983 */ /* 0x000ee80000100800 */
[----:B------:R-:W3:Y:S04]  /*26a90*/  LDL R3, [R1+0x1cac] ;  /* 0x001cac0001037983 */ /* 0x000ee80000100800 */
[----:B0-----:R-:W4:Y:S04]  /*26aa0*/  LDL R27, [R1+0x1cb4] ;  /* 0x001cb400011b7983 */ /* 0x001f280000100800 */
[----:B--2---:R0:W-:Y:S04]  /*26ab0*/  STL [R1+0x3bbc], R26 ;  /* 0x003bbc1a01007387 */ /* 0x0041e80000100800 */
[----:B0-----:R-:W2:Y:S01]  /*26ac0*/  LDL R26, [R1+0x1c78] ;  /* 0x001c7800011a7983 */ /* 0x001ea20000100800 */
[----:B---3--:R-:W-:-:S02]  /*26ad0*/  @!P0 LOP3.LUT R3, R3, R2, RZ, 0x3c, !PT ;  /* 0x0000000203038212 */ /* 0x008fc400078e3cff */
[----:B------:R-:W-:Y:S02]  /*26ae0*/  PRMT R25, RZ, 0x7610, R25 ;  /* 0x00007610ff197816 */ /* 0x000fe40000000019 */
[----:B------:R-:W-:-:S04]  /*26af0*/  @!P0 LOP3.LUT R2, R3, R2, RZ, 0x3c, !PT ;  /* 0x0000000203028212 */ /* 0x000fc800078e3cff */
[----:B------:R-:W-:Y:S02]  /*26b00*/  @!P0 LOP3.LUT R3, R3, R2, RZ, 0x3c, !PT ;  /* 0x0000000203038212 */ /* 0x000fe400078e3cff */
[----:B------:R-:W-:-:S03]  /*26b10*/  PRMT R24, RZ, 0x7610, R24 ;  /* 0x00007610ff187816 */ /* 0x000fc60000000018 */
[----:B------:R4:W3:Y:S02]  /*26b20*/  @!P0 LDG.E.U8 R25, desc[UR40][R2.64] ;  /* 0x0000002802198981 */ /* 0x0008e4000c1e1100 */
[----:B----4-:R-:W-:Y:S02]  /*26b30*/  @!P0 IMAD.MOV.U32 R2, RZ, RZ, R27 ;  /* 0x000000ffff028224 */ /* 0x010fe400078e001b */
[----:B--2---:R-:W-:-:S05]  /*26b40*/  @!P0 IMAD.MOV.U32 R3, RZ, RZ, R26 ;  /* 0x000000ffff038224 */ /* 0x004fca00078e001a */
[----:B------:R0:W2:Y:S01]  /*26b50*/  @!P0 LDG.E.U8 R24, desc[UR40][R2.64] ;  /* 0x0000002802188981 */ /* 0x0000a2000c1e1100 */
[----:B------:R-:W-:Y:S01]  /*26b60*/  PRMT R23, RZ, 0x7610, R23 ;  /* 0x00007610ff177816 */ /* 0x000fe20000000017 */
[----:B0-----:R-:W-:Y:S02]  /*26b70*/  @!P0 IMAD.MOV.U32 R2, RZ, RZ, R28 ;  /* 0x000000ffff028224 */ /* 0x001fe400078e001c */
[----:B------:R-:W-:Y:S01]  /*26b80*/  @!P0 IMAD.MOV.U32 R3, RZ, RZ, R29 ;  /* 0x000000ffff038224 */ /* 0x000fe200078e001d */
[----:B---3--:R0:W-:Y:S04]  /*26b90*/  STL [R1+0x3bc0], R25 ;  /* 0x003bc01901007387 */ /* 0x0081e80000100800 */
[----:B------:R-:W3:Y:S04]  /*26ba0*/  @!P0 LDG.E.U8 R23, desc[UR40][R2.64] ;  /* 0x0000002802178981 */ /* 0x000ee8000c1e1100 */
[----:B0-----:R-:W4:Y:S04]  /*26bb0*/  LDL R25, [R1+0x1cc4] ;  /* 0x001cc40001197983 */ /* 0x001f280000100800 */
[----:B--2---:R0:W-:Y:S01]  /*26bc0*/  STL [R1+0x3ba4], R24 ;  /* 0x003ba41801007387 */ /* 0x0041e20000100800 */
[----:B------:R-:W-:-:S03]  /*26bd0*/  PRMT R22, RZ, 0x7610, R22 ;  /* 0x00007610ff167816 */ /* 0x000fc60000000016 */
[----:B------:R-:W2:Y:S04]  /*26be0*/  LDL R29, [R1+0x1c98] ;  /* 0x001c9800011d7983 */ /* 0x000ea80000100800 */
[----:B------:R-:W2:Y:S04]  /*26bf0*/  LDL R28, [R1+0x1cd4] ;  /* 0x001cd400011c7983 */ /* 0x000ea80000100800 */
[----:B------:R-:W2:Y:S04]  /*26c00*/  LDL R27, [R1+0x1ca0] ;  /* 0x001ca000011b7983 */ /* 0x000ea80000100800 */
[----:B------:R-:W2:Y:S04]  /*26c10*/  LDL R26, [R1+0x1cdc] ;  /* 0x001cdc00011a7983 */ /* 0x000ea80000100800 */
[----:B0-----:R-:W2:Y:S04]  /*26c20*/  LDL R24, [R1+0x1c88] ;  /* 0x001c880001187983 */ /* 0x001ea80000100800 */
[----:B---3--:R0:W-:Y:S01]  /*26c30*/  STL [R1+0x3ba8], R23 ;  /* 0x003ba81701007387 */ /* 0x0081e20000100800 */
[----:B----4-:R-:W-:-:S03]  /*26c40*/  @!P0 IMAD.MOV.U32 R2, RZ, RZ, R25 ;  /* 0x000000ffff028224 */ /* 0x010fc600078e0019 */
[----:B------:R-:W3:Y:S04]  /*26c50*/  LDL R25, [R1+0x1ca8] ;  /* 0x001ca80001197983 */ /* 0x000ee80000100800 */
[----:B0-----:R-:W4:Y:S01]  /*26c60*/  LDL R23, [R1+0x1ccc] ;  /* 0x001ccc0001177983 */ /* 0x001f220000100800 */
[----:B--2---:R-:W-:-:S03]  /*26c70*/  @!P0 IMAD.MOV.U32 R3, RZ, RZ, R24 ;  /* 0x000000ffff038224 */ /* 0x004fc600078e0018 */
[----:B------:R-:W2:Y:S04]  /*26c80*/  LDL R24, [R1+0x1ce4] ;  /* 0x001ce40001187983 */ /* 0x000ea80000100800 */
[----:B------:R4:W2:Y:S04]  /*26c90*/  @!P0 LDG.E.U8 R22, desc[UR40][R2.64] ;  /* 0x0000002802168981 */ /* 0x0008a8000c1e1100 */
[----:B------:R-:W2:Y:S01]  /*26ca0*/  LDL R3, [R1+0x1c90] ;  /* 0x001c900001037983 */ /* 0x000ea20000100800 */
[----:B------:R-:W-:Y:S01]  /*26cb0*/  PRMT R21, RZ, 0x7610, R21 ;  /* 0x00007610ff157816 */ /* 0x000fe20000000015 */
[----:B----4-:R-:W-:Y:S01]  /*26cc0*/  @!P0 IMAD.MOV.U32 R2, RZ, RZ, R23 ;  /* 0x000000ffff028224 */ /* 0x010fe200078e0017 */
[----:B------:R-:W-:-:S02]  /*26cd0*/  PRMT R20, RZ, 0x7610, R20 ;  /* 0x00007610ff147816 */ /* 0x000fc40000000014 */
[----:B------:R-:W-:Y:S02]  /*26ce0*/  PRMT R19, RZ, 0x7610, R19 ;  /* 0x00007610ff137816 */ /* 0x000fe40000000013 */
[----:B------:R-:W-:Y:S01]  /*26cf0*/  PRMT R18, RZ, 0x7610, R18 ;  /* 0x00007610ff127816 */ /* 0x000fe20000000012 */
[----:B--2---:R0:W2:Y:S02]  /*26d00*/  @!P0 LDG.E.U8 R21, desc[UR40][R2.64] ;  /* 0x0000002802158981 */ /* 0x0040a4000c1e1100 */
[----:B0-----:R-:W-:Y:S02]  /*26d10*/  @!P0 IMAD.MOV.U32 R2, RZ, RZ, R28 ;  /* 0x000000ffff028224 */ /* 0x001fe400078e001c */
[----:B------:R-:W-:-:S05]  /*26d20*/  @!P0 IMAD.MOV.U32 R3, RZ, RZ, R29 ;  /* 0x000000ffff038224 */ /* 0x000fca00078e001d */
[----:B------:R0:W4:Y:S02]  /*26d30*/  @!P0 LDG.E.U8 R20, desc[UR40][R2.64] ;  /* 0x0000002802148981 */ /* 0x000124000c1e1100 */
[----:B0-----:R-:W-:Y:S02]  /*26d40*/  @!P0 IMAD.MOV.U32 R2, RZ, RZ, R26 ;  /* 0x000000ffff028224 */ /* 0x001fe400078e001a */
[----:B------:R-:W-:-:S05]  /*26d50*/  @!P0 IMAD.MOV.U32 R3, RZ, RZ, R27 ;  /* 0x000000ffff038224 */ /* 0x000fca00078e001b */
[----:B------:R0:W4:Y:S04]  /*26d60*/  @!P0 LDG.E.U8 R19, desc[UR40][R2.64] ;  /* 0x0000002802138981 */ /* 0x000128000c1e1100 */
[----:B------:R1:W-:Y:S04]  /*26d70*/  STL [R1+0x3b84], R22 ;  /* 0x003b841601007387 */ /* 0x0003e80000100800 */
[----:B------:R-:W4:Y:S01]  /*26d80*/  LDL R23, [R1+0x1cb0] ;  /* 0x001cb00001177983 */ /* 0x000f220000100800 */
[----:B0-----:R-:W-:Y:S02]  /*26d90*/  @!P0 IMAD.MOV.U32 R2, RZ, RZ, R24 ;  /* 0x000000ffff028224 */ /* 0x001fe400078e0018 */
[----:B---3--:R-:W-:Y:S01]  /*26da0*/  @!P0 IMAD.MOV.U32 R3, RZ, RZ, R25 ;  /* 0x000000ffff038224 */ /* 0x008fe200078e0019 */
[----:B-1----:R-:W3:Y:S04]  /*26db0*/  LDL R22, [R1+0x1cec] ;  /* 0x001cec0001167983 */ /* 0x002ee80000100800 */
[----:B------:R0:W3:Y:S04]  /*26dc0*/  @!P0 LDG.E.U8 R18, desc[UR40][R2.64] ;  /* 0x0000002802128981 */ /* 0x0000e8000c1e1100 */
[----:B--2---:R1:W-:Y:S04]  /*26dd0*/  STL [R1+0x3b88], R21 ;  /* 0x003b881501007387 */ /* 0x0043e80000100800 */
[----:B----4-:R2:W-:Y:S04]  /*26de0*/  STL [R1+0x3b70], R20 ;  /* 0x003b701401007387 */ /* 0x0105e80000100800 */
[----:B------:R-:W4:Y:S04]  /*26df0*/  LDL R27, [R1+0x1cb8] ;  /* 0x001cb800011b7983 */ /* 0x000f280000100800 */
[----:B------:R-:W4:Y:S04]  /*26e00*/  LDL R26, [R1+0x1cf4] ;  /* 0x001cf400011a7983 */ /* 0x000f280000100800 */
[----:B------:R1:W-:Y:S04]  /*26e10*/  STL [R1+0x3b74], R19 ;  /* 0x003b741301007387 */ /* 0x0003e80000100800 */
[----:B------:R-:W4:Y:S04]  /*26e20*/  LDL R25, [R1+0x1cc0] ;  /* 0x001cc00001197983 */ /* 0x000f280000100800 */
[----:B------:R-:W4:Y:S01]  /*26e30*/  LDL R24, [R1+0x1cfc] ;  /* 0x001cfc0001187983 */ /* 0x000f220000100800 */
[----:B0-----:R-:W-:-:S02]  /*26e40*/  @!P0 IMAD.MOV.U32 R3, RZ, RZ, R23 ;  /* 0x000000ffff038224 */ /* 0x001fc400078e0017 */
[----:B---3--:R-:W-:Y:S01]  /*26e50*/  @!P0 IMAD.MOV.U32 R2, RZ, RZ, R22 ;  /* 0x000000ffff028224 */ /* 0x008fe200078e0016 */
[----:B------:R0:W-:Y:S04]  /*26e60*/  STL [R1+0x3bc4], R18 ;  /* 0x003bc41201007387 */ /* 0x0001e80000100800 */
[----:B------:R-:W3:Y:S04]  /*26e70*/  LDL R23, [R1+0x1cc8] ;  /* 0x001cc80001177983 */ /* 0x000ee80000100800 */
[----:B------:R-:W3:Y:S01]  /*26e80*/  LDL R22, [R1+0x1d04] ;  /* 0x001d040001167983 */ /* 0x000ee20000100800 */
[----:B------:R-:W-:-:S02]  /*26e90*/  PRMT R17, RZ, 0x7610, R17 ;  /* 0x00007610ff117816 */ /* 0x000fc40000000011 */
[----:B------:R-:W-:Y:S02]  /*26ea0*/  PRMT R16, RZ, 0x7610, R16 ;  /* 0x00007610ff107816 */ /* 0x000fe40000000010 */
[----:B------:R-:W-:Y:S02]  /*26eb0*/  PRMT R15, RZ, 0x7610, R15 ;  /* 0x00007610ff0f7816 */ /* 0x000fe4000000000f */
[----:B------:R-:W-:Y:S01]  /*26ec0*/  PRMT R14, RZ, 0x7610, R14 ;  /* 0x00007610ff0e7816 */ /* 0x000fe2000000000e */
[----:B-1----:R-:W3:Y:S04]  /*26ed0*/  LDL R21, [R1+0x1cd0] ;  /* 0x001cd00001157983 */ /* 0x002ee80000100800 */
[----:B------:R4:W3:Y:S04]  /*26ee0*/  @!P0 LDG.E.U8 R17, desc[UR40][R2.64] ;  /* 0x0000002802118981 */ /* 0x0008e8000c1e1100 */
[----:B--2---:R-:W2:Y:S01]  /*26ef0*/  LDL R20, [R1+0x1d0c] ;  /* 0x001d0c0001147983 */ /* 0x004ea20000100800 */
[----:B----4-:R-:W-:-:S02]  /*26f00*/  @!P0 IMAD.MOV.U32 R3, RZ, RZ, R27 ;  /* 0x000000ffff038224 */ /* 0x010fc400078e001b */
[----:B------:R-:W-:-:S05]  /*26f10*/  @!P0 IMAD.MOV.U32 R2, RZ, RZ, R26 ;  /* 0x000000ffff028224 */ /* 0x000fca00078e001a */
[----:B------:R1:W4:Y:S02]  /*26f20*/  @!P0 LDG.E.U8 R16, desc[UR40][R2.64] ;  /* 0x0000002802108981 */ /* 0x000324000c1e1100 */
[----:B-1----:R-:W-:Y:S02]  /*26f30*/  @!P0 IMAD.MOV.U32 R3, RZ, RZ, R25 ;  /* 0x000000ffff038224 */ /* 0x002fe400078e0019 */
[----:B------:R-:W-:-:S05]  /*26f40*/  @!P0 IMAD.MOV.U32 R2, RZ, RZ, R24 ;  /* 0x000000ffff028224 */ /* 0x000fca00078e0018 */
[----:B------:R3:W2:Y:S02]  /*26f50*/  @!P0 LDG.E.U8 R15, desc[UR40][R2.64] ;  /* 0x00000028020f8981 */ /* 0x0006a4000c1e1100 */
[----:B---3--:R-:W-:Y:S02]  /*26f60*/  @!P0 IMAD.MOV.U32 R3, RZ, RZ, R23 ;  /* 0x000000ffff038224 */ /* 0x008fe400078e0017 */
[----:B------:R-:W-:-:S05]  /*26f70*/  @!P0 IMAD.MOV.U32 R2, RZ, RZ, R22 ;  /* 0x000000ffff028224 */ /* 0x000fca00078e0016 */
[----:B------:R-:W3:Y:S04]  /*26f80*/  @!P0 LDG.E.U8 R14, desc[UR40][R2.64] ;  /* 0x00000028020e8981 */ /* 0x000ee8000c1e1100 */
[----:B------:R1:W-:Y:S04]  /*26f90*/  STL [R1+0x3bc8], R17 ;  /* 0x003bc81101007387 */ /* 0x0003e80000100800 */
[----:B------:R-:W3:Y:S04]  /*26fa0*/  LDL R19, [R1+0x1cd8] ;  /* 0x001cd80001137983 */ /* 0x000ee80000100800 */
[----:B0-----:R-:W3:Y:S04]  /*26fb0*/  LDL R18, [R1+0x1d14] ;  /* 0x001d140001127983 */ /* 0x001ee80000100800 */
[----:B----4-:R0:W-:Y:S04]  /*26fc0*/  STL [R1+0x3bac], R16 ;  /* 0x003bac1001007387 */ /* 0x0101e80000100800 */
[----:B-1----:R-:W4:Y:S04]  /*26fd0*/  LDL R17, [R1+0x1ce0] ;  /* 0x001ce00001117983 */ /* 0x002f280000100800 */
[----:B0-----:R-:W4:Y:S04]  /*26fe0*/  LDL R16, [R1+0x1d1c] ;  /* 0x001d1c0001107983 */ /* 0x001f280000100800 */
[----:B--2---:R0:W-:Y:S04]  /*26ff0*/  STL [R1+0x3bb0], R15 ;  /* 0x003bb00f01007387 */ /* 0x0041e80000100800 */
[----:B---3--:R1:W-:Y:S04]  /*27000*/  STL [R1+0x3b8c], R14 ;  /* 0x003b8c0e01007387 */ /* 0x0083e80000100800 */
[----:B0-----:R-:W2:Y:S04]  /*27010*/  LDL R15, [R1+0x1ce8] ;  /* 0x001ce800010f7983 */ /* 0x001ea80000100800 */
[----:B-1----:R-:W3:Y:S01]  /*27020*/  LDL R14, [R1+0x1d24] ;  /* 0x001d2400010e7983 */ /* 0x002ee20000100800 */
[----:B------:R-:W-:Y:S01]  /*27030*/  PRMT R13, RZ, 0x7610, R13 ;  /* 0x00007610ff0d7816 */ /* 0x000fe2000000000d */
[----:B------:R-:W-:-:S02]  /*27040*/  @!P0 IMAD.MOV.U32 R2, RZ, RZ, R20 ;  /* 0x000000ffff028224 */ /* 0x000fc400078e0014 */
[----:B------:R-:W-:Y:S01]  /*27050*/  @!P0 IMAD.MOV.U32 R3, RZ, RZ, R21 ;  /* 0x000000ffff038224 */ /* 0x000fe200078e0015 */
[----:B------:R-:W-:-:S04]  /*27060*/  PRMT R12, RZ, 0x7610, R12 ;  /* 0x00007610ff0c7816 */ /* 0x000fc8000000000c */
[----:B------:R0:W3:Y:S02]  /*27070*/  @!P0 LDG.E.U8 R13, desc[UR40][R2.64] ;  /* 0x00000028020d8981 */ /* 0x0000e4000c1e1100 */
[----:B0-----:R-:W-:Y:S02]  /*27080*/  @!P0 IMAD.MOV.U32 R2, RZ, RZ, R18 ;  /* 0x000000ffff028224 */ /* 0x001fe400078e0012 */
[----:B------:R-:W-:-:S05]  /*27090*/  @!P0 IMAD.MOV.U32 R3, RZ, RZ, R19 ;  /* 0x000000ffff038224 */ /* 0x000fca00078e0013 */
[----:B------:R4:W3:Y:S01]  /*270a0*/  @!P0 LDG.E.U8 R12, desc[UR40][R2.64] ;  /* 0x00000028020c8981 */ /* 0x0008e2000c1e1100 */
[----:B------:R-:W-:Y:S02]  /*270b0*/  PRMT R11, RZ, 0x7610, R11 ;  /* 0x00007610ff0b7816 */ /* 0x000fe4000000000b */
[----:B------:R-:W-:Y:S01]  /*270c0*/  PRMT R10, RZ, 0x7610, R10 ;  /* 0x00007610ff0a7816 */ /* 0x000fe2000000000a */
[----:B----4-:R-:W-:Y:S02]  /*270d0*/  @!P0 IMAD.MOV.U32 R3, RZ, RZ, R17 ;  /* 0x000000ffff038224 */ /* 0x010fe400078e0011 */
[----:B------:R-:W-:-:S05]  /*270e0*/  @!P0 IMAD.MOV.U32 R2, RZ, RZ, R16 ;  /* 0x000000ffff028224 */ /* 0x000fca00078e0010 */
[----:B------:R2:W4:Y:S02]  /*270f0*/  @!P0 LDG.E.U8 R11, desc[UR40][R2.64] ;  /* 0x00000028020b8981 */ /* 0x000524000c1e1100 */
[----:B--2---:R-:W-:Y:S02]  /*27100*/  @!P0 IMAD.MOV.U32 R3, RZ, RZ, R15 ;  /* 0x000000ffff038224 */ /* 0x004fe400078e000f */
[----:B---3--:R-:W-:-:S05]  /*27110*/  @!P0 IMAD.MOV.U32 R2, RZ, RZ, R14 ;  /* 0x000000ffff028224 */ /* 0x008fca00078e000e */
[----:B------:R-:W2:Y:S04]  /*27120*/  @!P0 LDG.E.U8 R10, desc[UR40][R2.64] ;  /* 0x00000028020a8981 */ /* 0x000ea8000c1e1100 */
[----:B------:R0:W-:Y:S04]  /*27130*/  STL [R1+0x3b90], R13 ;  /* 0x003b900d01007387 */ /* 0x0001e80000100800 */
[----:B------:R-:W3:Y:S04]  /*27140*/  LDL R21, [R1+0x1cf0] ;  /* 0x001cf00001157983 */ /* 0x000ee80000100800 */
[----:B------:R-:W3:Y:S04]  /*27150*/  LDL R20, [R1+0x1d28] ;  /* 0x001d280001147983 */ /* 0x000ee80000100800 */
[----:B------:R1:W-:Y:S04]  /*27160*/  STL [R1+0x3b78], R12 ;  /* 0x003b780c01007387 */ /* 0x0003e80000100800 */
[----:B------:R-:W3:Y:S04]  /*27170*/  LDL R19, [R1+0x1cf8] ;  /* 0x001cf80001137983 */ /* 0x000ee80000100800 */
[----:B------:R-:W3:Y:S04]  /*27180*/  LDL R18, [R1+0x1d44] ;  /* 0x001d440001127983 */ /* 0x000ee80000100800 */
[----:B------:R-:W3:Y:S04]  /*27190*/  LDL R17, [R1+0x1d00] ;  /* 0x001d000001117983 */ /* 0x000ee80000100800 */
[----:B------:R-:W3:Y:S04]  /*271a0*/  LDL R16, [R1+0x1d40] ;  /* 0x001d400001107983 */ /* 0x000ee80000100800 */
[----:B----4-:R4:W-:Y:S04]  /*271b0*/  STL [R1+0x3b7c], R11 ;  /* 0x003b7c0b01007387 */ /* 0x0109e80000100800 */
[----:B------:R-:W3:Y:S04]  /*271c0*/  LDL R15, [R1+0x1d08] ;  /* 0x001d0800010f7983 */ /* 0x000ee80000100800 */
[----:B------:R-:W3:Y:S04]  /*271d0*/  LDL R14, [R1+0x1d3c] ;  /* 0x001d3c00010e7983 */ /* 0x000ee80000100800 */
[----:B0-----:R-:W3:Y:S04]  /*271e0*/  LDL R13, [R1+0x1d10] ;  /* 0x001d1000010d7983 */ /* 0x001ee80000100800 */
[----:B-1----:R-:W3:Y:S04]  /*271f0*/  LDL R12, [R1+0x1d38] ;  /* 0x001d3800010c7983 */ /* 0x002ee80000100800 */
[----:B--2---:R0:W-:Y:S04]  /*27200*/  STL [R1+0x3bcc], R10 ;  /* 0x003bcc0a01007387 */ /* 0x0041e80000100800 */
[----:B----4-:R-:W2:Y:S04]  /*27210*/  LDL R11, [R1+0x1d18] ;  /* 0x001d1800010b7983 */ /* 0x010ea80000100800 */
[----:B0-----:R-:W4:Y:S01]  /*27220*/  LDL R10, [R1+0x1d34] ;  /* 0x001d3400010a7983 */ /* 0x001f220000100800 */
[----:B------:R-:W-:Y:S01]  /*27230*/  PRMT R9, RZ, 0x7610, R9 ;  /* 0x00007610ff097816 */ /* 0x000fe20000000009 */
[----:B---3--:R-:W-:-:S02]  /*27240*/  @!P0 IMAD.MOV.U32 R2, RZ, RZ, R20 ;  /* 0x000000ffff028224 */ /* 0x008fc400078e0014 */
[----:B------:R-:W-:Y:S01]  /*27250*/  @!P0 IMAD.MOV.U32 R3, RZ, RZ, R21 ;  /* 0x000000ffff038224 */ /* 0x000fe200078e0015 */
[----:B------:R-:W-:-:S04]  /*27260*/  PRMT R8, RZ, 0x7610, R8 ;  /* 0x00007610ff087816 */ /* 0x000fc80000000008 */
[----:B------:R0:W3:Y:S01]  /*27270*/  @!P0 LDG.E.U8 R9, desc[UR40][R2.64] ;  /* 0x0000002802098981 */ /* 0x0000e2000c1e1100 */
[----:B------:R-:W-:Y:S01]  /*27280*/  PRMT R7, RZ, 0x7610, R7 ;  /* 0x00007610ff077816 */ /* 0x000fe20000000007 */
[----:B0-----:R-:W-:Y:S02]  /*27290*/  @!P0 IMAD.MOV.U32 R2, RZ, RZ, R18 ;  /* 0x000000ffff028224 */ /* 0x001fe400078e0012 */
[----:B------:R-:W-:-:S05]  /*272a0*/  @!P0 IMAD.MOV.U32 R3, RZ, RZ, R19 ;  /* 0x000000ffff038224 */ /* 0x000fca00078e0013 */
[----:B------:R0:W3:Y:S01]  /*272b0*/  @!P0 LDG.E.U8 R8, desc[UR40][R2.64] ;  /* 0x0000002802088981 */ /* 0x0000e2000c1e1100 */
[----:B------:R-:W-:Y:S01]  /*272c0*/  PRMT R6, RZ, 0x7610, R6 ;  /* 0x00007610ff067816 */ /* 0x000fe20000000006 */
[----:B0-----:R-:W-:Y:S02]  /*272d0*/  @!P0 IMAD.MOV.U32 R2, RZ, RZ, R16 ;  /* 0x000000ffff028224 */ /* 0x001fe400078e0010 */
[----:B------:R-:W-:-:S05]  /*272e0*/  @!P0 IMAD.MOV.U32 R3, RZ, RZ, R17 ;  /* 0x000000ffff038224 */ /* 0x000fca00078e0011 */
[----:B------:R0:W3:Y:S01]  /*272f0*/  @!P0 LDG.E.U8 R7, desc[UR40][R2.64] ;  /* 0x0000002802078981 */ /* 0x0000e2000c1e1100 */
[----:B------:R-:W-:Y:S02]  /*27300*/  PRMT R5, RZ, 0x7610, R5 ;  /* 0x00007610ff057816 */ /* 0x000fe40000000005 */
[----:B------:R-:W-:Y:S01]  /*27310*/  PRMT R4, RZ, 0x7610, R4 ;  /* 0x00007610ff047816 */ /* 0x000fe20000000004 */
[----:B0-----:R-:W-:Y:S02]  /*27320*/  @!P0 IMAD.MOV.U32 R3, RZ, RZ, R15 ;  /* 0x000000ffff038224 */ /* 0x001fe400078e000f */
[----:B------:R-:W-:-:S05]  /*27330*/  @!P0 IMAD.MOV.U32 R2, RZ, RZ, R14 ;  /* 0x000000ffff028224 */ /* 0x000fca00078e000e */
[----:B------:R0:W3:Y:S02]  /*27340*/  @!P0 LDG.E.U8 R6, desc[UR40][R2.64] ;  /* 0x0000002802068981 */ /* 0x0000e4000c1e1100 */
[----:B0-----:R-:W-:Y:S02]  /*27350*/  @!P0 IMAD.MOV.U32 R2, RZ, RZ, R12 ;  /* 0x000000ffff028224 */ /* 0x001fe400078e000c */
[----:B------:R-:W-:-:S05]  /*27360*/  @!P0 IMAD.MOV.U32 R3, RZ, RZ, R13 ;  /* 0x000000ffff038224 */ /* 0x000fca00078e000d */
[----:B------:R2:W3:Y:S02]  /*27370*/  @!P0 LDG.E.U8 R5, desc[UR40][R2.64] ;  /* 0x0000002802058981 */ /* 0x0004e4000c1e1100 */
[----:B--2---:R-:W-:Y:S02]  /*27380*/  @!P0 IMAD.MOV.U32 R3, RZ, RZ, R11 ;  /* 0x000000ffff038224 */ /* 0x004fe400078e000b */
[----:B----4-:R-:W-:-:S05]  /*27390*/  @!P0 IMAD.MOV.U32 R2, RZ, RZ, R10 ;  /* 0x000000ffff028224 */ /* 0x010fca00078e000a */
[----:B------:R0:W2:Y:S04]  /*273a0*/  @!P0 LDG.E.U8 R4, desc[UR40][R2.64] ;  /* 0x0000002802048981 */ /* 0x0000a8000c1e1100 */
[----:B0-----:R-:W0:Y:S04]  /*273b0*/  LDS.U8 R3, [R0+UR4] ;  /* 0x0000000400037984 */ /* 0x001e280008000000 */
[----:B---3--:R-:W-:Y:S04]  /*273c0*/  STL [R1+0x3bd0], R9 ;  /* 0x003bd00901007387 */ /* 0x008fe80000100800 */
[----:B------:R-:W1:Y:S04]  /*273d0*/  LDS.U8 R2, [R0+UR4+0x108] ;  /* 0x0001080400027984 */ /* 0x000e680008000000 */
[----:B------:R-:W-:Y:S04]  /*273e0*/  STL [R1+0x3bb4], R8 ;  /* 0x003bb40801007387 */ /* 0x000fe80000100800 */
[----:B------:R-:W-:Y:S04]  /*273f0*/  STL [R1+0x3bb8], R7 ;  /* 0x003bb80701007387 */ /* 0x000fe80000100800 */
[----:B------:R-:W-:Y:S04]  /*27400*/  STL [R1+0x3b94], R6 ;  /* 0x003b940601007387 */ /* 0x000fe80000100800 */
[----:B------:R-:W-:Y:S04]  /*27410*/  STL [R1+0x3b98], R5 ;  /* 0x003b980501007387 */ /* 0x000fe80000100800 */
[----:B--2---:R-:W-:Y:S04]  /*27420*/  STL [R1+0x3b9c], R4 ;  /* 0x003b9c0401007387 */ /* 0x004fe80000100800 */
[----:B0-----:R-:W-:Y:S04]  /*27430*/  STL [R1+0x3ba0], R3 ;  /* 0x003ba00301007387 */ /* 0x001fe80000100800 */
[----:B------:R-:W0:Y:S04]  /*27440*/  LDS.U8 R3, [R0+UR4+0x8] ;  /* 0x0000080400037984 */ /* 0x000e280008000000 */
[----:B-1----:R-:W-:Y:S04]  /*27450*/  STL [R1+0x3bd4], R2 ;  /* 0x003bd40201007387 */ /* 0x002fe80000100800 */
[----:B------:R-:W1:Y:S04]  /*27460*/  LDS.U8 R2, [R0+UR4+0x100] ;  /* 0x0001000400027984 */ /* 0x000e680008000000 */
[----:B------:R-:W2:Y:S04]  /*27470*/  LDS.U8 R4, [R0+UR4+0x1000] ;  /* 0x0010000400047984 */ /* 0x000ea80008000000 */
[----:B0-----:R-:W-:Y:S04]  /*27480*/  STL [R1+0x34c], R3 ;  /* 0x00034c0301007387 */ /* 0x001fe80000100800 */
[----:B------:R-:W0:Y:S04]  /*27490*/  LDS.U8 R3, [R0+UR4+0x1108] ;  /* 0x0011080400037984 */ /* 0x000e280008000000 */
[----:B-1----:R-:W-:Y:S04]  /*274a0*/  STL [R1+0x348], R2 ;  /* 0x0003480201007387 */ /* 0x002fe80000100800 */
[----:B------:R-:W1:Y:S04]  /*274b0*/  LDS.U8 R2, [R0+UR4+0x1008] ;  /* 0x0010080400027984 */ /* 0x000e680008000000 */
[----:B--2---:R-:W-:Y:S04]  /*274c0*/  STL [R1+0x354], R4 ;  /* 0x0003540401007387 */ /* 0x004fe80000100800 */
        /* <DEDUP_REMOVED lines=45> */
[----:B-1----:R1:W-:Y:S04]  /*277a0*/  STL [R1+0x1d94], R2 ;  /* 0x001d940201007387 */ /* 0x0023e80000100800 */
[----:B--2---:R-:W-:Y:S04]  /*277b0*/  STL [R1+0x1da0], R4 ;  /* 0x001da00401007387 */ /* 0x004fe80000100800 */
[----:B------:R-:W2:Y:S01]  /*277c0*/  LDS.U8 R4, [R0+UR4+0x3088] ;  /* 0x0030880400047984 */ /* 0x000ea20008000000 */
[----:B-1----:R-:W-:-:S05]  /*277d0*/  LOP3.LUT R2, R0, 0x210, RZ, 0x3c, !PT ;  /* 0x0000021000027812 */ /* 0x002fca00078e3cff */
[----:B------:R-:W-:Y:S04]  /*277e0*/  LDS.U8 R5, [R2+UR4+0x180] ;  /* 0x0001800402057984 */ /* 0x000fe80008000000 */
[----:B0-----:R-:W-:Y:S04]  /*277f0*/  STL [R1+0x1d9c], R3 ;  /* 0x001d9c0301007387 */ /* 0x001fe80000100800 */
[----:B------:R-:W0:Y:S04]  /*27800*/  LDS.U8 R3, [R0+UR4+0x3180] ;  /* 0x0031800400037984 */ /* 0x000e280008000000 */
[----:B------:R-:W-:Y:S04]  /*27810*/  STL [R1+0x1f2c], R0 ;  /* 0x001f2c0001007387 */ /* 0x000fe80000100800 */
[----:B------:R-:W1:Y:S04]  /*27820*/  LDS.U8 R0, [R2+UR4] ;  /* 0x0000000402007984 */ /* 0x000e680008000000 */
        /* <DEDUP_REMOVED lines=27> */
[----:B-1----:R-:W-:Y:S04]  /*279e0*/  STL [R1+0x1e20], R0 ;  /* 0x001e200001007387 */ /* 0x002fe80000100800 */
[----:B------:R-:W0:Y:S04]  /*279f0*/  LDS.U8 R0, [R2+UR4+0x3100] ;  /* 0x0031000402007984 */ /* 0x000e280008000000 */
[----:B------:R-:W1:Y:S04]  /*27a00*/  LDS.U8 R3, [R2+UR4+0x3008] ;  /* 0x0030080402037984 */ /* 0x000e680008000000 */
[----:B--2---:R-:W-:Y:S04]  /*27a10*/  STL [R1+0x1e1c], R4 ;  /* 0x001e1c0401007387 */ /* 0x004fe80000100800 */
[----:B------:R-:W-:Y:S04]  /*27a20*/  LDS.U8 R4, [R2+UR4+0x188] ;  /* 0x0001880402047984 */ /* 0x000fe80008000000 */
[----:B0-----:R0:W-:Y:S04]  /*27a30*/  STL [R1+0x2780], R0 ;  /* 0x0027800001007387 */ /* 0x0011e80000100800 */
[----:B-1----:R-:W-:Y:S04]  /*27a40*/  STL [R1+0x1e28], R3 ;  /* 0x001e280301007387 */ /* 0x002fe80000100800 */
[----:B------:R-:W1:Y:S04]  /*27a50*/  LDS.U8 R3, [R2+UR4+0x80] ;  /* 0x0000800402037984 */ /* 0x000e680008000000 */
[----:B0-----:R-:W2:Y:S04]  /*27a60*/  LDL R0, [R1+0x1f20] ;  /* 0x001f200001007983 */ /* 0x001ea80000100800 */
[----:B-1----:R-:W-:Y:S04]  /*27a70*/  STL [R1+0x1098], R3 ;  /* 0x0010980301007387 */ /* 0x002fe80000100800 */
[----:B------:R-:W0:Y:S04]  /*27a80*/  LDS.U8 R3, [R2+UR4+0x88] ;  /* 0x0000880402037984 */ /* 0x000e280008000000 */
[----:B------:R-:W-:Y:S04]  /*27a90*/  STL [R1+0x1094], R4 ;  /* 0x0010940401007387 */ /* 0x000fe80000100800 */
[----:B------:R-:W1:Y:S04]  /*27aa0*/  LDS.U8 R4, [R2+UR4+0x1080] ;  /* 0x0010800402047984 */ /* 0x000e680008000000 */
[----:B0-----:R-:W-:Y:S04]  /*27ab0*/  STL [R1+0x10a0], R3 ;  /* 0x0010a00301007387 */ /* 0x001fe80000100800 */
[----:B------:R-:W0:Y:S04]  /*27ac0*/  LDS.U8 R3, [R2+UR4+0x1188] ;  /* 0x0011880402037984 */ /* 0x000e280008000000 */
[----:B------:R-:W-:Y:S04]  /*27ad0*/  STL [R1+0x109c], R5 ;  /* 0x00109c0501007387 */ /* 0x000fe80000100800 */
[----:B------:R-:W3:Y:S04]  /*27ae0*/  LDS.U8 R5, [R2+UR4+0x1088] ;  /* 0x0010880402057984 */ /* 0x000ee80008000000 */
[----:B-1----:R-:W-:Y:S04]  /*27af0*/  STL [R1+0x10a8], R4 ;  /* 0x0010a80401007387 */ /* 0x002fe80000100800 */
[----:B------:R-:W1:Y:S04]  /*27b00*/  LDS.U8 R4, [R2+UR4+0x1180] ;  /* 0x0011800402047984 */ /* 0x000e680008000000 */
[----:B0-----:R-:W-:Y:S04]  /*27b10*/  STL [R1+0x10a4], R3 ;  /* 0x0010a40301007387 */ /* 0x001fe80000100800 */
[----:B------:R-:W0:Y:S04]  /*27b20*/  LDS.U8 R3, [R2+UR4+0x2080] ;  /* 0x0020800402037984 */ /* 0x000e280008000000 */
[----:B---3--:R-:W-:Y:S04]  /*27b30*/  STL [R1+0x10b0], R5 ;  /* 0x0010b00501007387 */ /* 0x008fe80000100800 */
        /* <DEDUP_REMOVED lines=11> */
[----:B------:R-:W4:Y:S04]  /*27bf0*/  LDS.U8 R2, [R2+UR4+0x3180] ;  /* 0x0031800402027984 */ /* 0x000f280008000000 */
[----:B---3--:R-:W-:Y:S04]  /*27c00*/  STL [R1+0x1ea0], R5 ;  /* 0x001ea00501007387 */ /* 0x008fe80000100800 */
[----:B-1----:R-:W-:Y:S04]  /*27c10*/  STL [R1+0x1e9c], R4 ;  /* 0x001e9c0401007387 */ /* 0x002fe80000100800 */
[----:B0-----:R-:W-:Y:S04]  /*27c20*/  STL [R1+0x1ea8], R3 ;  /* 0x001ea80301007387 */ /* 0x001fe80000100800 */
[----:B----4-:R-:W-:Y:S04]  /*27c30*/  STL [R1+0x1ea4], R2 ;  /* 0x001ea40201007387 */ /* 0x010fe80000100800 */
[----:B--2---:R-:W0:Y:S04]  /*27c40*/  LDS.U8 R4, [R0+UR4] ;  /* 0x0000000400047984 */ /* 0x004e280008000000 */
[----:B------:R-:W1:Y:S04]  /*27c50*/  LDS.U8 R3, [R0+UR4+0x108] ;  /* 0x0001080400037984 */ /* 0x000e680008000000 */
[----:B------:R-:W2:Y:S04]  /*27c60*/  LDS.U8 R2, [R0+UR4+0x8] ;  /* 0x0000080400027984 */ /* 0x000ea80008000000 */
[----:B------:R-:W-:Y:S04]  /*27c70*/  LDS.U8 R5, [R0+UR4+0x180] ;  /* 0x0001800400057984 */ /* 0x000fe80008000000 */
        /* <DEDUP_REMOVED lines=28> */
[----:B--2---:R2:W-:Y:S04]  /*27e40*/  STL [R1+0x1158], R2 ;  /* 0x0011580201007387 */ /* 0x0045e80000100800 */
[----:B--2---:R-:W2:Y:S04]  /*27e50*/  LDL R2, [R1+0x1f1c] ;  /* 0x001f1c0001027983 */ /* 0x004ea80000100800 */
[----:B0-----:R-:W-:Y:S04]  /*27e60*/  STL [R1+0x1154], R4 ;  /* 0x0011540401007387 */ /* 0x001fe80000100800 */
[----:B------:R-:W0:Y:S04]  /*27e70*/  LDS.U8 R4, [R0+UR4+0x188] ;  /* 0x0001880400047984 */ /* 0x000e280008000000 */
[----:B-1----:R-:W-:Y:S04]  /*27e80*/  STL [R1+0x3e4], R3 ;  /* 0x0003e40301007387 */ /* 0x002fe80000100800 */
[----:B------:R-:W1:Y:S04]  /*27e90*/  LDS.U8 R3, [R0+UR4+0x88] ;  /* 0x0000880400037984 */ /* 0x000e680008000000 */
[----:B0-----:R-:W-:Y:S04]  /*27ea0*/  STL [R1+0x3e0], R4 ;  /* 0x0003e00401007387 */ /* 0x001fe80000100800 */
[----:B------:R-:W0:Y:S04]  /*27eb0*/  LDS.U8 R4, [R0+UR4+0x1080] ;  /* 0x0010800400047984 */ /* 0x000e280008000000 */
[----:B-1----:R-:W-:Y:S04]  /*27ec0*/  STL [R1+0x3ec], R3 ;  /* 0x0003ec0301007387 */ /* 0x002fe80000100800 */
[----:B------:R-:W1:Y:S04]  /*27ed0*/  LDS.U8 R3, [R0+UR4+0x1188] ;  /* 0x0011880400037984 */ /* 0x000e680008000000 */
[----:B------:R-:W-:Y:S04]  /*27ee0*/  STL [R1+0x3e8], R5 ;  /* 0x0003e80501007387 */ /* 0x000fe80000100800 */
[----:B------:R-:W3:Y:S04]  /*27ef0*/  LDS.U8 R5, [R0+UR4+0x1088] ;  /* 0x0010880400057984 */ /* 0x000ee80008000000 */
[----:B0-----:R-:W-:Y:S04]  /*27f00*/  STL [R1+0x3f4], R4 ;  /* 0x0003f40401007387 */ /* 0x001fe80000100800 */
[----:B------:R-:W0:Y:S04]  /*27f10*/  LDS.U8 R4, [R0+UR4+0x1180] ;  /* 0x0011800400047984 */ /* 0x000e280008000000 */
[----:B-1----:R-:W-:Y:S04]  /*27f20*/  STL [R1+0x3f0], R3 ;  /* 0x0003f00301007387 */ /* 0x002fe80000100800 */
[----:B------:R-:W1:Y:S04]  /*27f30*/  LDS.U8 R3, [R0+UR4+0x2080] ;  /* 0x0020800400037984 */ /* 0x000e680008000000 */
[----:B---3--:R-:W-:Y:S04]  /*27f40*/  STL [R1+0x3fc], R5 ;  /* 0x0003fc0501007387 */ /* 0x008fe80000100800 */
        /* <DEDUP_REMOVED lines=11> */
[----:B------:R-:W4:Y:S04]  /*28000*/  LDS.U8 R0, [R0+UR4+0x3180] ;  /* 0x0031800400007984 */ /* 0x000f280008000000 */
[----:B---3--:R-:W-:Y:S04]  /*28010*/  STL [R1+0x1dc0], R5 ;  /* 0x001dc00501007387 */ /* 0x008fe80000100800 */
[----:B0-----:R-:W-:Y:S04]  /*28020*/  STL [R1+0x1dbc], R4 ;  /* 0x001dbc0401007387 */ /* 0x001fe80000100800 */
[----:B-1----:R-:W-:Y:S04]  /*28030*/  STL [R1+0x1dc8], R3 ;  /* 0x001dc80301007387 */ /* 0x002fe80000100800 */
        /* <DEDUP_REMOVED lines=315> */
[----:B--2---:R-:W-:Y:S04]  /*293f0*/  STL [R1+0x1ef8], R0 ;  /* 0x001ef80001007387 */ /* 0x004fe80000100800 */
[----:B------:R-:W2:Y:S04]  /*29400*/  LDL.LU R9, [R1+0x344] ;  /* 0x0003440001097983 */ /* 0x000ea80000300800 */
[----:B------:R-:W1:Y:S04]  /*29410*/  LDS.U8 R0, [R2+UR4+0x3080] ;  /* 0x0030800402007984 */ /* 0x000e680008000000 */
[----:B0-----:R-:W-:Y:S04]  /*29420*/  STL [R1+0x1ef4], R3 ;  /* 0x001ef40301007387 */ /* 0x001fe80000100800 */
[----:B--2---:R-:W-:Y:S04]  /*29430*/  STL [R1+0x3bd8], R9 ;  /* 0x003bd80901007387 */ /* 0x004fe80000100800 */
[----:B------:R-:W0:Y:S04]  /*29440*/  LDS.U8 R9, [R2+UR4+0x3188] ;  /* 0x0031880402097984 */ /* 0x000e280008000000 */
[----:B-1----:R1:W-:Y:S04]  /*29450*/  STL [R1+0x1f00], R0 ;  /* 0x001f000001007387 */ /* 0x0023e80000100800 */
[----:B------:R-:W2:Y:S04]  /*29460*/  LDL.LU R10, [R1+0x340] ;  /* 0x00034000010a7983 */ /* 0x000ea80000300800 */
[----:B------:R-:W3:Y:S04]  /*29470*/  LDL.LU R17, [R1+0x320] ;  /* 0x0003200001117983 */ /* 0x000ee80000300800 */
[----:B------:R-:W4:Y:S04]  /*29480*/  LDL.LU R18, [R1+0x31c] ;  /* 0x00031c0001127983 */ /* 0x000f280000300800 */
[----:B------:R-:W2:Y:S04]  /*29490*/  LDL.LU R25, [R1+0x300] ;  /* 0x0003000001197983 */ /* 0x000ea80000300800 */
[----:B------:R-:W2:Y:S04]  /*294a0*/  LDL.LU R26, [R1+0x2fc] ;  /* 0x0002fc00011a7983 */ /* 0x000ea80000300800 */
[----:B-1----:R-:W2:Y:S04]  /*294b0*/  LDL.LU R0, [R1+0x2e0] ;  /* 0x0002e00001007983 */ /* 0x002ea80000300800 */
        /* <DEDUP_REMOVED lines=19> */
[----:B0-----:R-:W-:Y:S04]  /*295f0*/  STL [R1+0x1efc], R9 ;  /* 0x001efc0901007387 */ /* 0x001fe80000100800 */
[----:B------:R-:W0:Y:S04]  /*29600*/  LDS.U8 R9, [R2+UR4+0x3088] ;  /* 0x0030880402097984 */ /* 0x000e280008000000 */
[----:B------:R-:W1:Y:S01]  /*29610*/  LDS.U8 R2, [R2+UR4+0x3180] ;  /* 0x0031800402027984 */ /* 0x000e620008000000 */
[----:B------:R-:W0:Y:S01]  /*29620*/  S2R R29, SR_TID.X ;  /* 0x00000000001d7919 */ /* 0x000e220000002100 */
[----:B------:R-:W-:Y:S06]  /*29630*/  BAR.SYNC.DEFER_BLOCKING 0x0 ;  /* 0x0000000000007b1d */ /* 0x000fec0000010000 */
[----:B0-----:R0:W-:Y:S04]  /*29640*/  STL [R1+0x1f08], R9 ;  /* 0x001f080901007387 */ /* 0x0011e80000100800 */
[----:B0-----:R-:W2:Y:S01]  /*29650*/  LDL.LU R9, [R1+0x3bd8] ;  /* 0x003bd80001097983 */ /* 0x001ea20000300800 */
[----:B------:R-:W-:-:S03]  /*29660*/  LOP3.LUT R3, R29, 0x3f, RZ, 0xc0, !PT ;  /* 0x0000003f1d037812 */ /* 0x000fc600078ec0ff */
[----:B-1----:R0:W-:Y:S04]  /*29670*/  STL [R1+0x1f04], R2 ;  /* 0x001f040201007387 */ /* 0x0021e80000100800 */
[----:B0-----:R-:W4:Y:S04]  /*29680*/  LDL.LU R2, [R1+0x3bd4] ;  /* 0x003bd40001027983 */ /* 0x001f280000300800 */
[----:B--2---:R0:W-:Y:S04]  /*29690*/  STS.U8 [R3+UR4], R9 ;  /* 0x0000000903007988 */ /* 0x0041e80008000004 */
[----:B------:R1:W-:Y:S04]  /*296a0*/  STS.U8 [R3+UR4+0x40], R10 ;  /* 0x0000400a03007988 */ /* 0x0003e80008000004 */
[----:B---3--:R2:W-:Y:S04]  /*296b0*/  STS.U8 [R3+UR4+0x200], R17 ;  /* 0x0002001103007988 */ /* 0x0085e80008000004 */
        /* <DEDUP_REMOVED lines=9> */
[----:B------:R-:W-:Y:S04]  /*29750*/  STS.U8 [R3+UR4+0x600], R0 ;  /* 0x0006000003007988 */ /* 0x000fe80008000004 */
[----:B------:R-:W-:Y:S04]  /*29760*/  STS.U8 [R3+UR4+0x640], R4 ;  /* 0x0006400403007988 */ /* 0x000fe80008000004 */
[----:B------:R-:W-:Y:S04]  /*29770*/  STS.U8 [R3+UR4+0x800], R5 ;  /* 0x0008000503007988 */ /* 0x000fe80008000004 */
[----:B------:R-:W-:Y:S04]  /*29780*/  STS.U8 [R3+UR4+0x840], R6 ;  /* 0x0008400603007988 */ /* 0x000fe80008000004 */
[----:B------:R0:W-:Y:S04]  /*29790*/  STS.U8 [R3+UR4+0xa00], R7 ;  /* 0x000a000703007988 */ /* 0x0001e80008000004 */
[----:B------:R1:W-:Y:S04]  /*297a0*/  STS.U8 [R3+UR4+0xa40], R8 ;  /* 0x000a400803007988 */ /* 0x0003e80008000004 */
        /* <DEDUP_REMOVED lines=8> */
[----:B0-----:R-:W3:Y:S04]  /*29830*/  LDL.LU R7, [R1+0x338] ;  /* 0x0003380001077983 */ /* 0x001ee80000300800 */
[----:B------:R-:W-:Y:S04]  /*29840*/  STS.U8 [R3+UR4+0x1400], R21 ;  /* 0x0014001503007988 */ /* 0x000fe80008000004 */
[----:B-1----:R-:W3:Y:S04]  /*29850*/  LDL.LU R8, [R1+0x334] ;  /* 0x0003340001087983 */ /* 0x002ee80000300800 */
[----:B------:R-:W-:Y:S04]  /*29860*/  STS.U8 [R3+UR4+0x1440], R22 ;  /* 0x0014401603007988 */ /* 0x000fe80008000004 */
[----:B------:R0:W-:Y:S04]  /*29870*/  STS.U8 [R3+UR4+0x1600], R23 ;  /* 0x0016001703007988 */ /* 0x0001e80008000004 */
[----:B------:R-:W3:Y:S04]  /*29880*/  LDL.LU R15, [R1+0x318] ;  /* 0x00031800010f7983 */ /* 0x000ee80000300800 */
[----:B------:R-:W3:Y:S04]  /*29890*/  LDL.LU R16, [R1+0x314] ;  /* 0x0003140001107983 */ /* 0x000ee80000300800 */
[----:B------:R1:W-:Y:S04]  /*298a0*/  STS.U8 [R3+UR4+0x1640], R24 ;  /* 0x0016401803007988 */ /* 0x0003e80008000004 */
[----:B0-----:R-:W3:Y:S04]  /*298b0*/  LDL.LU R23, [R1+0x2f8] ;  /* 0x0002f80001177983 */ /* 0x001ee80000300800 */
[----:B-1----:R-:W3:Y:S04]  /*298c0*/  LDL.LU R24, [R1+0x2f4] ;  /* 0x0002f40001187983 */ /* 0x002ee80000300800 */
[----:B------:R-:W3:Y:S04]  /*298d0*/  LDL.LU R0, [R1+0x254] ;  /* 0x0002540001007983 */ /* 0x000ee80000300800 */
[----:B------:R-:W3:Y:S04]  /*298e0*/  LDL.LU R4, [R1+0x238] ;  /* 0x0002380001047983 */ /* 0x000ee80000300800 */
[----:B------:R-:W3:Y:S04]  /*298f0*/  LDL.LU R5, [R1+0x234] ;  /* 0x0002340001057983 */ /* 0x000ee80000300800 */
[----:B------:R-:W3:Y:S04]  /*29900*/  LDL.LU R6, [R1+0x1e8] ;  /* 0x0001e80001067983 */ /* 0x000ee80000300800 */
[----:B------:R-:W3:Y:S04]  /*29910*/  LDL.LU R11, [R1+0x1e4] ;  /* 0x0001e400010b7983 */ /* 0x000ee80000300800 */
[----:B------:R-:W3:Y:S04]  /*29920*/  LDL.LU R12, [R1+0x1b8] ;  /* 0x0001b800010c7983 */ /* 0x000ee80000300800 */
[----:B------:R0:W-:Y:S04]  /*29930*/  STS.U8 [R3+UR4+0x1800], R27 ;  /* 0x0018001b03007988 */ /* 0x0001e80008000004 */
[----:B------:R-:W3:Y:S04]  /*29940*/  LDL.LU R13, [R1+0x1b4] ;  /* 0x0001b400010d7983 */ /* 0x000ee80000300800 */
[----:B------:R1:W-:Y:S04]  /*29950*/  STS.U8 [R3+UR4+0x1840], R28 ;  /* 0x0018401c03007988 */ /* 0x0003e80008000004 */
[----:B------:R-:W3:Y:S04]  /*29960*/  LDL.LU R14, [R1+0xf8] ;  /* 0x0000f800010e7983 */ /* 0x000ee80000300800 */
[----:B------:R-:W3:Y:S04]  /*29970*/  LDL.LU R19, [R1+0xf4] ;  /* 0x0000f40001137983 */ /* 0x000ee80000300800 */
[----:B------:R-:W3:Y:S04]  /*29980*/  LDL.LU R20, [R1+0xb8] ;  /* 0x0000b80001147983 */ /* 0x000ee80000300800 */
[----:B------:R-:W3:Y:S04]  /*29990*/  LDL.LU R21, [R1+0xb4] ;  /* 0x0000b40001157983 */ /* 0x000ee80000300800 */
[----:B------:R-:W3:Y:S04]  /*299a0*/  LDL.LU R22, [R1+0x78] ;  /* 0x0000780001167983 */ /* 0x000ee80000300800 */
[----:B0-----:R-:W3:Y:S04]  /*299b0*/  LDL.LU R27, [R1+0x74] ;  /* 0x00007400011b7983 */ /* 0x001ee80000300800 */
[----:B-1----:R-:W3:Y:S04]  /*299c0*/  LDL.LU R28, [R1+0x8] ;  /* 0x00000800011c7983 */ /* 0x002ee80000300800 */
[----:B--2---:R0:W-:Y:S02]  /*299d0*/  STS.U8 [R3+UR4+0x1a00], R26 ;  /* 0x001a001a03007988 */ /* 0x0041e40008000004 */
[----:B0-----:R-:W-:-:S02]  /*299e0*/  LOP3.LUT R26, R29, 0x3f, RZ, 0xc0, !PT ;  /* 0x0000003f1d1a7812 */ /* 0x001fc400078ec0ff */
[----:B------:R-:W2:Y:S04]  /*299f0*/  LDL.LU R29, [R1+0x4] ;  /* 0x00000400011d7983 */ /* 0x000ea80000300800 */
[----:B----4-:R0:W-:Y:S04]  /*29a00*/  STS.U8 [R26+UR4+0x1a40], R25 ;  /* 0x001a40191a007988 */ /* 0x0101e80008000004 */
[----:B---3--:R1:W-:Y:S04]  /*29a10*/  STS.U8 [R26+UR4+0x1c00], R18 ;  /* 0x001c00121a007988 */ /* 0x0083e80008000004 */
[----:B------:R3:W-:Y:S04]  /*29a20*/  STS.U8 [R26+UR4+0x1c40], R17 ;  /* 0x001c40111a007988 */ /* 0x0007e80008000004 */
[----:B------:R4:W-:Y:S04]  /*29a30*/  STS.U8 [R26+UR4+0x1e00], R10 ;  /* 0x001e000a1a007988 */ /* 0x0009e80008000004 */
[----:B------:R3:W-:Y:S04]  /*29a40*/  STS.U8 [R26+UR4+0x1e40], R9 ;  /* 0x001e40091a007988 */ /* 0x0007e80008000004 */
[----:B0-----:R-:W2:Y:S04]  /*29a50*/  LDL.LU R25, [R1+0x258] ;  /* 0x0002580001197983 */ /* 0x001ea80000300800 */
[----:B-1----:R-:W2:Y:S04]  /*29a60*/  LDL.LU R18, [R1+0x274] ;  /* 0x0002740001127983 */ /* 0x002ea80000300800 */
[----:B---3--:R-:W3:Y:S04]  /*29a70*/  LDL.LU R17, [R1+0x278] ;  /* 0x0002780001117983 */ /* 0x008ee80000300800 */
[----:B----4-:R-:W4:Y:S04]  /*29a80*/  LDL.LU R10, [R1+0x2d4] ;  /* 0x0002d400010a7983 */ /* 0x010f280000300800 */
[----:B------:R-:W2:Y:S01]  /*29a90*/  LDL.LU R9, [R1+0x2d8] ;  /* 0x0002d80001097983 */ /* 0x000ea20000300800 */
[----:B------:R-:W-:-:S05]  /*29aa0*/  LOP3.LUT R3, R3, 0x10, RZ, 0x3c, !PT ;  /* 0x0000001003037812 */ /* 0x000fca00078e3cff */
[----:B------:R0:W-:Y:S04]  /*29ab0*/  STS.U8 [R3+UR4+0x80], R7 ;  /* 0x0000800703007988 */ /* 0x0001e80008000004 */
[----:B------:R1:W-:Y:S04]  /*29ac0*/  STS.U8 [R3+UR4+0xc0], R8 ;  /* 0x0000c00803007988 */ /* 0x0003e80008000004 */
[----:B------:R0:W-:Y:S04]  /*29ad0*/  STS.U8 [R3+UR4+0x280], R15 ;  /* 0x0002800f03007988 */ /* 0x0001e80008000004 */
[----:B------:R0:W-:Y:S04]  /*29ae0*/  STS.U8 [R3+UR4+0x2c0], R16 ;  /* 0x0002c01003007988 */ /* 0x0001e80008000004 */
[----:B------:R0:W-:Y:S04]  /*29af0*/  STS.U8 [R3+UR4+0x480], R23 ;  /* 0x0004801703007988 */ /* 0x0001e80008000004 */
[----:B------:R1:W-:Y:S04]  /*29b00*/  STS.U8 [R3+UR4+0x4c0], R24 ;  /* 0x0004c01803007988 */ /* 0x0003e80008000004 */
[----:B0-----:R-:W3:Y:S04]  /*29b10*/  LDL.LU R7, [R1+0x3bb8] ;  /* 0x003bb80001077983 */ /* 0x001ee80000300800 */
[----:B-1----:R-:W3:Y:S04]  /*29b20*/  LDL.LU R8, [R1+0x3bb4] ;  /* 0x003bb40001087983 */ /* 0x002ee80000300800 */
[----:B------:R-:W3:Y:S04]  /*29b30*/  LDL.LU R15, [R1+0x3bb0] ;  /* 0x003bb000010f7983 */ /* 0x000ee80000300800 */
[----:B------:R-:W3:Y:S04]  /*29b40*/  LDL.LU R16, [R1+0x3bac] ;  /* 0x003bac0001107983 */ /* 0x000ee80000300800 */
[----:B------:R-:W3:Y:S04]  /*29b50*/  LDL.LU R23, [R1+0x3ba8] ;  /* 0x003ba80001177983 */ /* 0x000ee80000300800 */
[----:B------:R-:W3:Y:S04]  /*29b60*/  LDL.LU R24, [R1+0x3ba4] ;  /* 0x003ba40001187983 */ /* 0x000ee80000300800 */
[----:B--2---:R-:W-:Y:S04]  /*29b70*/  STS.U8 [R3+UR4+0x680], R9 ;  /* 0x0006800903007988 */ /* 0x004fe80008000004 */
[----:B----4-:R-:W-:Y:S04]  /*29b80*/  STS.U8 [R3+UR4+0x6c0], R10 ;  /* 0x0006c00a03007988 */ /* 0x010fe80008000004 */
[----:B---3--:R-:W-:Y:S04]  /*29b90*/  STS.U8 [R3+UR4+0x880], R17 ;  /* 0x0008801103007988 */ /* 0x008fe80008000004 */
[----:B------:R-:W-:Y:S04]  /*29ba0*/  STS.U8 [R3+UR4+0x8c0], R18 ;  /* 0x0008c01203007988 */ /* 0x000fe80008000004 */
[----:B------:R-:W-:Y:S04]  /*29bb0*/  STS.U8 [R3+UR4+0xa80], R25 ;  /* 0x000a801903007988 */ /* 0x000fe80008000004 */
[----:B------:R-:W-:Y:S04]  /*29bc0*/  STS.U8 [R3+UR4+0xac0], R0 ;  /* 0x000ac00003007988 */ /* 0x000fe80008000004 */
[----:B------:R0:W-:Y:S04]  /*29bd0*/  STS.U8 [R3+UR4+0xc80], R4 ;  /* 0x000c800403007988 */ /* 0x0001e80008000004 */
[----:B------:R1:W-:Y:S04]  /*29be0*/  STS.U8 [R3+UR4+0xcc0], R5 ;  /* 0x000cc00503007988 */ /* 0x0003e80008000004 */
[----:B------:R2:W-:Y:S04]  /*29bf0*/  STS.U8 [R3+UR4+0xe80], R6 ;  /* 0x000e800603007988 */ /* 0x0005e80008000004 */
[----:B------:R-:W-:Y:S04]  /*29c00*/  STS.U8 [R3+UR4+0xec0], R11 ;  /* 0x000ec00b03007988 */ /* 0x000fe80008000004 */
[----:B------:R-:W-:Y:S04]  /*29c10*/  STS.U8 [R3+UR4+0x1080], R12 ;  /* 0x0010800c03007988 */ /* 0x000fe80008000004 */
[----:B------:R3:W-:Y:S04]  /*29c20*/  STS.U8 [R3+UR4+0x10c0], R13 ;  /* 0x0010c00d03007988 */ /* 0x0007e80008000004 */
[----:B------:R4:W-:Y:S04]  /*29c30*/  STS.U8 [R3+UR4+0x1280], R14 ;  /* 0x0012800e03007988 */ /* 0x0009e80008000004 */
[----:B------:R-:W-:Y:S04]  /*29c40*/  STS.U8 [R3+UR4+0x12c0], R19 ;  /* 0x0012c01303007988 */ /* 0x000fe80008000004 */
[----:B------:R-:W-:Y:S04]  /*29c50*/  STS.U8 [R3+UR4+0x1480], R20 ;  /* 0x0014801403007988 */ /* 0x000fe80008000004 */
[----:B0-----:R-:W4:Y:S04]  /*29c60*/  LDL.LU R4, [R1+0x330] ;  /* 0x0003300001047983 */ /* 0x001f280000300800 */
[----:B-1----:R-:W4:Y:S04]  /*29c70*/  LDL.LU R5, [R1+0x32c] ;  /* 0x00032c0001057983 */ /* 0x002f280000300800 */
[----:B------:R0:W-:Y:S04]  /*29c80*/  STS.U8 [R3+UR4+0x14c0], R21 ;  /* 0x0014c01503007988 */ /* 0x0001e80008000004 */
[----:B--2---:R-:W2:Y:S04]  /*29c90*/  LDL.LU R6, [R1+0x310] ;  /* 0x0003100001067983 */ /* 0x004ea80000300800 */
[----:B------:R1:W-:Y:S04]  /*29ca0*/  STS.U8 [R3+UR4+0x1680], R22 ;  /* 0x0016801603007988 */ /* 0x0003e80008000004 */
[----:B---3--:R-:W3:Y:S04]  /*29cb0*/  LDL.LU R13, [R1+0x30c] ;  /* 0x00030c00010d7983 */ /* 0x008ee80000300800 */
[----:B------:R-:W-:Y:S04]  /*29cc0*/  STS.U8 [R3+UR4+0x16c0], R27 ;  /* 0x0016c01b03007988 */ /* 0x000fe80008000004 */
[----:B----4-:R-:W4:Y:S04]  /*29cd0*/  LDL.LU R14, [R1+0x2f0] ;  /* 0x0002f000010e7983 */ /* 0x010f280000300800 */
[----:B------:R-:W-:Y:S04]  /*29ce0*/  STS.U8 [R3+UR4+0x1880], R28 ;  /* 0x0018801c03007988 */ /* 0x000fe80008000004 */
[----:B------:R1:W-:Y:S04]  /*29cf0*/  STS.U8 [R3+UR4+0x18c0], R29 ;  /* 0x0018c01d03007988 */ /* 0x0003e80008000004 */
[----:B0-----:R-:W4:Y:S04]  /*29d00*/  LDL.LU R21, [R1+0x2ec] ;  /* 0x0002ec0001157983 */ /* 0x001f280000300800 */
        /* <DEDUP_REMOVED lines=12> */
[----:B------:R-:W4:Y:S04]  /*29dd0*/  LDL.LU R28, [R1] ;  /* 0x00000000011c7983 */ /* 0x000f280000300800 */
[----:B------:R0:W-:Y:S04]  /*29de0*/  STS.U8 [R3+UR4+0x1a80], R24 ;  /* 0x001a801803007988 */ /* 0x0001e80008000004 */
[----:B------:R1:W-:Y:S04]  /*29df0*/  STS.U8 [R3+UR4+0x1ac0], R23 ;  /* 0x001ac01703007988 */ /* 0x0003e80008000004 */
[----:B------:R0:W-:Y:S04]  /*29e00*/  STS.U8 [R3+UR4+0x1c80], R16 ;  /* 0x001c801003007988 */ /* 0x0001e80008000004 */
[----:B------:R0:W-:Y:S04]  /*29e10*/  STS.U8 [R3+UR4+0x1cc0], R15 ;  /* 0x001cc00f03007988 */ /* 0x0001e80008000004 */
[----:B------:R1:W-:Y:S04]  /*29e20*/  STS.U8 [R3+UR4+0x1e80], R8 ;  /* 0x001e800803007988 */ /* 0x0003e80008000004 */
[----:B------:R1:W-:Y:S04]  /*29e30*/  STS.U8 [R3+UR4+0x1ec0], R7 ;  /* 0x001ec00703007988 */ /* 0x0003e80008000004 */
[----:B0-----:R-:W4:Y:S04]  /*29e40*/  LDL.LU R24, [R1+0x20c] ;  /* 0x00020c0001187983 */ /* 0x001f280000300800 */
[----:B-1----:R-:W4:Y:S04]  /*29e50*/  LDL.LU R23, [R1+0x230] ;  /* 0x0002300001177983 */ /* 0x002f280000300800 */
[----:B------:R-:W4:Y:S04]  /*29e60*/  LDL.LU R16, [R1+0x24c] ;  /* 0x00024c0001107983 */ /* 0x000f280000300800 */
[----:B------:R-:W4:Y:S04]  /*29e70*/  LDL.LU R15, [R1+0x250] ;  /* 0x00025000010f7983 */ /* 0x000f280000300800 */
[----:B------:R-:W4:Y:S04]  /*29e80*/  LDL.LU R8, [R1+0x26c] ;  /* 0x00026c0001087983 */ /* 0x000f280000300800 */
[----:B------:R-:W4:Y:S04]  /*29e90*/  LDL.LU R3, [R1+0x3ba0] ;  /* 0x003ba00001037983 */ /* 0x000f280000300800 */
[----:B------:R-:W4:Y:S01]  /*29ea0*/  LDL.LU R7, [R1+0x270] ;  /* 0x0002700001077983 */ /* 0x000f220000300800 */
[----:B------:R-:W-:-:S05]  /*29eb0*/  LOP3.LUT R11, R26, 0x20, RZ, 0x3c, !PT ;  /* 0x000000201a0b7812 */ /* 0x000fca00078e3cff */
[----:B------:R0:W-:Y:S04]  /*29ec0*/  STS.U8 [R11+UR4+0x100], R4 ;  /* 0x000100040b007988 */ /* 0x0001e80008000004 */
[----:B------:R1:W-:Y:S04]  /*29ed0*/  STS.U8 [R11+UR4+0x140], R5 ;  /* 0x000140050b007988 */ /* 0x0003e80008000004 */
[----:B--2---:R2:W-:Y:S04]  /*29ee0*/  STS.U8 [R11+UR4+0x300], R6 ;  /* 0x000300060b007988 */ /* 0x0045e80008000004 */
[----:B---3--:R3:W-:Y:S04]  /*29ef0*/  STS.U8 [R11+UR4+0x340], R13 ;  /* 0x0003400d0b007988 */ /* 0x0087e80008000004 */
[----:B----4-:R4:W-:Y:S04]  /*29f00*/  STS.U8 [R11+UR4+0x500], R14 ;  /* 0x0005000e0b007988 */ /* 0x0109e80008000004 */
[----:B0-----:R-:W4:Y:S04]  /*29f10*/  LDL.LU R4, [R1+0x3b9c] ;  /* 0x003b9c0001047983 */ /* 0x001f280000300800 */
[----:B-1----:R-:W4:Y:S04]  /*29f20*/  LDL.LU R5, [R1+0x3b98] ;  /* 0x003b980001057983 */ /* 0x002f280000300800 */
[----:B--2---:R-:W2:Y:S04]  /*29f30*/  LDL.LU R6, [R1+0x3b94] ;  /* 0x003b940001067983 */ /* 0x004ea80000300800 */
[----:B------:R0:W-:Y:S04]  /*29f40*/  STS.U8 [R11+UR4+0x540], R21 ;  /* 0x000540150b007988 */ /* 0x0001e80008000004 */
[----:B---3--:R-:W3:Y:S04]  /*29f50*/  LDL.LU R13, [R1+0x3b90] ;  /* 0x003b9000010d7983 */ /* 0x008ee80000300800 */
[----:B----4-:R-:W4:Y:S04]  /*29f60*/  LDL.LU R14, [R1+0x3b8c] ;  /* 0x003b8c00010e7983 */ /* 0x010f280000300800 */
        /* <DEDUP_REMOVED lines=37> */
[----:B------:R-:W-:-:S03]  /*2a1c0*/  LOP3.LUT R23, R26, 0x30, RZ, 0x3c, !PT ;  /* 0x000000301a177812 */ /* 0x000fc600078e3cff */
[----:B--2---:R0:W-:Y:S04]  /*2a1d0*/  STS.U8 [R11+UR4+0x1940], R29 ;  /* 0x0019401d0b007988 */ /* 0x0041e80008000004 */
[----:B------:R1:W-:Y:S04]  /*2a1e0*/  STS.U8 [R11+UR4+0x1b00], R22 ;  /* 0x001b00160b007988 */ /* 0x0003e80008000004 */
[----:B------:R2:W-:Y:S04]  /*2a1f0*/  STS.U8 [R11+UR4+0x1b40], R21 ;  /* 0x001b40150b007988 */ /* 0x0005e80008000004 */
[----:B----4-:R4:W-:Y:S04]  /*2a200*/  STS.U8 [R11+UR4+0x1d00], R14 ;  /* 0x001d000e0b007988 */ /* 0x0109e80008000004 */
[----:B---3--:R3:W-:Y:S04]  /*2a210*/  STS.U8 [R11+UR4+0x1d40], R13 ;  /* 0x001d400d0b007988 */ /* 0x0087e80008000004 */
[----:B0-----:R-:W3:Y:S04]  /*2a220*/  LDL.LU R29, [R1+0x208] ;  /* 0x00020800011d7983 */ /* 0x001ee80000300800 */
[----:B-1----:R-:W3:Y:S04]  /*2a230*/  LDL.LU R22, [R1+0x244] ;  /* 0x0002440001167983 */ /* 0x002ee80000300800 */
[----:B--2---:R-:W2:Y:S04]  /*2a240*/  LDL.LU R21, [R1+0x248] ;  /* 0x0002480001157983 */ /* 0x004ea80000300800 */
[----:B----4-:R-:W4:Y:S04]  /*2a250*/  LDL.LU R14, [R1+0x264] ;  /* 0x00026400010e7983 */ /* 0x010f280000300800 */
[----:B------:R-:W2:Y:S04]  /*2a260*/  LDL.LU R25, [R1+0x18] ;  /* 0x0000180001197983 */ /* 0x000ea80000300800 */
[----:B------:R-:W2:Y:S04]  /*2a270*/  LDL.LU R26, [R1+0x14] ;  /* 0x00001400011a7983 */ /* 0x000ea80000300800 */
[----:B---3--:R-:W3:Y:S04]  /*2a280*/  LDL.LU R13, [R1+0x268] ;  /* 0x00026800010d7983 */ /* 0x008ee80000300800 */
[----:B------:R0:W-:Y:S04]  /*2a290*/  STS.U8 [R11+UR4+0x1f00], R6 ;  /* 0x001f00060b007988 */ /* 0x0001e80008000004 */
[----:B------:R1:W-:Y:S04]  /*2a2a0*/  STS.U8 [R11+UR4+0x1f40], R5 ;  /* 0x001f40050b007988 */ /* 0x0003e80008000004 */
[----:B0-----:R-:W2:Y:S04]  /*2a2b0*/  LDL.LU R6, [R1+0x288] ;  /* 0x0002880001067983 */ /* 0x001ea80000300800 */
[----:B-1----:R-:W2:Y:S04]  /*2a2c0*/  LDL.LU R11, [R1+0x3b7c] ;  /* 0x003b7c00010b7983 */ /* 0x002ea80000300800 */
[----:B------:R-:W2:Y:S04]  /*2a2d0*/  LDL.LU R5, [R1+0x2e4] ;  /* 0x0002e40001057983 */ /* 0x000ea80000300800 */
        /* <DEDUP_REMOVED lines=10> */
[----:B--2---:R-:W-:Y:S04]  /*2a380*/  STS.U8 [R23+UR4+0x5c0], R5 ;  /* 0x0005c00517007988 */ /* 0x004fe80008000004 */
[----:B------:R-:W-:Y:S04]  /*2a390*/  STS.U8 [R23+UR4+0x780], R6 ;  /* 0x0007800617007988 */ /* 0x000fe80008000004 */
[----:B------:R0:W-:Y:S04]  /*2a3a0*/  STS.U8 [R23+UR4+0x7c0], R9 ;  /* 0x0007c00917007988 */ /* 0x0001e80008000004 */
[----:B0-----:R-:W2:Y:S04]  /*2a3b0*/  LDL.LU R9, [R1+0x33c] ;  /* 0x00033c0001097983 */ /* 0x001ea80000300800 */
        /* <DEDUP_REMOVED lines=14> */
[----:B0-----:R-:W3:Y:S04]  /*2a4a0*/  LDL R0, [R1+0xf90] ;  /* 0x000f900001007983 */ /* 0x001ee80000100800 */
[----:B------:R0:W-:Y:S04]  /*2a4b0*/  STS.U8 [R23+UR4+0x1780], R25 ;  /* 0x0017801917007988 */ /* 0x0001e80008000004 */
        /* <DEDUP_REMOVED lines=8> */
[----:B------:R-:W4:Y:S04]  /*2a540*/  LDL.LU R24, [R1+0x34c] ;  /* 0x00034c0001187983 */ /* 0x000f280000300800 */
[----:B------:R-:W4:Y:S04]  /*2a550*/  LDL.LU R10, [R1+0x348] ;  /* 0x00034800010a7983 */ /* 0x000f280000300800 */
[----:B------:R-:W4:Y:S04]  /*2a560*/  LDL.LU R17, [R1+0x354] ;  /* 0x0003540001117983 */ /* 0x000f280000300800 */
[----:B------:R-:W4:Y:S04]  /*2a570*/  LDL.LU R18, [R1+0x350] ;  /* 0x0003500001127983 */ /* 0x000f280000300800 */
[----:B0-----:R-:W4:Y:S04]  /*2a580*/  LDL.LU R25, [R1+0x35c] ;  /* 0x00035c0001197983 */ /* 0x001f280000300800 */
[----:B-1----:R-:W4:Y:S04]  /*2a590*/  LDL.LU R26, [R1+0x358] ;  /* 0x00035800011a7983 */ /* 0x002f280000300800 */
[----:B--2---:R-:W-:Y:S01]  /*2a5a0*/  STS.U8 [R23+UR4+0x1fc0], R9 ;  /* 0x001fc00917007988 */ /* 0x004fe20008000004 */
[----:B------:R-:W-:Y:S06]  /*2a5b0*/  BAR.SYNC.DEFER_BLOCKING 0x0 ;  /* 0x0000000000007b1d */ /* 0x000fec0000010000 */
[----:B---3--:R-:W0:Y:S04]  /*2a5c0*/  LDSM.16.M88.4 R4, [R0+UR4] ;  /* 0x000000040004783b */ /* 0x008e280008000200 */
[----:B------:R-:W1:Y:S04]  /*2a5d0*/  LDSM.16.M88.4 R12, [R0+UR4+0x200] ;  /* 0x00020004000c783b */ /* 0x000e680008000200 */
[----:B0-----:R-:W-:Y:S04]  /*2a5e0*/  STL.64 [R1+0x8f0], R4 ;  /* 0x0008f00401007387 */ /* 0x001fe80000100a00 */
[----:B------:R0:W-:Y:S04]  /*2a5f0*/  STL.64 [R1+0x8f8], R6 ;  /* 0x0008f80601007387 */ /* 0x0001e80000100a00 */
[----:B-1----:R-:W-:Y:S04]  /*2a600*/  STL.64 [R1+0x900], R12 ;  /* 0x0009000c01007387 */ /* 0x002fe80000100a00 */
[----:B------:R-:W-:Y:S01]  /*2a610*/  STL.64 [R1+0x908], R14 ;  /* 0x0009080e01007387 */ /* 0x000fe20000100a00 */
[----:B------:R-:W-:-:S03]  /*2a620*/  IMAD.MOV.U32 R8, RZ, RZ, R13 ;  /* 0x000000ffff087224 */ /* 0x000fc600078e000d */
[----:B------:R-:W1:Y:S01]  /*2a630*/  LDSM.16.M88.4 R12, [R0+UR4+0x400] ;  /* 0x00040004000c783b */ /* 0x000e620008000200 */
[----:B0-----:R-:W-:-:S03]  /*2a640*/  IMAD.MOV.U32 R6, RZ, RZ, R5 ;  /* 0x000000ffff067224 */ /* 0x001fc600078e0005 */
[----:B-1----:R-:W-:Y:S01]  /*2a650*/  STL.64 [R1+0x910], R12 ;  /* 0x0009100c01007387 */ /* 0x002fe20000100a00 */
[----:B------:R-:W-:-:S03]  /*2a660*/  IMAD.MOV.U32 R7, RZ, RZ, R12 ;  /* 0x000000ffff077224 */ /* 0x000fc600078e000c */
[----:B------:R-:W-:Y:S01]  /*2a670*/  STL.64 [R1+0x918], R14 ;  /* 0x0009180e01007387 */ /* 0x000fe20000100a00 */
[----:B------:R-:W-:-:S03]  /*2a680*/  IMAD.MOV.U32 R5, RZ, RZ, R13 ;  /* 0x000000ffff057224 */ /* 0x000fc600078e000d */
[----:B------:R-:W0:Y:S02]  /*2a690*/  LDSM.16.M88.4 R12, [R0+UR4+0x600] ;  /* 0x00060004000c783b */ /* 0x000e240008000200 */
[----:B0-----:R-:W-:Y:S02]  /*2a6a0*/  IMAD.MOV.U32 R0, RZ, RZ, R14 ;  /* 0x000000ffff007224 */ /* 0x001fe400078e000e */
[----:B------:R0:W-:Y:S04]  /*2a6b0*/  STL.64 [R1+0x920], R12 ;  /* 0x0009200c01007387 */ /* 0x0001e80000100a00 */
[----:B------:R-:W-:Y:S01]  /*2a6c0*/  STL.64 [R1+0x928], R14 ;  /* 0x0009280e01007387 */ /* 0x000fe20000100a00 */
[----:B------:R-:W-:-:S03]  /*2a6d0*/  IMAD.MOV.U32 R22, RZ, RZ, R12 ;  /* 0x000000ffff167224 */ /* 0x000fc600078e000c */
[----:B------:R1:W-:Y:S01]  /*2a6e0*/  STL [R1+0x2e80], R0 ;  /* 0x002e800001007387 */ /* 0x0003e20000100800 */
[----:B0-----:R-:W-:-:S03]  /*2a6f0*/  IMAD R12, R2, 0x100, R3 ;  /* 0x00000100020c7824 */ /* 0x001fc600078e0203 */
[----:B-1----:R-:W2:Y:S04]  /*2a700*/  LDL.LU R0, [R1+0x900] ;  /* 0x0009000001007983 */ /* 0x002ea80000300800 */
[----:B------:R-:W3:Y:S01]  /*2a710*/  LDL R3, [R1+0xf90] ;  /* 0x000f900001037983 */ /* 0x000ee20000100800 */
[----:B----4-:R-:W-:Y:S02]  /*2a720*/  IMAD R14, R18, 0x100, R17 ;  /* 0x00000100120e7824 */ /* 0x010fe400078e0211 */
[----:B------:R-:W-:Y:S02]  /*2a730*/  IMAD.MOV.U32 R21, RZ, RZ, R13 ;  /* 0x000000ffff157224 */ /* 0x000fe400078e000d */
[----:B------:R-:W-:Y:S01]  /*2a740*/  IMAD.MOV.U32 R9, RZ, RZ, R4 ;  /* 0x000000ffff097224 */ /* 0x000fe200078e0004 */
[----:B---3--:R-:W0:Y:S02]  /*2a750*/  LDSM.16.M88.4 R16, [R3+UR4+0x800] ;  /* 0x000800040310783b */ /* 0x008e240008000200 */
[----:B0-----:R-:W-:-:S02]  /*2a760*/  IMAD.MOV.U32 R20, RZ, RZ, R16 ;  /* 0x000000ffff147224 */ /* 0x001fc400078e0010 */
[----:B------:R0:W-:Y:S04]  /*2a770*/  STL.64 [R1+0x930], R16 ;  /* 0x0009301001007387 */ /* 0x0001e80000100a00 */
[----:B------:R1:W-:Y:S04]  /*2a780*/  STL.64 [R1+0x938], R18 ;  /* 0x0009381201007387 */ /* 0x0003e80000100a00 */
[----:B------:R-:W-:Y:S01]  /*2a790*/  STL [R1+0x3b50], R22 ;  /* 0x003b501601007387 */ /* 0x000fe20000100800 */
[----:B------:R-:W-:-:S03]  /*2a7a0*/  IMAD.MOV.U32 R4, RZ, RZ, R17 ;  /* 0x000000ffff047224 */ /* 0x000fc600078e0011 */
[----:B------:R-:W-:Y:S04]  /*2a7b0*/  STL.64 [R1+0x3b48], R20 ;  /* 0x003b481401007387 */ /* 0x000fe80000100a00 */
[----:B------:R-:W3:Y:S04]  /*2a7c0*/  LDSM.16.M88.4 R20, [R3+UR4+0xa00] ;  /* 0x000a00040314783b */ /* 0x000ee80008000200 */
[----:B0-----:R-:W4:Y:S04]  /*2a7d0*/  LDL.LU.64 R16, [R1+0x80] ;  /* 0x0000800001107983 */ /* 0x001f280000300a00 */
[----:B-1----:R-:W2:Y:S01]  /*2a7e0*/  LDL.LU.64 R18, [R1+0x88] ;  /* 0x0000880001127983 */ /* 0x002ea20000300a00 */
[----:B------:R-:W-:-:S02]  /*2a7f0*/  IMAD R13, R10, 0x100, R24 ;  /* 0x000001000a0d7824 */ /* 0x000fc400078e0218 */
[----:B------:R-:W-:Y:S01]  /*2a800*/  IMAD R15, R26, 0x100, R25 ;  /* 0x000001001a0f7824 */ /* 0x000fe200078e0219 */
[----:B------:R-:W-:Y:S02]  /*2a810*/  F2FP.F16.E5M2.UNPACK_B R24, R9 ;  /* 0x00000009ff18723e */ /* 0x000fe400020004ff */
[----:B------:R-:W-:Y:S01]  /*2a820*/  F2FP.F16.E5M2.UNPACK_B R25, R6 ;  /* 0x00000006ff19723e */ /* 0x000fe200020004ff */
[----:B--2---:R-:W-:Y:S04]  /*2a830*/  STL.64 [R1+0x3b60], R18 ;  /* 0x003b601201007387 */ /* 0x004fe80000100a00 */
[----:B----4-:R0:W-:Y:S04]  /*2a840*/  STL.64 [R1+0x3b58], R16 ;  /* 0x003b581001007387 */ /* 0x0101e80000100a00 */
[----:B0-----:R-:W2:Y:S04]  /*2a850*/  LDL.LU.64 R16, [R1+0x50] ;  /* 0x0000500001107983 */ /* 0x001ea80000300a00 */
[----:B------:R-:W2:Y:S01]  /*2a860*/  LDL.LU.64 R18, [R1+0x58] ;  /* 0x0000580001127983 */ /* 0x000ea20000300a00 */
[----:B------:R-:W-:-:S02]  /*2a870*/  F2FP.F16.E5M2.UNPACK_B R12, R12 ;  /* 0x0000000cff0c723e */ /* 0x000fc400020004ff */
[----:B------:R-:W-:Y:S02]  /*2a880*/  F2FP.F16.E5M2.UNPACK_B R13, R13 ;  /* 0x0000000dff0d723e */ /* 0x000fe400020004ff */
[----:B------:R-:W-:Y:S02]  /*2a890*/  F2FP.F16.E5M2.UNPACK_B R14, R14 ;  /* 0x0000000eff0e723e */ /* 0x000fe400020004ff */
[----:B------:R-:W-:Y:S01]  /*2a8a0*/  F2FP.F16.E5M2.UNPACK_B R15, R15 ;  /* 0x0000000fff0f723e */ /* 0x000fe200020004ff */
[----:B---3--:R0:W-:Y:S04]  /*2a8b0*/  STL.64 [R1+0x940], R20 ;  /* 0x0009401401007387 */ /* 0x0081e80000100a00 */
[----:B------:R1:W-:Y:S01]  /*2a8c0*/  STL.64 [R1+0x948], R22 ;  /* 0x0009481601007387 */ /* 0x0003e20000100a00 */
[----:B------:R-:W-:-:S02]  /*2a8d0*/  IMAD.MOV.U32 R2, RZ, RZ, R20 ;  /* 0x000000ffff027224 */ /* 0x000fc400078e0014 */
[----:B------:R-:W-:Y:S01]  /*2a8e0*/  IMAD.MOV.U32 R6, RZ, RZ, R21 ;  /* 0x000000ffff067224 */ /* 0x000fe200078e0015 */
[----:B------:R2:W-:Y:S04]  /*2a8f0*/  STL.64 [R1+0x18], R24 ;  /* 0x0000181801007387 */ /* 0x0005e80000100a00 */
[----:B0-----:R-:W3:Y:S04]  /*2a900*/  LDL.LU.64 R20, [R1+0xa0] ;  /* 0x0000a00001147983 */ /* 0x001ee80000300a00 */
[----:B-1----:R-:W3:Y:S04]  /*2a910*/  LDL.LU.64 R22, [R1+0xa8] ;  /* 0x0000a80001167983 */ /* 0x002ee80000300a00 */
[----:B------:R0:W-:Y:S01]  /*2a920*/  STL [R1+0x35a0], R0 ;  /* 0x0035a00001007387 */ /* 0x0001e20000100800 */
[----:B--2---:R-:W-:Y:S03]  /*2a930*/  HMMA.16816.F32 R24, R12, R24, R16 ;  /* 0x000000180c18723c */ /* 0x004fe60000001810 */
[----:B------:R-:W2:Y:S04]  /*2a940*/  LDL.LU.64 R18, [R1+0x3b60] ;  /* 0x003b600001127983 */ /* 0x000ea80000300a00 */
[----:B------:R-:W2:Y:S01]  /*2a950*/  LDL.LU.64 R16, [R1+0x3b58] ;  /* 0x003b580001107983 */ /* 0x000ea20000300a00 */
[----:B------:R-:W-:-:S05]  /*2a960*/  F2FP.F16.E5M2.UNPACK_B R10, R0 ;  /* 0x00000000ff0a723e */ /* 0x000fca00020004ff */
[----:B------:R-:W-:Y:S01]  /*2a970*/  STL [R1+0x10], R10 ;  /* 0x0000100a01007387 */ /* 0x000fe20000100800 */
[----:B------:R-:W-:-:S05]  /*2a980*/  F2FP.F16.E5M2.UNPACK_B R11, R8 ;  /* 0x00000008ff0b723e */ /* 0x000fca00020004ff */
[----:B------:R-:W-:Y:S04]  /*2a990*/  STL.64 [R1+0x50], R24 ;  /* 0x0000501801007387 */ /* 0x000fe80000100a00 */
[----:B------:R-:W-:Y:S04]  /*2a9a0*/  STL.64 [R1+0x58], R26 ;  /* 0x0000581a01007387 */ /* 0x000fe80000100a00 */
[----:B------:R-:W1:Y:S01]  /*2a9b0*/  LDSM.16.M88.4 R24, [R3+UR4+0xc00] ;  /* 0x000c00040318783b */ /* 0x000e620008000200 */
[----:B------:R-:W-:Y:S02]  /*2a9c0*/  F2FP.F16.E5M2.UNPACK_B R8, R7 ;  /* 0x00000007ff08723e */ /* 0x000fe400020004ff */
[----:B------:R-:W-:-:S07]  /*2a9d0*/  F2FP.F16.E5M2.UNPACK_B R9, R5 ;  /* 0x00000005ff09723e */ /* 0x000fce00020004ff */
[----:B---3--:R-:W-:Y:S01]  /*2a9e0*/  HMMA.16816.F32 R20, R12, R8, R20 ;  /* 0x000000080c14723c */ /* 0x008fe20000001814 */
[----:B------:R-:W-:Y:S01]  /*2a9f0*/  STL [R1+0x14], R11 ;  /* 0x0000140b01007387 */ /* 0x000fe20000100800 */
[----:B------:R-:W-:-:S06]  /*2aa00*/  IMAD.MOV.U32 R7, RZ, RZ, R9 ;  /* 0x000000ffff077224 */ /* 0x000fcc00078e0009 */
[----:B--2---:R-:W-:-:S15]  /*2aa10*/  HMMA.16816.F32 R16, R12, R10, R16 ;  /* 0x0000000a0c10723c */ /* 0x004fde0000001810 */
[----:B------:R-:W-:-:S04]  /*2aa20*/  NOP ;  /* 0x0000000000007918 */ /* 0x000fc80000000000 */
[----:B0-----:R-:W-:Y:S01]  /*2aa30*/  IMAD.MOV.U32 R0, RZ, RZ, R19 ;  /* 0x000000ffff007224 */ /* 0x001fe200078e0013 */
[----:B------:R0:W-:Y:S04]  /*2aa40*/  STL.64 [R1+0x80], R16 ;  /* 0x0000801001007387 */ /* 0x0001e80000100a00 */
[----:B------:R2:W-:Y:S04]  /*2aa50*/  STL [R1+0x88], R18 ;  /* 0x0000881201007387 */ /* 0x0005e80000100800 */
[----:B------:R-:W-:Y:S04]  /*2aa60*/  STL [R1+0x3698], R0 ;  /* 0x0036980001007387 */ /* 0x000fe80000100800 */
[----:B------:R-:W-:Y:S04]  /*2aa70*/  STL [R1+0x8], R8 ;  /* 0x0000080801007387 */ /* 0x000fe80000100800 */
[----:B0-----:R-:W3:Y:S04]  /*2aa80*/  LDL.LU.64 R16, [R1+0xe0] ;  /* 0x0000e00001107983 */ /* 0x001ee80000300a00 */
[----:B--2---:R-:W3:Y:S04]  /*2aa90*/  LDL.LU.64 R18, [R1+0xe8] ;  /* 0x0000e80001127983 */ /* 0x004ee80000300a00 */
[----:B-1----:R-:W-:Y:S04]  /*2aaa0*/  STL.64 [R1+0x950], R24 ;  /* 0x0009501801007387 */ /* 0x002fe80000100a00 */
[----:B------:R-:W-:Y:S04]  /*2aab0*/  STL.64 [R1+0x958], R26 ;  /* 0x0009581a01007387 */ /* 0x000fe80000100a00 */
[----:B------:R-:W-:Y:S04]  /*2aac0*/  STL [R1+0xc], R9 ;  /* 0x00000c0901007387 */ /* 0x000fe80000100800 */
[----:B------:R-:W-:Y:S04]  /*2aad0*/  STL.64 [R1+0x90], R20 ;  /* 0x0000901401007387 */ /* 0x000fe80000100a00 */
[----:B------:R0:W-:Y:S04]  /*2aae0*/  STL.64 [R1+0x98], R22 ;  /* 0x0000981601007387 */ /* 0x0001e80000100a00 */
[----:B0-----:R-:W2:Y:S04]  /*2aaf0*/  LDL.LU R22, [R1+0x3b50] ;  /* 0x003b500001167983 */ /* 0x001ea80000300800 */
[----:B------:R-:W4:Y:S04]  /*2ab00*/  LDL.LU.64 R20, [R1+0x3b48] ;  /* 0x003b480001147983 */ /* 0x000f280000300a00 */
[----:B------:R-:W2:Y:S04]  /*2ab10*/  LDL.LU.64 R8, [R1+0x100] ;  /* 0x0001000001087983 */ /* 0x000ea80000300a00 */
[----:B------:R-:W2:Y:S04]  /*2ab20*/  LDL.LU.64 R10, [R1+0x108] ;  /* 0x00010800010a7983 */ /* 0x000ea80000300a00 */
[----:B--2---:R-:W-:Y:S04]  /*2ab30*/  STL.64 [R1+0x3b40], R10 ;  /* 0x003b400a01007387 */ /* 0x004fe80000100a00 */
[----:B------:R0:W-:Y:S04]  /*2ab40*/  STL.64 [R1+0x3b38], R8 ;  /* 0x003b380801007387 */ /* 0x0001e80000100a00 */
[----:B0-----:R-:W2:Y:S04]  /*2ab50*/  LDL.LU.64 R8, [R1+0xc0] ;  /* 0x0000c00001087983 */ /* 0x001ea80000300a00 */
[----:B------:R-:W2:Y:S01]  /*2ab60*/  LDL.LU.64 R10, [R1+0xc8] ;  /* 0x0000c800010a7983 */ /* 0x000ea20000300a00 */
[----:B------:R-:W-:-:S02]  /*2ab70*/  F2FP.F16.E5M2.UNPACK_B R22, R22 ;  /* 0x00000016ff16723e */ /* 0x000fc400020004ff */
[----:B----4-:R-:W-:-:S05]  /*2ab80*/  F2FP.F16.E5M2.UNPACK_B R23, R21 ;  /* 0x00000015ff17723e */ /* 0x010fca00020004ff */
[----:B------:R-:W-:Y:S01]  /*2ab90*/  STL.64 [R1], R22 ;  /* 0x0000001601007387 */ /* 0x000fe20000100a00 */
[----:B------:R-:W-:Y:S02]  /*2aba0*/  F2FP.F16.E5M2.UNPACK_B R28, R20 ;  /* 0x00000014ff1c723e */ /* 0x000fe400020004ff */
[----:B------:R-:W-:Y:S02]  /*2abb0*/  F2FP.F16.E5M2.UNPACK_B R29, R4 ;  /* 0x00000004ff1d723e */ /* 0x000fe400020004ff */
[----:B------:R-:W-:Y:S01]  /*2abc0*/  F2FP.F16.E5M2.UNPACK_B R26, R2 ;  /* 0x00000002ff1a723e */ /* 0x000fe200020004ff */
[----:B--2---:R-:W-:-:S15]  /*2abd0*/  HMMA.16816.F32 R8, R12, R22, R8 ;  /* 0x000000160c08723c */ /* 0x004fde0000001808 */
[----:B------:R-:W-:-:S04]  /*2abe0*/  NOP ;  /* 0x0000000000007918 */ /* 0x000fc80000000000 */
[----:B------:R-:W-:Y:S04]  /*2abf0*/  STL.64 [R1+0xb0], R8 ;  /* 0x0000b00801007387 */ /* 0x000fe80000100a00 */
[----:B------:R-:W-:Y:S04]  /*2ac00*/  STL.64 [R1+0xb8], R10 ;  /* 0x0000b80a01007387 */ /* 0x000fe80000100a00 */
[----:B------:R-:W0:Y:S04]  /*2ac10*/  LDSM.16.M88.4 R8, [R3+UR4+0xe00] ;  /* 0x000e00040308783b */ /* 0x000e280008000200 */
[----:B0-----:R-:W-:Y:S01]  /*2ac20*/  STL.64 [R1+0x960], R8 ;  /* 0x0009600801007387 */ /* 0x001fe20000100a00 */
[----:B------:R-:W-:-:S03]  /*2ac30*/  IMAD.MOV.U32 R4, RZ, RZ, R8 ;  /* 0x000000ffff047224 */ /* 0x000fc600078e0008 */
[----:B------:R3:W-:Y:S01]  /*2ac40*/  STL.64 [R1+0x968], R10 ;  /* 0x0009680a01007387 */ /* 0x0007e20000100a00 */
[----:B------:R-:W-:-:S03]  /*2ac50*/  IMAD.MOV.U32 R0, RZ, RZ, R9 ;  /* 0x000000ffff007224 */ /* 0x000fc600078e0009 */
[----:B------:R-:W2:Y:S04]  /*2ac60*/  LDL.LU.64 R20, [R1+0x110] ;  /* 0x0001100001147983 */ /* 0x000ea80000300a00 */
[----:B------:R-:W2:Y:S01]  /*2ac70*/  LDL.LU.64 R22, [R1+0x118] ;  /* 0x0001180001167983 */ /* 0x000ea20000300a00 */
[----:B---3--:R-:W-:-:S15]  /*2ac80*/  HMMA.16816.F32 R8, R12, R28, R16 ;  /* 0x0000001c0c08723c */ /* 0x008fde0000001810 */
[----:B------:R-:W-:-:S04]  /*2ac90*/  NOP ;  /* 0x0000000000007918 */ /* 0x000fc80000000000 */
[----:B------:R-:W-:Y:S04]  /*2aca0*/  STL.64 [R1+0xd0], R8 ;  /* 0x0000d00801007387 */ /* 0x000fe80000100a00 */
[----:B------:R-:W-:Y:S04]  /*2acb0*/  STL.64 [R1+0xd8], R10 ;  /* 0x0000d80a01007387 */ /* 0x000fe80000100a00 */
[----:B------:R-:W0:Y:S04]  /*2acc0*/  LDSM.16.M88.4 R8, [R3+UR4+0x1000] ;  /* 0x001000040308783b */ /* 0x000e280008000200 */
[----:B0-----:R-:W-:Y:S04]  /*2acd0*/  STL.64 [R1+0x970], R8 ;  /* 0x0009700801007387 */ /* 0x001fe80000100a00 */
[----:B------:R0:W-:Y:S01]  /*2ace0*/  STL.64 [R1+0x978], R10 ;  /* 0x0009780a01007387 */ /* 0x0001e20000100a00 */
[----:B------:R-:W-:-:S02]  /*2acf0*/  IMAD.MOV.U32 R16, RZ, RZ, R8 ;  /* 0x000000ffff107224 */ /* 0x000fc400078e0008 */
[----:B------:R-:W-:Y:S01]  /*2ad00*/  IMAD.MOV.U32 R2, RZ, RZ, R9 ;  /* 0x000000ffff027224 */ /* 0x000fe200078e0009 */
[----:B0-----:R-:W3:Y:S04]  /*2ad10*/  LDL.LU.64 R10, [R1+0x3b40] ;  /* 0x003b4000010a7983 */ /* 0x001ee80000300a00 */
[----:B------:R-:W3:Y:S04]  /*2ad20*/  LDL.LU.64 R8, [R1+0x3b38] ;  /* 0x003b380001087983 */ /* 0x000ee80000300a00 */
[----:B------:R0:W-:Y:S04]  /*2ad30*/  STL [R1+0x3b20], R16 ;  /* 0x003b201001007387 */ /* 0x0001e80000100800 */
[----:B0-----:R-:W4:Y:S04]  /*2ad40*/  LDL.LU.64 R16, [R1+0x150] ;  /* 0x0001500001107983 */ /* 0x001f280000300a00 */
[----:B------:R-:W2:Y:S01]  /*2ad50*/  LDL.LU.64 R18, [R1+0x158] ;  /* 0x0001580001127983 */ /* 0x000ea20000300a00 */
[----:B------:R-:W-:Y:S01]  /*2ad60*/  F2FP.F16.E5M2.UNPACK_B R27, R6 ;  /* 0x00000006ff1b723e */ /* 0x000fe200020004ff */
[----:B------:R-:W-:Y:S01]  /*2ad70*/  IMAD.MOV.U32 R5, RZ, RZ, R24 ;  /* 0x000000ffff057224 */ /* 0x000fe200078e0018 */
[----:B------:R-:W-:-:S04]  /*2ad80*/  F2FP.F16.E5M2.UNPACK_B R25, R25 ;  /* 0x00000019ff19723e */ /* 0x000fc800020004ff */
[----:B------:R-:W-:Y:S01]  /*2ad90*/  F2FP.F16.E5M2.UNPACK_B R24, R5 ;  /* 0x00000005ff18723e */ /* 0x000fe200020004ff */
[----:B---3--:R-:W-:-:S15]  /*2ada0*/  HMMA.16816.F32 R8, R12, R26, R8 ;  /* 0x0000001a0c08723c */ /* 0x008fde0000001808 */
[----:B------:R-:W-:-:S04]  /*2adb0*/  NOP ;  /* 0x0000000000007918 */ /* 0x000fc80000000000 */
[----:B------:R0:W-:Y:S04]  /*2adc0*/  STL.64 [R1+0xf0], R8 ;  /* 0x0000f00801007387 */ /* 0x0001e80000100a00 */
[----:B------:R1:W-:Y:S04]  /*2add0*/  STL.64 [R1+0xf8], R10 ;  /* 0x0000f80a01007387 */ /* 0x0003e80000100a00 */
[----:B--2---:R-:W-:Y:S04]  /*2ade0*/  STL.64 [R1+0x3b30], R18 ;  /* 0x003b301201007387 */ /* 0x004fe80000100a00 */
[----:B----4-:R-:W-:Y:S04]  /*2adf0*/  STL.64 [R1+0x3b28], R16 ;  /* 0x003b281001007387 */ /* 0x010fe80000100a00 */
[----:B------:R-:W2:Y:S04]  /*2ae00*/  LDSM.16.M88.4 R16, [R3+UR4+0x1200] ;  /* 0x001200040310783b */ /* 0x000ea80008000200 */
[----:B0-----:R-:W3:Y:S04]  /*2ae10*/  LDL.LU.64 R8, [R1+0x170] ;  /* 0x0001700001087983 */ /* 0x001ee80000300a00 */
[----:B-1----:R-:W3:Y:S04]  /*2ae20*/  LDL.LU.64 R10, [R1+0x178] ;  /* 0x00017800010a7983 */ /* 0x002ee80000300a00 */
[----:B--2---:R-:W-:Y:S01]  /*2ae30*/  STL.64 [R1+0x980], R16 ;  /* 0x0009801001007387 */ /* 0x004fe20000100a00 */
[----:B------:R-:W-:-:S03]  /*2ae40*/  IMAD.MOV.U32 R6, RZ, RZ, R16 ;  /* 0x000000ffff067224 */ /* 0x000fc600078e0010 */
[----:B------:R0:W-:Y:S01]  /*2ae50*/  STL.64 [R1+0x988], R18 ;  /* 0x0009881201007387 */ /* 0x0001e20000100a00 */
[----:B------:R-:W-:Y:S02]  /*2ae60*/  IMAD.MOV.U32 R5, RZ, RZ, R17 ;  /* 0x000000ffff057224 */ /* 0x000fe400078e0011 */
[----:B0-----:R-:W-:Y:S01]  /*2ae70*/  HMMA.16816.F32 R16, R12, R24, R20 ;  /* 0x000000180c10723c */ /* 0x001fe20000001814 */
[----:B------:R-:W-:Y:S04]  /*2ae80*/  STL.64 [R1+0x3a98], R26 ;  /* 0x003a981a01007387 */ /* 0x000fe80000100a00 */
[----:B------:R0:W-:-:S14]  /*2ae90*/  STL.64 [R1+0x3a90], R24 ;  /* 0x003a901801007387 */ /* 0x0001dc0000100a00 */
[----:B------:R-:W-:Y:S04]  /*2aea0*/  STL.64 [R1+0x110], R16 ;  /* 0x0001101001007387 */ /* 0x000fe80000100a00 */
[----:B------:R-:W-:Y:S04]  /*2aeb0*/  STL.64 [R1+0x118], R18 ;  /* 0x0001181201007387 */ /* 0x000fe80000100a00 */
[----:B------:R-:W1:Y:S04]  /*2aec0*/  LDSM.16.M88.4 R16, [R3+UR4+0x1400] ;  /* 0x001400040310783b */ /* 0x000e680008000200 */
[----:B0-----:R-:W2:Y:S04]  /*2aed0*/  LDL.LU.64 R24, [R1+0x180] ;  /* 0x0001800001187983 */ /* 0x001ea80000300a00 */
[----:B------:R-:W2:Y:S01]  /*2aee0*/  LDL.LU.64 R26, [R1+0x188] ;  /* 0x00018800011a7983 */ /* 0x000ea20000300a00 */
[----:B------:R-:W-:-:S02]  /*2aef0*/  F2FP.F16.E5M2.UNPACK_B R22, R4 ;  /* 0x00000004ff16723e */ /* 0x000fc400020004ff */
[----:B------:R-:W-:Y:S01]  /*2af00*/  F2FP.F16.E5M2.UNPACK_B R23, R0 ;  /* 0x00000000ff17723e */ /* 0x000fe200020004ff */
[----:B-1----:R-:W-:Y:S04]  /*2af10*/  STL.64 [R1+0x990], R16 ;  /* 0x0009901001007387 */ /* 0x002fe80000100a00 */
[----:B------:R0:W-:Y:S01]  /*2af20*/  STL.64 [R1+0x998], R18 ;  /* 0x0009981201007387 */ /* 0x0001e20000100a00 */
[----:B------:R-:W-:Y:S02]  /*2af30*/  IMAD.MOV.U32 R4, RZ, RZ, R16 ;  /* 0x000000ffff047224 */ /* 0x000fe400078e0010 */
[----:B------:R-:W-:Y:S01]  /*2af40*/  IMAD.MOV.U32 R0, RZ, RZ, R17 ;  /* 0x000000ffff007224 */ /* 0x000fe200078e0011 */
[----:B0-----:R-:W4:Y:S04]  /*2af50*/  LDL.LU.64 R18, [R1+0x3b30] ;  /* 0x003b300001127983 */ /* 0x001f280000300a00 */
[----:B------:R-:W4:Y:S02]  /*2af60*/  LDL.LU.64 R16, [R1+0x3b28] ;  /* 0x003b280001107983 */ /* 0x000f240000300a00 */
[----:B----4-:R-:W-:-:S15]  /*2af70*/  HMMA.16816.F32 R16, R12, R22, R16 ;  /* 0x000000160c10723c */ /* 0x010fde0000001810 */
[----:B------:R-:W-:-:S04]  /*2af80*/  NOP ;  /* 0x0000000000007918 */ /* 0x000fc80000000000 */
[----:B------:R0:W-:Y:S04]  /*2af90*/  STL.64 [R1+0x150], R16 ;  /* 0x0001501001007387 */ /* 0x0001e80000100a00 */
[----:B------:R-:W-:Y:S04]  /*2afa0*/  STL.64 [R1+0x158], R18 ;  /* 0x0001581201007387 */ /* 0x000fe80000100a00 */
[----:B0-----:R-:W4:Y:S01]  /*2afb0*/  LDL.LU R16, [R1+0x3b20] ;  /* 0x003b200001107983 */ /* 0x001f220000300800 */
[----:B------:R-:W-:-:S03]  /*2afc0*/  F2FP.F16.E5M2.UNPACK_B R21, R2 ;  /* 0x00000002ff15723e */ /* 0x000fc600020004ff */
[----:B------:R-:W-:Y:S01]  /*2afd0*/  STL.64 [R1+0x3a88], R22 ;  /* 0x003a881601007387 */ /* 0x000fe20000100a00 */
[----:B----4-:R-:W-:-:S03]  /*2afe0*/  F2FP.F16.E5M2.UNPACK_B R20, R16 ;  /* 0x00000010ff14723e */ /* 0x010fc600020004ff */
[----:B------:R-:W0:Y:S04]  /*2aff0*/  LDSM.16.M88.4 R16, [R3+UR4+0x1600] ;  /* 0x001600040310783b */ /* 0x000e280008000200 */
[----:B---3--:R-:W-:Y:S01]  /*2b000*/  HMMA.16816.F32 R8, R12, R20, R8 ;  /* 0x000000140c08723c */ /* 0x008fe20000001808 */
[----:B------:R-:W-:-:S15]  /*2b010*/  STL.64 [R1+0x3a80], R20 ;  /* 0x003a801401007387 */ /* 0x000fde0000100a00 */
[----:B------:R-:W-:-:S03]  /*2b020*/  NOP ;  /* 0x0000000000007918 */ /* 0x000fc60000000000 */
[----:B------:R-:W-:Y:S04]  /*2b030*/  STL.64 [R1+0x170], R8 ;  /* 0x0001700801007387 */ /* 0x000fe80000100a00 */
[----:B------:R-:W-:Y:S04]  /*2b040*/  STL.64 [R1+0x178], R10 ;  /* 0x0001780a01007387 */ /* 0x000fe80000100a00 */
[----:B0-----:R-:W-:Y:S04]  /*2b050*/  STL.64 [R1+0x9a0], R16 ;  /* 0x0009a01001007387 */ /* 0x001fe80000100a00 */
[----:B------:R0:W-:Y:S02]  /*2b060*/  STL.64 [R1+0x9a8], R18 ;  /* 0x0009a81201007387 */ /* 0x0001e40000100a00 */
[----:B0-----:R-:W-:-:S02]  /*2b070*/  F2FP.F16.E5M2.UNPACK_B R18, R6 ;  /* 0x00000006ff12723e */ /* 0x001fc400020004ff */
[----:B------:R-:W-:-:S07]  /*2b080*/  F2FP.F16.E5M2.UNPACK_B R19, R5 ;  /* 0x00000005ff13723e */ /* 0x000fce00020004ff */
[----:B--2---:R-:W-:Y:S01]  /*2b090*/  HMMA.16816.F32 R20, R12, R18, R24 ;  /* 0x000000120c14723c */ /* 0x004fe20000001818 */
[----:B------:R-:W-:Y:S04]  /*2b0a0*/  STL.64 [R1+0x3b18], R14 ;  /* 0x003b180e01007387 */ /* 0x000fe80000100a00 */
[----:B------:R-:W-:Y:S04]  /*2b0b0*/  STL.64 [R1+0x3b10], R12 ;  /* 0x003b100c01007387 */ /* 0x000fe80000100a00 */
[----:B------:R-:W0:Y:S10]  /*2b0c0*/  LDSM.16.M88.4 R12, [R3+UR4+0x1a00] ;  /* 0x001a0004030c783b */ /* 0x000e340008000200 */
[----:B------:R-:W-:Y:S04]  /*2b0d0*/  STL.64 [R1+0x190], R20 ;  /* 0x0001901401007387 */ /* 0x000fe80000100a00 */
[----:B------:R-:W-:Y:S04]  /*2b0e0*/  STL.64 [R1+0x198], R22 ;  /* 0x0001981601007387 */ /* 0x000fe80000100a00 */
[----:B------:R-:W1:Y:S01]  /*2b0f0*/  LDSM.16.M88.4 R20, [R3+UR4+0x1800] ;  /* 0x001800040314783b */ /* 0x000e620008000200 */
[----:B------:R-:W-:-:S02]  /*2b100*/  IMAD.MOV.U32 R10, RZ, RZ, R16 ;  /* 0x000000ffff0a7224 */ /* 0x000fc400078e0010 */
[----:B------:R-:W-:Y:S01]  /*2b110*/  IMAD.MOV.U32 R2, RZ, RZ, R17 ;  /* 0x000000ffff027224 */ /* 0x000fe200078e0011 */
[----:B------:R-:W-:Y:S01]  /*2b120*/  F2FP.F16.E5M2.UNPACK_B R17, R0 ;  /* 0x00000000ff11723e */ /* 0x000fe200020004ff */
[----:B0-----:R-:W-:Y:S02]  /*2b130*/  IMAD.MOV.U32 R6, RZ, RZ, R12 ;  /* 0x000000ffff067224 */ /* 0x001fe400078e000c */
[----:B------:R-:W-:Y:S02]  /*2b140*/  IMAD.MOV.U32 R0, RZ, RZ, R13 ;  /* 0x000000ffff007224 */ /* 0x000fe400078e000d */
[----:B-1----:R-:W-:Y:S02]  /*2b150*/  IMAD.MOV.U32 R8, RZ, RZ, R20 ;  /* 0x000000ffff087224 */ /* 0x002fe400078e0014 */
[----:B------:R-:W-:Y:S01]  /*2b160*/  IMAD.MOV.U32 R9, RZ, RZ, R21 ;  /* 0x000000ffff097224 */ /* 0x000fe200078e0015 */
[----:B------:R-:W-:Y:S04]  /*2b170*/  STL.64 [R1+0x9b0], R20 ;  /* 0x0009b01401007387 */ /* 0x000fe80000100a00 */
[----:B------:R-:W-:Y:S04]  /*2b180*/  STL.64 [R1+0x9b8], R22 ;  /* 0x0009b81601007387 */ /* 0x000fe80000100a00 */
[----:B------:R-:W-:Y:S04]  /*2b190*/  STL [R1+0x3b08], R10 ;  /* 0x003b080a01007387 */ /* 0x000fe80000100800 */
[----:B------:R0:W-:Y:S04]  /*2b1a0*/  STL.64 [R1+0x3b00], R8 ;  /* 0x003b000801007387 */ /* 0x0001e80000100a00 */
[----:B0-----:R-:W2:Y:S04]  /*2b1b0*/  LDL.LU.64 R8, [R1+0x1a0] ;  /* 0x0001a00001087983 */ /* 0x001ea80000300a00 */
[----:B------:R-:W2:Y:S04]  /*2b1c0*/  LDL.LU.64 R10, [R1+0x1a8] ;  /* 0x0001a800010a7983 */ /* 0x000ea80000300a00 */
[----:B------:R-:W3:Y:S04]  /*2b1d0*/  LDL.LU.64 R24, [R1+0x1c0] ;  /* 0x0001c00001187983 */ /* 0x000ee80000300a00 */
[----:B------:R-:W3:Y:S04]  /*2b1e0*/  LDL.LU.64 R26, [R1+0x1c8] ;  /* 0x0001c800011a7983 */ /* 0x000ee80000300a00 */
[----:B------:R-:W4:Y:S04]  /*2b1f0*/  LDL.LU.64 R20, [R1+0x1f0] ;  /* 0x0001f00001147983 */ /* 0x000f280000300a00 */
[----:B------:R-:W4:Y:S04]  /*2b200*/  LDL.LU.64 R22, [R1+0x1f8] ;  /* 0x0001f80001167983 */ /* 0x000f280000300a00 */
[----:B------:R-:W-:Y:S04]  /*2b210*/  STL.64 [R1+0x9c0], R12 ;  /* 0x0009c00c01007387 */ /* 0x000fe80000100a00 */
[----:B------:R0:W-:Y:S04]  /*2b220*/  STL.64 [R1+0x9c8], R14 ;  /* 0x0009c80e01007387 */ /* 0x0001e80000100a00 */
[----:B0-----:R-:W2:Y:S04]  /*2b230*/  LDL.LU.64 R14, [R1+0x3b18] ;  /* 0x003b1800010e7983 */ /* 0x001ea80000300a00 */
[----:B------:R-:W2:Y:S01]  /*2b240*/  LDL.LU.64 R12, [R1+0x3b10] ;  /* 0x003b1000010c7983 */ /* 0x000ea20000300a00 */
[----:B------:R-:W-:-:S07]  /*2b250*/  F2FP.F16.E5M2.UNPACK_B R16, R4 ;  /* 0x00000004ff10723e */ /* 0x000fce00020004ff */
[----:B--2---:R-:W-:-:S15]  /*2b260*/  HMMA.16816.F32 R8, R12, R16, R8 ;  /* 0x000000100c08723c */ /* 0x004fde0000001808 */
[----:B------:R-:W-:-:S04]  /*2b270*/  NOP ;  /* 0x0000000000007918 */ /* 0x000fc80000000000 */
[----:B------:R-:W-:Y:S04]  /*2b280*/  STL.64 [R1+0x1b0], R8 ;  /* 0x0001b00801007387 */ /* 0x000fe80000100a00 */
[----:B------:R0:W-:Y:S04]  /*2b290*/  STL.64 [R1+0x1b8], R10 ;  /* 0x0001b80a01007387 */ /* 0x0001e80000100a00 */
[----:B0-----:R-:W2:Y:S04]  /*2b2a0*/  LDL.LU R10, [R1+0x3b08] ;  /* 0x003b0800010a7983 */ /* 0x001ea80000300800 */
[----:B------:R-:W3:Y:S04]  /*2b2b0*/  LDL.LU.64 R8, [R1+0x3b00] ;  /* 0x003b000001087983 */ /* 0x000ee80000300a00 */
[----:B------:R-:W-:Y:S04]  /*2b2c0*/  STL.64 [R1+0x3aa8], R18 ;  /* 0x003aa81201007387 */ /* 0x000fe80000100a00 */
[----:B------:R-:W-:Y:S04]  /*2b2d0*/  STL.64 [R1+0x3aa0], R16 ;  /* 0x003aa01001007387 */ /* 0x000fe80000100a00 */
[----:B------:R-:W0:Y:S01]  /*2b2e0*/  LDSM.16.M88.4 R16, [R3+UR4+0x1c00] ;  /* 0x001c00040310783b */ /* 0x000e220008000200 */
[----:B------:R-:W-:-:S03]  /*2b2f0*/  F2FP.F16.E5M2.UNPACK_B R11, R2 ;  /* 0x00000002ff0b723e */ /* 0x000fc600020004ff */
[----:B0-----:R-:W-:Y:S01]  /*2b300*/  STL.64 [R1+0x9d0], R16 ;  /* 0x0009d01001007387 */ /* 0x001fe20000100a00 */
[----:B------:R-:W-:-:S03]  /*2b310*/  IMAD.MOV.U32 R4, RZ, RZ, R16 ;  /* 0x000000ffff047224 */ /* 0x000fc600078e0010 */
[----:B------:R-:W-:Y:S01]  /*2b320*/  STL.64 [R1+0x9d8], R18 ;  /* 0x0009d81201007387 */ /* 0x000fe20000100a00 */
[----:B------:R-:W-:-:S03]  /*2b330*/  IMAD.MOV.U32 R5, RZ, RZ, R17 ;  /* 0x000000ffff057224 */ /* 0x000fc600078e0011 */
[----:B------:R-:W0:Y:S04]  /*2b340*/  LDSM.16.M88.4 R16, [R3+UR4+0x1e00] ;  /* 0x001e00040310783b */ /* 0x000e280008000200 */
[----:B0-----:R-:W-:Y:S01]  /*2b350*/  STL.64 [R1+0x9e0], R16 ;  /* 0x0009e01001007387 */ /* 0x001fe20000100a00 */
[----:B------:R-:W-:-:S03]  /*2b360*/  IMAD.MOV.U32 R2, RZ, RZ, R16 ;  /* 0x000000ffff027224 */ /* 0x000fc600078e0010 */
[----:B------:R3:W-:Y:S01]  /*2b370*/  STL.64 [R1+0x9e8], R18 ;  /* 0x0009e81201007387 */ /* 0x0007e20000100a00 */
[----:B------:R-:W-:Y:S01]  /*2b380*/  IMAD.MOV.U32 R3, RZ, RZ, R17 ;  /* 0x000000ffff037224 */ /* 0x000fe200078e0011 */
[----:B--2---:R-:W-:-:S07]  /*2b390*/  F2FP.F16.E5M2.UNPACK_B R10, R10 ;  /* 0x0000000aff0a723e */ /* 0x004fce00020004ff */
[----:B---3--:R-:W-:-:S15]  /*2b3a0*/  HMMA.16816.F32 R16, R12, R10, R24 ;  /* 0x0000000a0c10723c */ /* 0x008fde0000001818 */
[----:B------:R-:W-:-:S04]  /*2b3b0*/  NOP ;  /* 0x0000000000007918 */ /* 0x000fc80000000000 */
[----:B------:R-:W-:Y:S04]  /*2b3c0*/  STL.64 [R1+0x1d0], R16 ;  /* 0x0001d01001007387 */ /* 0x000fe80000100a00 */
[----:B------:R0:W-:Y:S04]  /*2b3d0*/  STL.64 [R1+0x1d8], R18 ;  /* 0x0001d81201007387 */ /* 0x0001e80000100a00 */
[----:B0-----:R-:W2:Y:S04]  /*2b3e0*/  LDL.LU R18, [R1+0x364] ;  /* 0x0003640001127983 */ /* 0x001ea80000300800 */
[----:B------:R-:W2:Y:S01]  /*2b3f0*/  LDL.LU R19, [R1+0x360] ;  /* 0x0003600001137983 */ /* 0x000ea20000300800 */
[----:B------:R-:W-:-:S02]  /*2b400*/  F2FP.F16.E5M2.UNPACK_B R8, R8 ;  /* 0x00000008ff08723e */ /* 0x000fc400020004ff */
[----:B------:R-:W-:-:S07]  /*2b410*/  F2FP.F16.E5M2.UNPACK_B R9, R9 ;  /* 0x00000009ff09723e */ /* 0x000fce00020004ff */
[----:B----4-:R-:W-:-:S15]  /*2b420*/  HMMA.16816.F32 R20, R12, R8, R20 ;  /* 0x000000080c14723c */ /* 0x010fde0000001814 */
[----:B------:R-:W-:-:S04]  /*2b430*/  NOP ;  /* 0x0000000000007918 */ /* 0x000fc80000000000 */
[----:B------:R-:W-:Y:S04]  /*2b440*/  STL.64 [R1+0x1f0], R20 ;  /* 0x0001f01401007387 */ /* 0x000fe80000100a00 */
[----:B------:R-:W-:Y:S04]  /*2b450*/  STL.64 [R1+0x1f8], R22 ;  /* 0x0001f81601007387 */ /* 0x000fe80000100a00 */
[----:B--2---:R0:W-:Y:S04]  /*2b460*/  STL.64 [R1+0x3af8], R18 ;  /* 0x003af81201007387 */ /* 0x0041e80000100a00 */
[----:B------:R-:W2:Y:S04]  /*2b470*/  LDL R26, [R1] ;  /* 0x00000000011a7983 */ /* 0x000ea80000100800 */
[----:B------:R-:W2:Y:S04]  /*2b480*/  LDL R27, [R1+0x4] ;  /* 0x00000400011b7983 */ /* 0x000ea80000100800 */
[----:B------:R-:W3:Y:S01]  /*2b490*/  LDL R24, [R1+0x8] ;  /* 0x0000080001187983 */ /* 0x000ee20000100800 */
[----:B------:R-:W-:-:S03]  /*2b4a0*/  IMAD.MOV.U32 R25, RZ, RZ, R7 ;  /* 0x000000ffff197224 */ /* 0x000fc600078e0007 */
[----:B------:R-:W4:Y:S04]  /*2b4b0*/  LDL.LU.64 R16, [R1+0x8e0] ;  /* 0x0008e00001107983 */ /* 0x000f280000300a00 */
[----:B0-----:R-:W4:Y:S04]  /*2b4c0*/  LDL.LU.64 R18, [R1+0x8e8] ;  /* 0x0008e80001127983 */ /* 0x001f280000300a00 */
[----:B--2---:R0:W-:Y:S04]  /*2b4d0*/  STL.64 [R1+0x3ab0], R26 ;  /* 0x003ab01a01007387 */ /* 0x0041e80000100a00 */
[----:B---3--:R-:W-:Y:S04]  /*2b4e0*/  STL.64 [R1+0x3ac8], R24 ;  /* 0x003ac81801007387 */ /* 0x008fe80000100a00 */
[----:B------:R1:W-:Y:S04]  /*2b4f0*/  STL.64 [R1+0x3a68], R10 ;  /* 0x003a680a01007387 */ /* 0x0003e80000100a00 */
[----:B------:R-:W-:Y:S04]  /*2b500*/  STL.64 [R1+0x3a60], R8 ;  /* 0x003a600801007387 */ /* 0x000fe80000100a00 */
[----:B0-----:R-:W2:Y:S04]  /*2b510*/  LDL R26, [R1+0x10] ;  /* 0x00001000011a7983 */ /* 0x001ea80000100800 */
[----:B------:R-:W2:Y:S04]  /*2b520*/  LDL R27, [R1+0x14] ;  /* 0x00001400011b7983 */ /* 0x000ea80000100800 */
[----:B-1----:R-:W3:Y:S04]  /*2b530*/  LDL.LU R11, [R1+0x36c] ;  /* 0x00036c00010b7983 */ /* 0x002ee80000300800 */
[----:B------:R-:W3:Y:S04]  /*2b540*/  LDL.LU R20, [R1+0x368] ;  /* 0x0003680001147983 */ /* 0x000ee80000300800 */
[----:B------:R-:W3:Y:S04]  /*2b550*/  LDL.LU R21, [R1+0x374] ;  /* 0x0003740001157983 */ /* 0x000ee80000300800 */
[----:B------:R-:W3:Y:S01]  /*2b560*/  LDL.LU R22, [R1+0x370] ;  /* 0x0003700001167983 */ /* 0x000ee20000300800 */
[----:B------:R-:W-:-:S03]  /*2b570*/  F2FP.F16.E5M2.UNPACK_B R7, R0 ;  /* 0x00000000ff07723e */ /* 0x000fc600020004ff */
[----:B------:R-:W3:Y:S04]  /*2b580*/  LDL.LU R23, [R1+0x37c] ;  /* 0x00037c0001177983 */ /* 0x000ee80000300800 */
[----:B------:R-:W3:Y:S04]  /*2b590*/  LDL.LU R0, [R1+0x378] ;  /* 0x0003780001007983 */ /* 0x000ee80000300800 */
[----:B--2---:R0:W-:Y:S04]  /*2b5a0*/  STL.64 [R1+0x3ae0], R26 ;  /* 0x003ae01a01007387 */ /* 0x0041e80000100a00 */
[----:B------:R-:W2:Y:S04]  /*2b5b0*/  LDL.LU.64 R24, [R1+0x210] ;  /* 0x0002100001187983 */ /* 0x000ea80000300a00 */
[----:B0-----:R-:W2:Y:S01]  /*2b5c0*/  LDL.LU.64 R26, [R1+0x218] ;  /* 0x00021800011a7983 */ /* 0x001ea20000300a00 */
[----:B------:R-:W-:-:S02]  /*2b5d0*/  F2FP.F16.E5M2.UNPACK_B R6, R6 ;  /* 0x00000006ff06723e */ /* 0x000fc400020004ff */
[----:B------:R-:W-:Y:S02]  /*2b5e0*/  F2FP.F16.E5M2.UNPACK_B R4, R4 ;  /* 0x00000004ff04723e */ /* 0x000fe400020004ff */
[----:B------:R-:W-:-:S07]  /*2b5f0*/  F2FP.F16.E5M2.UNPACK_B R5, R5 ;  /* 0x00000005ff05723e */ /* 0x000fce00020004ff */
[C---:B----4-:R-:W-:Y:S08]  /*2b600*/  HMMA.16816.F32 R16, R12.reuse, R4, R16 ;  /* 0x000000040c10723c */ /* 0x050ff00000001810 */
[----:B--2---:R-:W-:-:S15]  /*2b610*/  HMMA.16816.F32 R24, R12, R6, R24 ;  /* 0x000000060c18723c */ /* 0x004fde0000001818 */
[----:B------:R-:W-:-:S04]  /*2b620*/  NOP ;  /* 0x0000000000007918 */ /* 0x000fc80000000000 */
[----:B------:R0:W-:Y:S04]  /*2b630*/  STL.64 [R1+0x280], R24 ;  /* 0x0002801801007387 */ /* 0x0001e80000100a00 */
[----:B------:R-:W-:Y:S04]  /*2b640*/  STL.64 [R1+0x288], R26 ;  /* 0x0002881a01007387 */ /* 0x000fe80000100a00 */
[----:B0-----:R-:W2:Y:S04]  /*2b650*/  LDL R24, [R1+0x18] ;  /* 0x0000180001187983 */ /* 0x001ea80000100800 */
[----:B------:R-:W2:Y:S04]  /*2b660*/  LDL R25, [R1+0x1c] ;  /* 0x00001c0001197983 */ /* 0x000ea80000100800 */
[----:B------:R-:W-:Y:S04]  /*2b670*/  STL.64 [R1+0x830], R16 ;  /* 0x0008301001007387 */ /* 0x000fe80000100a00 */
[----:B------:R0:W-:Y:S04]  /*2b680*/  STL.64 [R1+0x838], R18 ;  /* 0x0008381201007387 */ /* 0x0001e80000100a00 */
[----:B0-----:R-:W4:Y:S04]  /*2b690*/  LDL.LU.64 R18, [R1+0x3af8] ;  /* 0x003af80001127983 */ /* 0x001f280000300a00 */
[----:B------:R-:W-:Y:S04]  /*2b6a0*/  STL.64 [R1+0x3a58], R6 ;  /* 0x003a580601007387 */ /* 0x000fe80000100a00 */
[----:B------:R0:W-:Y:S04]  /*2b6b0*/  STL.64 [R1+0x3a50], R4 ;  /* 0x003a500401007387 */ /* 0x0001e80000100a00 */
[----:B0-----:R-:W2:Y:S04]  /*2b6c0*/  LDL.LU.64 R4, [R1+0x8d0] ;  /* 0x0008d00001047983 */ /* 0x001ea80000300a00 */
[----:B------:R-:W2:Y:S01]  /*2b6d0*/  LDL.LU.64 R6, [R1+0x8d8] ;  /* 0x0008d80001067983 */ /* 0x000ea20000300a00 */
[----:B------:R-:W-:-:S02]  /*2b6e0*/  F2FP.F16.E5M2.UNPACK_B R2, R2 ;  /* 0x00000002ff02723e */ /* 0x000fc400020004ff */
[----:B------:R-:W-:Y:S01]  /*2b6f0*/  F2FP.F16.E5M2.UNPACK_B R3, R3 ;  /* 0x00000003ff03723e */ /* 0x000fe200020004ff */
[----:B------:R-:W3:Y:S06]  /*2b700*/  LDL.LU.64 R16, [R1+0xf50] ;  /* 0x000f500001107983 */ /* 0x000eec0000300a00 */
[----:B--2---:R-:W-:Y:S01]  /*2b710*/  HMMA.16816.F32 R4, R12, R2, R4 ;  /* 0x000000020c04723c */ /* 0x004fe20000001804 */
[----:B----4-:R-:W-:-:S15]  /*2b720*/  IMAD R12, R19, 0x100, R18 ;  /* 0x00000100130c7824 */ /* 0x010fde00078e0212 */
[----:B------:R-:W-:-:S03]  /*2b730*/  NOP ;  /* 0x0000000000007918 */ /* 0x000fc60000000000 */
[----:B------:R-:W-:Y:S04]  /*2b740*/  STL.64 [R1+0x270], R4 ;  /* 0x0002700401007387 */ /* 0x000fe80000100a00 */
[----:B------:R-:W-:Y:S04]  /*2b750*/  STL.64 [R1+0x278], R6 ;  /* 0x0002780601007387 */ /* 0x000fe80000100a00 */
[----:B------:R-:W2:Y:S04]  /*2b760*/  LDL.LU.64 R18, [R1+0xf58] ;  /* 0x000f580001127983 */ /* 0x000ea80000300a00 */
[----:B--2---:R-:W-:Y:S04]  /*2b770*/  STL.64 [R1+0x3ac0], R18 ;  /* 0x003ac01201007387 */ /* 0x004fe80000100a00 */
[----:B---3--:R0:W-:Y:S04]  /*2b780*/  STL.64 [R1+0x3ab8], R16 ;  /* 0x003ab81001007387 */ /* 0x0081e80000100a00 */
[----:B0-----:R-:W2:Y:S04]  /*2b790*/  LDL.LU.64 R16, [R1+0xf60] ;  /* 0x000f600001107983 */ /* 0x001ea80000300a00 */
[----:B------:R-:W3:Y:S04]  /*2b7a0*/  LDL.LU.64 R18, [R1+0xf68] ;  /* 0x000f680001127983 */ /* 0x000ee80000300a00 */
[----:B---3--:R-:W-:Y:S04]  /*2b7b0*/  STL.64 [R1+0x3ad8], R18 ;  /* 0x003ad81201007387 */ /* 0x008fe80000100a00 */
[----:B--2---:R0:W-:Y:S04]  /*2b7c0*/  STL.64 [R1+0x3ad0], R16 ;  /* 0x003ad01001007387 */ /* 0x0041e80000100a00 */
[----:B0-----:R-:W2:Y:S04]  /*2b7d0*/  LDL.LU.64 R16, [R1+0xf70] ;  /* 0x000f700001107983 */ /* 0x001ea80000300a00 */
[----:B------:R-:W3:Y:S01]  /*2b7e0*/  LDL.LU.64 R18, [R1+0xf78] ;  /* 0x000f780001127983 */ /* 0x000ee20000300a00 */
[----:B------:R-:W-:-:S02]  /*2b7f0*/  IMAD R13, R20, 0x100, R11 ;  /* 0x00000100140d7824 */ /* 0x000fc400078e020b */
[----:B------:R-:W-:Y:S02]  /*2b800*/  IMAD R14, R22, 0x100, R21 ;  /* 0x00000100160e7824 */ /* 0x000fe400078e0215 */
[----:B------:R-:W-:Y:S01]  /*2b810*/  IMAD R15, R0, 0x100, R23 ;  /* 0x00000100000f7824 */ /* 0x000fe200078e0217 */
[----:B------:R-:W-:Y:S01]  /*2b820*/  F2FP.F16.E5M2.UNPACK_B R12, R12 ;  /* 0x0000000cff0c723e */ /* 0x000fe200020004ff */
[----:B---3--:R-:W-:Y:S04]  /*2b830*/  STL.64 [R1+0x3af0], R18 ;  /* 0x003af01201007387 */ /* 0x008fe80000100a00 */
[----:B--2---:R0:W-:Y:S04]  /*2b840*/  STL.64 [R1+0x3ae8], R16 ;  /* 0x003ae81001007387 */ /* 0x0041e80000100a00 */
[----:B0-----:R-:W2:Y:S04]  /*2b850*/  LDL.LU.64 R16, [R1+0xf80] ;  /* 0x000f800001107983 */ /* 0x001ea80000300a00 */
[----:B------:R-:W2:Y:S01]  /*2b860*/  LDL.LU.64 R18, [R1+0xf88] ;  /* 0x000f880001127983 */ /* 0x000ea20000300a00 */
[----:B------:R-:W-:-:S02]  /*2b870*/  F2FP.F16.E5M2.UNPACK_B R13, R13 ;  /* 0x0000000dff0d723e */ /* 0x000fc400020004ff */
[----:B------:R-:W-:Y:S02]  /*2b880*/  F2FP.F16.E5M2.UNPACK_B R14, R14 ;  /* 0x0000000eff0e723e */ /* 0x000fe400020004ff */
[----:B------:R-:W-:Y:S01]  /*2b890*/  F2FP.F16.E5M2.UNPACK_B R15, R15 ;  /* 0x0000000fff0f723e */ /* 0x000fe200020004ff */
[----:B------:R-:W3:Y:S04]  /*2b8a0*/  LDL.LU.64 R4, [R1+0xf40] ;  /* 0x000f400001047983 */ /* 0x000ee80000300a00 */
[----:B------:R-:W3:Y:S04]  /*2b8b0*/  LDL.LU.64 R6, [R1+0xf48] ;  /* 0x000f480001067983 */ /* 0x000ee80000300a00 */
[----:B------:R-:W4:Y:S04]  /*2b8c0*/  LDL.LU.64 R20, [R1+0xf30] ;  /* 0x000f300001147983 */ /* 0x000f280000300a00 */
[----:B------:R-:W4:Y:S04]  /*2b8d0*/  LDL.LU.64 R22, [R1+0xf38] ;  /* 0x000f380001167983 */ /* 0x000f280000300a00 */
[----:B------:R-:W3:Y:S04]  /*2b8e0*/  LDL.LU.64 R8, [R1+0xf20] ;  /* 0x000f200001087983 */ /* 0x000ee80000300a00 */
[----:B------:R-:W3:Y:S01]  /*2b8f0*/  LDL.LU.64 R10, [R1+0xf28] ;  /* 0x000f2800010a7983 */ /* 0x000ee20000300a00 */
[----:B--2---:R-:W-:Y:S03]  /*2b900*/  HMMA.16816.F32 R24, R12, R24, R16 ;  /* 0x000000180c18723c */ /* 0x004fe60000001810 */
[----:B------:R-:W2:Y:S04]  /*2b910*/  LDL.LU.64 R18, [R1+0x3af0] ;  /* 0x003af00001127983 */ /* 0x000ea80000300a00 */
[----:B------:R-:W2:-:S12]  /*2b920*/  LDL.LU.64 R16, [R1+0x3ae8] ;  /* 0x003ae80001107983 */ /* 0x000e980000300a00 */
[----:B------:R-:W-:Y:S04]  /*2b930*/  STL.64 [R1+0x820], R24 ;  /* 0x0008201801007387 */ /* 0x000fe80000100a00 */
[----:B------:R0:W-:Y:S04]  /*2b940*/  STL.64 [R1+0x828], R26 ;  /* 0x0008281a01007387 */ /* 0x0001e80000100a00 */
[----:B0-----:R-:W2:Y:S02]  /*2b950*/  LDL.LU.64 R26, [R1+0x3ae0] ;  /* 0x003ae000011a7983 */ /* 0x001ea40000300a00 */
[----:B--2---:R-:W-:Y:S02]  /*2b960*/  HMMA.16816.F32 R24, R12, R26, R16 ;  /* 0x0000001a0c18723c */ /* 0x004fe40000001810 */
[----:B------:R-:W2:Y:S04]  /*2b970*/  LDL.LU.64 R18, [R1+0x3ad8] ;  /* 0x003ad80001127983 */ /* 0x000ea80000300a00 */
[----:B------:R-:W2:-:S13]  /*2b980*/  LDL.LU.64 R16, [R1+0x3ad0] ;  /* 0x003ad00001107983 */ /* 0x000e9a0000300a00 */
[----:B------:R0:W-:Y:S04]  /*2b990*/  STL.64 [R1+0x810], R24 ;  /* 0x0008101801007387 */ /* 0x0001e80000100a00 */
[----:B------:R2:W-:Y:S04]  /*2b9a0*/  STL.64 [R1+0x818], R26 ;  /* 0x0008181a01007387 */ /* 0x0005e80000100a00 */
[----:B0-----:R-:W2:Y:S02]  /*2b9b0*/  LDL.LU.64 R24, [R1+0x3ac8] ;  /* 0x003ac80001187983 */ /* 0x001ea40000300a00 */
[----:B--2---:R-:W-:Y:S02]  /*2b9c0*/  HMMA.16816.F32 R24, R12, R24, R16 ;  /* 0x000000180c18723c */ /* 0x004fe40000001810 */
[----:B------:R-:W2:Y:S04]  /*2b9d0*/  LDL.LU.64 R18, [R1+0x3ac0] ;  /* 0x003ac00001127983 */ /* 0x000ea80000300a00 */
[----:B------:R-:W2:-:S13]  /*2b9e0*/  LDL.LU.64 R16, [R1+0x3ab8] ;  /* 0x003ab80001107983 */ /* 0x000e9a0000300a00 */
[----:B------:R-:W-:Y:S04]  /*2b9f0*/  STL.64 [R1+0x800], R24 ;  /* 0x0008001801007387 */ /* 0x000fe80000100a00 */
[----:B------:R0:W-:Y:S04]  /*2ba00*/  STL.64 [R1+0x808], R26 ;  /* 0x0008081a01007387 */ /* 0x0001e80000100a00 */
[----:B0-----:R-:W2:Y:S04]  /*2ba10*/  LDL.LU.64 R26, [R1+0x3ab0] ;  /* 0x003ab000011a7983 */ /* 0x001ea80000300a00 */
[----:B------:R-:W3:Y:S01]  /*2ba20*/  LDL.LU R0, [R1+0x398] ;  /* 0x0003980001007983 */ /* 0x000ee20000300800 */
[----:B--2---:R-:W-:Y:S03]  /*2ba30*/  HMMA.16816.F32 R24, R12, R26, R16 ;  /* 0x0000001a0c18723c */ /* 0x004fe60000001810 */
[----:B------:R-:W2:Y:S04]  /*2ba40*/  LDL.LU.64 R18, [R1+0x3aa8] ;  /* 0x003aa80001127983 */ /* 0x000ea80000300a00 */
[----:B------:R-:W2:-:S12]  /*2ba50*/  LDL.LU.64 R16, [R1+0x3aa0] ;  /* 0x003aa00001107983 */ /* 0x000e980000300a00 */
[----:B------:R-:W-:Y:S04]  /*2ba60*/  STL.64 [R1+0x7f0], R24 ;  /* 0x0007f01801007387 */ /* 0x000fe80000100a00 */
[----:B------:R0:W-:Y:S04]  /*2ba70*/  STL.64 [R1+0x7f8], R26 ;  /* 0x0007f81a01007387 */ /* 0x0001e80000100a00 */
[----:B0-----:R-:W4:Y:S04]  /*2ba80*/  LDL.LU.64 R26, [R1+0x3a98] ;  /* 0x003a9800011a7983 */ /* 0x001f280000300a00 */
[----:B------:R-:W2:Y:S01]  /*2ba90*/  LDL.LU.64 R24, [R1+0x3a90] ;  /* 0x003a900001187983 */ /* 0x000ea20000300a00 */
[----:B---3--:R-:W-:-:S15]  /*2baa0*/  HMMA.16816.F32 R4, R12, R28, R4 ;  /* 0x0000001c0c04723c */ /* 0x008fde0000001804 */
[----:B------:R-:W-:-:S04]  /*2bab0*/  NOP ;  /* 0x0000000000007918 */ /* 0x000fc80000000000 */
[----:B------:R0:W-:Y:S04]  /*2bac0*/  STL.64 [R1+0x7e0], R4 ;  /* 0x0007e00401007387 */ /* 0x0001e80000100a00 */
[----:B------:R1:W-:Y:S04]  /*2bad0*/  STL.64 [R1+0x7e8], R6 ;  /* 0x0007e80601007387 */ /* 0x0003e80000100a00 */
[----:B0-----:R-:W3:Y:S04]  /*2bae0*/  LDL.LU.64 R4, [R1+0xf00] ;  /* 0x000f000001047983 */ /* 0x001ee80000300a00 */
[----:B-1----:R-:W3:Y:S04]  /*2baf0*/  LDL.LU.64 R6, [R1+0xf08] ;  /* 0x000f080001067983 */ /* 0x002ee80000300a00 */
[----:B------:R0:W-:Y:S04]  /*2bb00*/  STL.64 [R1+0x3a20], R28 ;  /* 0x003a201c01007387 */ /* 0x0001e80000100a00 */
[----:B0-----:R-:W3:Y:S04]  /*2bb10*/  LDL.LU R28, [R1+0x390] ;  /* 0x00039000011c7983 */ /* 0x001ee80000300800 */
[----:B------:R-:W3:Y:S01]  /*2bb20*/  LDL.LU R29, [R1+0x39c] ;  /* 0x00039c00011d7983 */ /* 0x000ee20000300800 */
[C---:B----4-:R-:W-:Y:S08]  /*2bb30*/  HMMA.16816.F32 R20, R12.reuse, R26, R20 ;  /* 0x0000001a0c14723c */ /* 0x050ff00000001814 */
[C---:B--2---:R-:W-:Y:S11]  /*2bb40*/  HMMA.16816.F32 R8, R12.reuse, R24, R8 ;  /* 0x000000180c08723c */ /* 0x044ff60000001808 */
[----:B------:R-:W-:Y:S04]  /*2bb50*/  STL.64 [R1+0x7d0], R20 ;  /* 0x0007d01401007387 */ /* 0x000fe80000100a00 */
[----:B------:R0:W-:Y:S04]  /*2bb60*/  STL.64 [R1+0x7d8], R22 ;  /* 0x0007d81601007387 */ /* 0x0001e80000100a00 */
[----:B0-----:R-:W2:Y:S04]  /*2bb70*/  LDL.LU.64 R22, [R1+0x3a88] ;  /* 0x003a880001167983 */ /* 0x001ea80000300a00 */
[----:B------:R-:W3:Y:S04]  /*2bb80*/  LDL.LU.64 R20, [R1+0x3a80] ;  /* 0x003a800001147983 */ /* 0x000ee80000300a00 */
[----:B------:R0:W-:Y:S04]  /*2bb90*/  STL.64 [R1+0x7c0], R8 ;  /* 0x0007c00801007387 */ /* 0x0001e80000100a00 */
[----:B------:R1:W-:Y:S04]  /*2bba0*/  STL.64 [R1+0x7c8], R10 ;  /* 0x0007c80a01007387 */ /* 0x0003e80000100a00 */
[----:B0-----:R-:W4:Y:S04]  /*2bbb0*/  LDL.LU.64 R8, [R1+0xee0] ;  /* 0x000ee00001087983 */ /* 0x001f280000300a00 */
[----:B-1----:R-:W2:Y:S04]  /*2bbc0*/  LDL.LU.64 R10, [R1+0xee8] ;  /* 0x000ee800010a7983 */ /* 0x002ea80000300a00 */
[----:B--2---:R-:W-:Y:S04]  /*2bbd0*/  STL.64 [R1+0x3a78], R10 ;  /* 0x003a780a01007387 */ /* 0x004fe80000100a00 */
[----:B----4-:R0:W-:Y:S04]  /*2bbe0*/  STL.64 [R1+0x3a70], R8 ;  /* 0x003a700801007387 */ /* 0x0101e80000100a00 */
[----:B0-----:R-:W2:Y:S04]  /*2bbf0*/  LDL.LU.64 R8, [R1+0xef0] ;  /* 0x000ef00001087983 */ /* 0x001ea80000300a00 */
[----:B------:R-:W2:Y:S04]  /*2bc00*/  LDL.LU.64 R10, [R1+0xef8] ;  /* 0x000ef800010a7983 */ /* 0x000ea80000300a00 */
[----:B------:R0:W-:Y:S04]  /*2bc10*/  STL.64 [R1+0x39f8], R26 ;  /* 0x0039f81a01007387 */ /* 0x0001e80000100a00 */
[----:B0-----:R-:W4:Y:S04]  /*2bc20*/  LDL.64 R26, [R1+0x18] ;  /* 0x00001800011a7983 */ /* 0x001f280000100a00 */
[----:B------:R0:W-:Y:S04]  /*2bc30*/  STL.64 [R1+0x39f0], R24 ;  /* 0x0039f01801007387 */ /* 0x0001e80000100a00 */
[----:B0-----:R-:W2:Y:S04]  /*2bc40*/  LDL.LU R24, [R1+0x388] ;  /* 0x0003880001187983 */ /* 0x001ea80000300800 */
[----:B------:R-:W2:Y:S04]  /*2bc50*/  LDL.LU R25, [R1+0x394] ;  /* 0x0003940001197983 */ /* 0x000ea80000300800 */
[----:B----4-:R-:W-:Y:S04]  /*2bc60*/  STL.64 [R1+0x3a38], R26 ;  /* 0x003a381a01007387 */ /* 0x010fe80000100a00 */
[----:B--2---:R0:W-:Y:S04]  /*2bc70*/  STL.64 [R1+0x3a30], R24 ;  /* 0x003a301801007387 */ /* 0x0041e80000100a00 */
[----:B0-----:R-:W2:Y:S04]  /*2bc80*/  LDL.LU.64 R24, [R1+0xf10] ;  /* 0x000f100001187983 */ /* 0x001ea80000300a00 */
[----:B------:R-:W2:Y:S02]  /*2bc90*/  LDL.LU.64 R26, [R1+0xf18] ;  /* 0x000f1800011a7983 */ /* 0x000ea40000300a00 */
[----:B--2---:R-:W-:-:S15]  /*2bca0*/  HMMA.16816.F32 R24, R12, R22, R24 ;  /* 0x000000160c18723c */ /* 0x004fde0000001818 */
[----:B------:R-:W-:-:S04]  /*2bcb0*/  NOP ;  /* 0x0000000000007918 */ /* 0x000fc80000000000 */
[----:B------:R-:W-:Y:S04]  /*2bcc0*/  STL.64 [R1+0x7b0], R24 ;  /* 0x0007b01801007387 */ /* 0x000fe80000100a00 */
[----:B------:R3:W-:Y:S02]  /*2bcd0*/  STL.64 [R1+0x7b8], R26 ;  /* 0x0007b81a01007387 */ /* 0x0007e40000100a00 */
[----:B---3--:R-:W-:Y:S02]  /*2bce0*/  HMMA.16816.F32 R24, R12, R20, R4 ;  /* 0x000000140c18723c */ /* 0x008fe40000001804 */
[----:B------:R-:W2:Y:S04]  /*2bcf0*/  LDL.LU.64 R4, [R1+0xec0] ;  /* 0x000ec00001047983 */ /* 0x000ea80000300a00 */
[----:B------:R-:W2:-:S13]  /*2bd00*/  LDL.LU.64 R6, [R1+0xec8] ;  /* 0x000ec80001067983 */ /* 0x000e9a0000300a00 */
[----:B------:R0:W-:Y:S04]  /*2bd10*/  STL.64 [R1+0x7a0], R24 ;  /* 0x0007a01801007387 */ /* 0x0001e80000100a00 */
[----:B------:R1:W-:Y:S04]  /*2bd20*/  STL.64 [R1+0x7a8], R26 ;  /* 0x0007a81a01007387 */ /* 0x0003e80000100a00 */
[----:B0-----:R-:W3:Y:S04]  /*2bd30*/  LDL.LU.64 R24, [R1+0xea0] ;  /* 0x000ea00001187983 */ /* 0x001ee80000300a00 */
[----:B-1----:R-:W4:Y:S01]  /*2bd40*/  LDL.LU.64 R26, [R1+0xea8] ;  /* 0x000ea800011a7983 */ /* 0x002f220000300a00 */
[C---:B------:R-:W-:Y:S03]  /*2bd50*/  HMMA.16816.F32 R8, R12.reuse, R18, R8 ;  /* 0x000000120c08723c */ /* 0x040fe60000001808 */
[----:B----4-:R-:W-:Y:S04]  /*2bd60*/  STL.64 [R1+0x3a48], R26 ;  /* 0x003a481a01007387 */ /* 0x010fe80000100a00 */
[----:B---3--:R0:W-:Y:S04]  /*2bd70*/  STL.64 [R1+0x3a40], R24 ;  /* 0x003a401801007387 */ /* 0x0081e80000100a00 */
[----:B0-----:R-:W3:Y:S04]  /*2bd80*/  LDL.LU.64 R24, [R1+0xeb0] ;  /* 0x000eb00001187983 */ /* 0x001ee80000300a00 */
[----:B------:R-:W3:Y:S04]  /*2bd90*/  LDL.LU.64 R26, [R1+0xeb8] ;  /* 0x000eb800011a7983 */ /* 0x000ee80000300a00 */
[----:B------:R0:W-:Y:S04]  /*2bda0*/  STL.64 [R1+0x39d8], R22 ;  /* 0x0039d81601007387 */ /* 0x0001e80000100a00 */
[----:B0-----:R-:W4:Y:S04]  /*2bdb0*/  LDL.LU R22, [R1+0x380] ;  /* 0x0003800001167983 */ /* 0x001f280000300800 */
[----:B------:R-:W2:Y:S04]  /*2bdc0*/  LDL.LU R23, [R1+0x38c] ;  /* 0x00038c0001177983 */ /* 0x000ea80000300800 */
[----:B------:R0:W-:Y:S04]  /*2bdd0*/  STL.64 [R1+0x39d0], R20 ;  /* 0x0039d01401007387 */ /* 0x0001e80000100a00 */
[----:B0-----:R-:W4:Y:S04]  /*2bde0*/  LDL.LU R21, [R1+0x384] ;  /* 0x0003840001157983 */ /* 0x001f280000300800 */
[----:B------:R-:W-:Y:S04]  /*2bdf0*/  STL.64 [R1+0x790], R8 ;  /* 0x0007900801007387 */ /* 0x000fe80000100a00 */
[----:B------:R0:W-:Y:S04]  /*2be00*/  STL.64 [R1+0x798], R10 ;  /* 0x0007980a01007387 */ /* 0x0001e80000100a00 */
[----:B0-----:R-:W2:Y:S04]  /*2be10*/  LDL.LU.64 R10, [R1+0x3a78] ;  /* 0x003a7800010a7983 */ /* 0x001ea80000300a00 */
[----:B------:R-:W2:Y:S02]  /*2be20*/  LDL.LU.64 R8, [R1+0x3a70] ;  /* 0x003a700001087983 */ /* 0x000ea40000300a00 */
[----:B--2---:R-:W-:-:S15]  /*2be30*/  HMMA.16816.F32 R8, R12, R16, R8 ;  /* 0x000000100c08723c */ /* 0x004fde0000001808 */
[----:B------:R-:W-:-:S04]  /*2be40*/  NOP ;  /* 0x0000000000007918 */ /* 0x000fc80000000000 */
[----:B------:R-:W-:Y:S04]  /*2be50*/  STL.64 [R1+0x780], R8 ;  /* 0x0007800801007387 */ /* 0x000fe80000100a00 */
[----:B------:R0:W-:Y:S04]  /*2be60*/  STL.64 [R1+0x788], R10 ;  /* 0x0007880a01007387 */ /* 0x0001e80000100a00 */
[----:B0-----:R-:W2:Y:S04]  /*2be70*/  LDL.LU.64 R10, [R1+0x3a68] ;  /* 0x003a6800010a7983 */ /* 0x001ea80000300a00 */
[----:B------:R-:W2:Y:S04]  /*2be80*/  LDL.LU.64 R8, [R1+0x3a60] ;  /* 0x003a600001087983 */ /* 0x000ea80000300a00 */
[----:B------:R-:W-:Y:S04]  /*2be90*/  STL.64 [R1+0x39c8], R18 ;  /* 0x0039c81201007387 */ /* 0x000fe80000100a00 */
[----:B------:R0:W-:Y:S04]  /*2bea0*/  STL.64 [R1+0x39c0], R16 ;  /* 0x0039c01001007387 */ /* 0x0001e80000100a00 */
[----:B0-----:R-:W3:Y:S04]  /*2beb0*/  LDL.LU.64 R16, [R1+0xed0] ;  /* 0x000ed00001107983 */ /* 0x001ee80000300a00 */
[----:B------:R-:W3:Y:S01]  /*2bec0*/  LDL.LU.64 R18, [R1+0xed8] ;  /* 0x000ed80001127983 */ /* 0x000ee20000300a00 */
[C---:B--2---:R-:W-:Y:S08]  /*2bed0*/  HMMA.16816.F32 R4, R12.reuse, R8, R4 ;  /* 0x000000080c04723c */ /* 0x044ff00000001804 */
[----:B---3--:R-:W-:-:S15]  /*2bee0*/  HMMA.16816.F32 R16, R12, R10, R16 ;  /* 0x0000000a0c10723c */ /* 0x008fde0000001810 */
[----:B------:R-:W-:-:S04]  /*2bef0*/  NOP ;  /* 0x0000000000007918 */ /* 0x000fc80000000000 */
[----:B------:R0:W-:Y:S04]  /*2bf00*/  STL.64 [R1+0x770], R16 ;  /* 0x0007701001007387 */ /* 0x0001e80000100a00 */
[----:B------:R1:W-:Y:S04]  /*2bf10*/  STL.64 [R1+0x778], R18 ;  /* 0x0007781201007387 */ /* 0x0003e80000100a00 */
[----:B0-----:R-:W2:Y:S04]  /*2bf20*/  LDL.LU.64 R16, [R1+0xe90] ;  /* 0x000e900001107983 */ /* 0x001ea80000300a00 */
[----:B-1----:R-:W2:Y:S04]  /*2bf30*/  LDL.LU.64 R18, [R1+0xe98] ;  /* 0x000e980001127983 */ /* 0x002ea80000300a00 */
[----:B------:R-:W-:Y:S04]  /*2bf40*/  STL [R1+0x39bc], R10 ;  /* 0x0039bc0a01007387 */ /* 0x000fe80000100800 */
[----:B------:R-:W-:Y:S04]  /*2bf50*/  STL [R1+0x39b8], R11 ;  /* 0x0039b80b01007387 */ /* 0x000fe80000100800 */
[----:B------:R-:W-:Y:S04]  /*2bf60*/  STL.64 [R1+0x760], R4 ;  /* 0x0007600401007387 */ /* 0x000fe80000100a00 */
[----:B------:R0:W-:Y:S04]  /*2bf70*/  STL.64 [R1+0x768], R6 ;  /* 0x0007680601007387 */ /* 0x0001e80000100a00 */
[----:B0-----:R-:W3:Y:S04]  /*2bf80*/  LDL.LU.64 R6, [R1+0x3a58] ;  /* 0x003a580001067983 */ /* 0x001ee80000300a00 */
[----:B------:R-:W2:Y:S04]  /*2bf90*/  LDL.LU.64 R4, [R1+0x3a50] ;  /* 0x003a500001047983 */ /* 0x000ea80000300a00 */
[----:B------:R0:W-:Y:S04]  /*2bfa0*/  STL.64 [R1+0x3a28], R8 ;  /* 0x003a280801007387 */ /* 0x0001e80000100a00 */
[----:B0-----:R-:W2:Y:S04]  /*2bfb0*/  LDL.LU.64 R8, [R1+0x2c0] ;  /* 0x0002c00001087983 */ /* 0x001ea80000300a00 */
[----:B------:R-:W2:Y:S01]  /*2bfc0*/  LDL.LU.64 R10, [R1+0x2c8] ;  /* 0x0002c800010a7983 */ /* 0x000ea20000300a00 */
[----:B---3--:R-:W-:-:S15]  /*2bfd0*/  HMMA.16816.F32 R24, R12, R6, R24 ;  /* 0x000000060c18723c */ /* 0x008fde0000001818 */
[----:B------:R-:W-:-:S04]  /*2bfe0*/  NOP ;  /* 0x0000000000007918 */ /* 0x000fc80000000000 */
        /* <DEDUP_REMOVED lines=9> */
[----:B------:R-:W3:Y:S01]  /*2c080*/  LDL.LU.64 R24, [R1+0x3a30] ;  /* 0x003a300001187983 */ /* 0x000ee20000300a00 */
[----:B------:R-:W-:Y:S01]  /*2c090*/  HMMA.16816.F32 R8, R12, R2, R8 ;  /* 0x000000020c08723c */ /* 0x000fe20000001808 */
[----:B----4-:R-:W-:-:S02]  /*2c0a0*/  IMAD R12, R22, 0x100, R21 ;  /* 0x00000100160c7824 */ /* 0x010fc400078e0215 */
[----:B------:R-:W-:-:S03]  /*2c0b0*/  IMAD R15, R0, 0x100, R29 ;  /* 0x00000100000f7824 */ /* 0x000fc600078e021d */
[----:B------:R-:W-:Y:S02]  /*2c0c0*/  F2FP.F16.E5M2.UNPACK_B R12, R12 ;  /* 0x0000000cff0c723e */ /* 0x000fe400020004ff */
[----:B------:R-:W-:Y:S01]  /*2c0d0*/  F2FP.F16.E5M2.UNPACK_B R15, R15 ;  /* 0x0000000fff0f723e */ /* 0x000fe200020004ff */
[----:B------:R-:W-:Y:S10]  /*2c0e0*/  STL [R1+0x39a0], R5 ;  /* 0x0039a00501007387 */ /* 0x000ff40000100800 */
[----:B------:R-:W-:Y:S04]  /*2c0f0*/  STL.64 [R1+0x260], R8 ;  /* 0x0002600801007387 */ /* 0x000fe80000100a00 */
[----:B------:R2:W-:Y:S01]  /*2c100*/  STL.64 [R1+0x268], R10 ;  /* 0x0002680a01007387 */ /* 0x0005e20000100a00 */
[----:B---3--:R-:W-:-:S02]  /*2c110*/  IMAD R13, R24, 0x100, R23 ;  /* 0x00000100180d7824 */ /* 0x008fc400078e0217 */
[----:B------:R-:W-:Y:S02]  /*2c120*/  IMAD R14, R28, 0x100, R25 ;  /* 0x000001001c0e7824 */ /* 0x000fe400078e0219 */
[----:B------:R-:W3:Y:S01]  /*2c130*/  LDL.64 R28, [R1+0x10] ;  /* 0x00001000011c7983 */ /* 0x000ee20000100a00 */
[----:B------:R-:W-:Y:S02]  /*2c140*/  F2FP.F16.E5M2.UNPACK_B R13, R13 ;  /* 0x0000000dff0d723e */ /* 0x000fe400020004ff */
[----:B------:R-:W-:-:S07]  /*2c150*/  F2FP.F16.E5M2.UNPACK_B R14, R14 ;  /* 0x0000000eff0e723e */ /* 0x000fce00020004ff */
[----:B--2---:R-:W-:Y:S01]  /*2c160*/  HMMA.16816.F32 R8, R12, R26, R16 ;  /* 0x0000001a0c08723c */ /* 0x004fe20000001810 */
[----:B------:R-:W-:Y:S02]  /*2c170*/  IMAD.MOV.U32 R5, RZ, RZ, R26 ;  /* 0x000000ffff057224 */ /* 0x000fe400078e001a */
[----:B------:R-:W-:-:S15]  /*2c180*/  IMAD.MOV.U32 R0, RZ, RZ, R27 ;  /* 0x000000ffff007224 */ /* 0x000fde00078e001b */
[----:B------:R-:W-:Y:S01]  /*2c190*/  NOP ;  /* 0x0000000000007918 */ /* 0x000fe20000000000 */
[----:B------:R0:W-:Y:S04]  /*2c1a0*/  STL.64 [R1+0x730], R8 ;  /* 0x0007300801007387 */ /* 0x0001e80000100a00 */
[----:B------:R1:W-:Y:S04]  /*2c1b0*/  STL.64 [R1+0x738], R10 ;  /* 0x0007380a01007387 */ /* 0x0003e80000100a00 */
[----:B0-----:R-:W3:Y:S04]  /*2c1c0*/  LDL.LU.64 R8, [R1+0xe80] ;  /* 0x000e800001087983 */ /* 0x001ee80000300a00 */
[----:B-1----:R-:W3:Y:S04]  /*2c1d0*/  LDL.LU.64 R10, [R1+0xe88] ;  /* 0x000e8800010a7983 */ /* 0x002ee80000300a00 */
[----:B------:R-:W2:Y:S04]  /*2c1e0*/  LDL.LU.64 R24, [R1+0xe50] ;  /* 0x000e500001187983 */ /* 0x000ea80000300a00 */
[----:B------:R-:W4:Y:S04]  /*2c1f0*/  LDL.LU.64 R26, [R1+0xe58] ;  /* 0x000e5800011a7983 */ /* 0x000f280000300a00 */
[----:B----4-:R0:W-:Y:S04]  /*2c200*/  STL.64 [R1+0x3a08], R26 ;  /* 0x003a081a01007387 */ /* 0x0101e80000100a00 */
[----:B0-----:R-:W4:Y:S04]  /*2c210*/  LDL R26, [R1] ;  /* 0x00000000011a7983 */ /* 0x001f280000100800 */
[----:B------:R-:W4:Y:S04]  /*2c220*/  LDL R27, [R1+0x4] ;  /* 0x00000400011b7983 */ /* 0x000f280000100800 */
[----:B--2---:R0:W-:Y:S04]  /*2c230*/  STL.64 [R1+0x3a00], R24 ;  /* 0x003a001801007387 */ /* 0x0041e80000100a00 */
[----:B0-----:R-:W2:Y:S04]  /*2c240*/  LDL.64 R24, [R1+0x8] ;  /* 0x0000080001187983 */ /* 0x001ea80000100a00 */
[----:B------:R-:W2:Y:S04]  /*2c250*/  LDL.LU.64 R20, [R1+0xe30] ;  /* 0x000e300001147983 */ /* 0x000ea80000300a00 */
[----:B------:R-:W2:Y:S04]  /*2c260*/  LDL.LU.64 R22, [R1+0xe38] ;  /* 0x000e380001167983 */ /* 0x000ea80000300a00 */
[----:B--2---:R-:W-:Y:S04]  /*2c270*/  STL.64 [R1+0x39e8], R22 ;  /* 0x0039e81601007387 */ /* 0x004fe80000100a00 */
[----:B------:R0:W-:Y:S04]  /*2c280*/  STL.64 [R1+0x39e0], R20 ;  /* 0x0039e01401007387 */ /* 0x0001e80000100a00 */
[----:B0-----:R-:W2:Y:S04]  /*2c290*/  LDL.LU.64 R20, [R1+0xe40] ;  /* 0x000e400001147983 */ /* 0x001ea80000300a00 */
[----:B------:R-:W2:Y:S04]  /*2c2a0*/  LDL.LU.64 R22, [R1+0xe48] ;  /* 0x000e480001167983 */ /* 0x000ea80000300a00 */
[----:B--2---:R-:W-:Y:S04]  /*2c2b0*/  STL.64 [R1+0x3a18], R22 ;  /* 0x003a181601007387 */ /* 0x004fe80000100a00 */
[----:B------:R0:W-:Y:S04]  /*2c2c0*/  STL.64 [R1+0x3a10], R20 ;  /* 0x003a101401007387 */ /* 0x0001e80000100a00 */
[----:B0-----:R-:W4:Y:S04]  /*2c2d0*/  LDL.LU.64 R20, [R1+0xe60] ;  /* 0x000e600001147983 */ /* 0x001f280000300a00 */
[----:B------:R-:W4:Y:S04]  /*2c2e0*/  LDL.LU.64 R22, [R1+0xe68] ;  /* 0x000e680001167983 */ /* 0x000f280000300a00 */
[----:B------:R-:W2:Y:S04]  /*2c2f0*/  LDL.LU.64 R16, [R1+0xe20] ;  /* 0x000e200001107983 */ /* 0x000ea80000300a00 */
[----:B------:R-:W2:Y:S04]  /*2c300*/  LDL.LU.64 R18, [R1+0xe28] ;  /* 0x000e280001127983 */ /* 0x000ea80000300a00 */
[----:B------:R-:W-:Y:S04]  /*2c310*/  STL.64 [R1+0x39b0], R6 ;  /* 0x0039b00601007387 */ /* 0x000fe80000100a00 */
[----:B------:R0:W-:Y:S04]  /*2c320*/  STL.64 [R1+0x39a8], R4 ;  /* 0x0039a80401007387 */ /* 0x0001e80000100a00 */
[----:B0-----:R-:W2:Y:S04]  /*2c330*/  LDL.LU.64 R4, [R1+0xe70] ;  /* 0x000e700001047983 */ /* 0x001ea80000300a00 */
[----:B------:R-:W2:Y:S01]  /*2c340*/  LDL.LU.64 R6, [R1+0xe78] ;  /* 0x000e780001067983 */ /* 0x000ea20000300a00 */
[----:B---3--:R-:W-:-:S15]  /*2c350*/  HMMA.16816.F32 R8, R12, R28, R8 ;  /* 0x0000001c0c08723c */ /* 0x008fde0000001808 */
[----:B------:R-:W-:-:S04]  /*2c360*/  NOP ;  /* 0x0000000000007918 */ /* 0x000fc80000000000 */
[----:B------:R0:W-:Y:S04]  /*2c370*/  STL.64 [R1+0x720], R8 ;  /* 0x0007200801007387 */ /* 0x0001e80000100a00 */
[----:B------:R1:W-:Y:S04]  /*2c380*/  STL.64 [R1+0x728], R10 ;  /* 0x0007280a01007387 */ /* 0x0003e80000100a00 */
[----:B0-----:R-:W3:Y:S01]  /*2c390*/  LDL.LU.64 R8, [R1+0x3a28] ;  /* 0x003a280001087983 */ /* 0x001ee20000300a00 */
[----:B-1----:R-:W-:Y:S02]  /*2c3a0*/  IMAD.MOV.U32 R10, RZ, RZ, R28 ;  /* 0x000000ffff0a7224 */ /* 0x002fe400078e001c */
[----:B------:R-:W-:-:S02]  /*2c3b0*/  IMAD.MOV.U32 R11, RZ, RZ, R29 ;  /* 0x000000ffff0b7224 */ /* 0x000fc400078e001d */
[----:B------:R-:W3:Y:S01]  /*2c3c0*/  LDL.LU.64 R28, [R1+0x3a20] ;  /* 0x003a2000011c7983 */ /* 0x000ee20000300a00 */
[----:B--2---:R-:W-:-:S15]  /*2c3d0*/  HMMA.16816.F32 R4, R12, R24, R4 ;  /* 0x000000180c04723c */ /* 0x004fde0000001804 */
[----:B------:R-:W-:-:S04]  /*2c3e0*/  NOP ;  /* 0x0000000000007918 */ /* 0x000fc80000000000 */
[----:B------:R0:W-:Y:S02]  /*2c3f0*/  STL.64 [R1+0x710], R4 ;  /* 0x0007100401007387 */ /* 0x0001e40000100a00 */
[----:B0-----:R-:W-:Y:S02]  /*2c400*/  IMAD.MOV.U32 R5, RZ, RZ, R24 ;  /* 0x000000ffff057224 */ /* 0x001fe400078e0018 */
[----:B------:R-:W-:Y:S02]  /*2c410*/  IMAD.MOV.U32 R4, RZ, RZ, R25 ;  /* 0x000000ffff047224 */ /* 0x000fe400078e0019 */
[C---:B----4-:R-:W-:Y:S01]  /*2c420*/  HMMA.16816.F32 R24, R12.reuse, R26, R20 ;  /* 0x0000001a0c18723c */ /* 0x050fe20000001814 */
[----:B------:R-:W-:Y:S04]  /*2c430*/  STL.64 [R1+0x718], R6 ;  /* 0x0007180601007387 */ /* 0x000fe80000100a00 */
[----:B------:R-:W2:Y:S04]  /*2c440*/  LDL.LU.64 R22, [R1+0x3a18] ;  /* 0x003a180001167983 */ /* 0x000ea80000300a00 */
[----:B------:R-:W2:Y:S10]  /*2c450*/  LDL.LU.64 R20, [R1+0x3a10] ;  /* 0x003a100001147983 */ /* 0x000eb40000300a00 */
[----:B------:R-:W-:Y:S04]  /*2c460*/  STL.64 [R1+0x700], R24 ;  /* 0x0007001801007387 */ /* 0x000fe80000100a00 */
[----:B------:R0:W-:Y:S04]  /*2c470*/  STL.64 [R1+0x708], R26 ;  /* 0x0007081a01007387 */ /* 0x0001e80000100a00 */
[----:B0-----:R-:W3:Y:S04]  /*2c480*/  LDL.LU.64 R26, [R1+0x3a08] ;  /* 0x003a0800011a7983 */ /* 0x001ee80000300a00 */
[----:B------:R-:W3:Y:S02]  /*2c490*/  LDL.LU.64 R24, [R1+0x3a00] ;  /* 0x003a000001187983 */ /* 0x000ee40000300a00 */
[----:B---3--:R-:W-:-:S15]  /*2c4a0*/  HMMA.16816.F32 R24, R12, R28, R24 ;  /* 0x0000001c0c18723c */ /* 0x008fde0000001818 */
[----:B------:R-:W-:-:S04]  /*2c4b0*/  NOP ;  /* 0x0000000000007918 */ /* 0x000fc80000000000 */
[----:B------:R-:W-:Y:S04]  /*2c4c0*/  STL.64 [R1+0x6f0], R24 ;  /* 0x0006f01801007387 */ /* 0x000fe80000100a00 */
[----:B------:R0:W-:Y:S04]  /*2c4d0*/  STL.64 [R1+0x6f8], R26 ;  /* 0x0006f81a01007387 */ /* 0x0001e80000100a00 */
[----:B0-----:R-:W2:Y:S04]  /*2c4e0*/  LDL.LU.64 R26, [R1+0x39f8] ;  /* 0x0039f800011a7983 */ /* 0x001ea80000300a00 */
[----:B------:R-:W3:Y:S04]  /*2c4f0*/  LDL.LU.64 R24, [R1+0x39f0] ;  /* 0x0039f00001187983 */ /* 0x000ee80000300a00 */
[----:B------:R-:W-:Y:S01]  /*2c500*/  STL.64 [R1+0x3920], R28 ;  /* 0x0039201c01007387 */ /* 0x000fe20000100a00 */
[----:B--2---:R-:W-:-:S15]  /*2c510*/  HMMA.16816.F32 R20, R12, R26, R20 ;  /* 0x0000001a0c14723c */ /* 0x004fde0000001814 */
[----:B------:R-:W-:-:S04]  /*2c520*/  NOP ;  /* 0x0000000000007918 */ /* 0x000fc80000000000 */
        /* <DEDUP_REMOVED lines=10> */
[----:B------:R-:W-:Y:S04]  /*2c5d0*/  STL.64 [R1+0x3930], R26 ;  /* 0x0039301a01007387 */ /* 0x000fe80000100a00 */
[----:B------:R0:W-:Y:S04]  /*2c5e0*/  STL.64 [R1+0x3928], R24 ;  /* 0x0039281801007387 */ /* 0x0001e80000100a00 */
[----:B0-----:R-:W3:Y:S04]  /*2c5f0*/  LDL.LU.64 R24, [R1+0xe10] ;  /* 0x000e100001187983 */ /* 0x001ee80000300a00 */
[----:B------:R-:W3:Y:S01]  /*2c600*/  LDL.LU.64 R26, [R1+0xe18] ;  /* 0x000e1800011a7983 */ /* 0x000ee20000300a00 */
[C---:B--2---:R-:W-:Y:S08]  /*2c610*/  HMMA.16816.F32 R16, R12.reuse, R22, R16 ;  /* 0x000000160c10723c */ /* 0x044ff00000001810 */
[C---:B---3--:R-:W-:Y:S11]  /*2c620*/  HMMA.16816.F32 R24, R12.reuse, R20, R24 ;  /* 0x000000140c18723c */ /* 0x048ff60000001818 */
[----:B------:R-:W-:Y:S04]  /*2c630*/  STL.64 [R1+0x6c0], R16 ;  /* 0x0006c01001007387 */ /* 0x000fe80000100a00 */
[----:B------:R0:W-:Y:S04]  /*2c640*/  STL.64 [R1+0x6c8], R18 ;  /* 0x0006c81201007387 */ /* 0x0001e80000100a00 */
[----:B0-----:R-:W2:Y:S04]  /*2c650*/  LDL.LU.64 R18, [R1+0x39c8] ;  /* 0x0039c80001127983 */ /* 0x001ea80000300a00 */
[----:B------:R-:W3:Y:S04]  /*2c660*/  LDL.LU.64 R16, [R1+0x39c0] ;  /* 0x0039c00001107983 */ /* 0x000ee80000300a00 */
[----:B------:R-:W-:Y:S04]  /*2c670*/  STL.64 [R1+0x6b0], R24 ;  /* 0x0006b01801007387 */ /* 0x000fe80000100a00 */
[----:B------:R0:W-:Y:S04]  /*2c680*/  STL.64 [R1+0x6b8], R26 ;  /* 0x0006b81a01007387 */ /* 0x0001e80000100a00 */
[----:B0-----:R-:W4:Y:S04]  /*2c690*/  LDL.LU R26, [R1+0x3a4] ;  /* 0x0003a400011a7983 */ /* 0x001f280000300800 */
[----:B------:R-:W4:Y:S04]  /*2c6a0*/  LDL.LU R27, [R1+0x3a0] ;  /* 0x0003a000011b7983 */ /* 0x000f280000300800 */
[----:B----4-:R0:W-:Y:S04]  /*2c6b0*/  STL.64 [R1+0x3988], R26 ;  /* 0x0039881a01007387 */ /* 0x0101e80000100a00 */
[----:B------:R-:W3:Y:S04]  /*2c6c0*/  LDL.LU.64 R24, [R1+0xdf0] ;  /* 0x000df00001187983 */ /* 0x000ee80000300a00 */
[----:B0-----:R-:W3:Y:S04]  /*2c6d0*/  LDL.LU.64 R26, [R1+0xdf8] ;  /* 0x000df800011a7983 */ /* 0x001ee80000300a00 */
[----:B------:R-:W-:Y:S04]  /*2c6e0*/  STL.64 [R1+0x3940], R22 ;  /* 0x0039401601007387 */ /* 0x000fe80000100a00 */
[----:B------:R0:W-:Y:S04]  /*2c6f0*/  STL.64 [R1+0x3938], R20 ;  /* 0x0039381401007387 */ /* 0x0001e80000100a00 */
[----:B0-----:R-:W2:Y:S04]  /*2c700*/  LDL.LU.64 R20, [R1+0xe00] ;  /* 0x000e000001147983 */ /* 0x001ea80000300a00 */
[----:B------:R-:W2:Y:S04]  /*2c710*/  LDL.LU.64 R22, [R1+0xe08] ;  /* 0x000e080001167983 */ /* 0x000ea80000300a00 */
[----:B------:R-:W4:Y:S01]  /*2c720*/  LDL.64 R28, [R1] ;  /* 0x00000000011c7983 */ /* 0x000f220000100a00 */
[C---:B---3--:R-:W-:Y:S08]  /*2c730*/  HMMA.16816.F32 R24, R12.reuse, R16, R24 ;  /* 0x000000100c18723c */ /* 0x048ff00000001818 */
[----:B--2---:R-:W-:-:S15]  /*2c740*/  HMMA.16816.F32 R20, R12, R18, R20 ;  /* 0x000000120c14723c */ /* 0x004fde0000001814 */
[----:B------:R-:W-:-:S04]  /*2c750*/  NOP ;  /* 0x0000000000007918 */ /* 0x000fc80000000000 */
[----:B------:R-:W-:Y:S04]  /*2c760*/  STL.64 [R1+0x6a0], R20 ;  /* 0x0006a01401007387 */ /* 0x000fe80000100a00 */
[----:B------:R0:W-:Y:S02]  /*2c770*/  STL.64 [R1+0x6a8], R22 ;  /* 0x0006a81601007387 */ /* 0x0001e40000100a00 */
[----:B0-----:R-:W-:Y:S02]  /*2c780*/  IMAD.MOV.U32 R22, RZ, RZ, R5 ;  /* 0x000000ffff167224 */ /* 0x001fe400078e0005 */
[----:B------:R-:W-:Y:S02]  /*2c790*/  IMAD.MOV.U32 R23, RZ, RZ, R4 ;  /* 0x000000ffff177224 */ /* 0x000fe400078e0004 */
[----:B------:R-:W2:Y:S04]  /*2c7a0*/  LDL.LU.64 R4, [R1+0xde0] ;  /* 0x000de00001047983 */ /* 0x000ea80000300a00 */
[----:B------:R-:W2:Y:S04]  /*2c7b0*/  LDL.LU.64 R6, [R1+0xde8] ;  /* 0x000de80001067983 */ /* 0x000ea80000300a00 */
[----:B------:R-:W-:Y:S01]  /*2c7c0*/  STL.64 [R1+0x3958], R22 ;  /* 0x0039581601007387 */ /* 0x000fe20000100a00 */
[----:B------:R-:W-:-:S03]  /*2c7d0*/  IMAD.MOV.U32 R20, RZ, RZ, R10 ;  /* 0x000000ffff147224 */ /* 0x000fc600078e000a */
[----:B------:R-:W2:Y:S04]  /*2c7e0*/  LDL.LU R10, [R1+0x39bc] ;  /* 0x0039bc00010a7983 */ /* 0x000ea80000300800 */
[----:B------:R0:W-:Y:S04]  /*2c7f0*/  STL.64 [R1+0x690], R24 ;  /* 0x0006901801007387 */ /* 0x0001e80000100a00 */
[----:B------:R1:W-:Y:S01]  /*2c800*/  STL.64 [R1+0x698], R26 ;  /* 0x0006981a01007387 */ /* 0x0003e20000100a00 */
[----:B------:R-:W-:-:S03]  /*2c810*/  IMAD.MOV.U32 R21, RZ, RZ, R11 ;  /* 0x000000ffff157224 */ /* 0x000fc600078e000b */
[----:B------:R-:W2:Y:S04]  /*2c820*/  LDL.LU R11, [R1+0x39b8] ;  /* 0x0039b800010b7983 */ /* 0x000ea80000300800 */
[----:B0-----:R-:W3:Y:S04]  /*2c830*/  LDL.LU.64 R24, [R1+0xdb0] ;  /* 0x000db00001187983 */ /* 0x001ee80000300a00 */
[----:B-1----:R-:W3:Y:S01]  /*2c840*/  LDL.LU.64 R26, [R1+0xdb8] ;  /* 0x000db800011a7983 */ /* 0x002ee20000300a00 */
[C---:B--2---:R-:W-:Y:S03]  /*2c850*/  HMMA.16816.F32 R4, R12.reuse, R10, R4 ;  /* 0x0000000a0c04723c */ /* 0x044fe60000001804 */
[----:B---3--:R-:W-:Y:S04]  /*2c860*/  STL.64 [R1+0x3998], R26 ;  /* 0x0039981a01007387 */ /* 0x008fe80000100a00 */
[----:B------:R0:W-:Y:S04]  /*2c870*/  STL.64 [R1+0x3990], R24 ;  /* 0x0039901801007387 */ /* 0x0001e80000100a00 */
[----:B0-----:R-:W2:Y:S04]  /*2c880*/  LDL.LU.64 R24, [R1+0xdc0] ;  /* 0x000dc00001187983 */ /* 0x001ea80000300a00 */
[----:B------:R-:W2:Y:S04]  /*2c890*/  LDL.LU.64 R26, [R1+0xdc8] ;  /* 0x000dc800011a7983 */ /* 0x000ea80000300a00 */
[----:B------:R0:W-:Y:S04]  /*2c8a0*/  STL.64 [R1+0x3970], R20 ;  /* 0x0039701401007387 */ /* 0x0001e80000100a00 */
[----:B0-----:R-:W3:Y:S04]  /*2c8b0*/  LDL.LU.64 R20, [R1+0xdd0] ;  /* 0x000dd00001147983 */ /* 0x001ee80000300a00 */
[----:B------:R-:W3:Y:S04]  /*2c8c0*/  LDL.LU.64 R22, [R1+0xdd8] ;  /* 0x000dd80001167983 */ /* 0x000ee80000300a00 */
[----:B------:R-:W-:Y:S04]  /*2c8d0*/  STL.64 [R1+0x3918], R18 ;  /* 0x0039181201007387 */ /* 0x000fe80000100a00 */
[----:B------:R0:W-:Y:S04]  /*2c8e0*/  STL.64 [R1+0x3910], R16 ;  /* 0x0039101001007387 */ /* 0x0001e80000100a00 */
[----:B0-----:R-:W2:Y:S04]  /*2c8f0*/  LDL.LU.64 R16, [R1+0x2b0] ;  /* 0x0002b00001107983 */ /* 0x001ea80000300a00 */
[----:B------:R-:W2:Y:S04]  /*2c900*/  LDL.LU.64 R18, [R1+0x2b8] ;  /* 0x0002b80001127983 */ /* 0x000ea80000300a00 */
[----:B------:R-:W-:Y:S04]  /*2c910*/  STL.64 [R1+0x680], R4 ;  /* 0x0006800401007387 */ /* 0x000fe80000100a00 */
[----:B------:R0:W-:Y:S04]  /*2c920*/  STL.64 [R1+0x688], R6 ;  /* 0x0006880601007387 */ /* 0x0001e80000100a00 */
[----:B0-----:R-:W2:Y:S04]  /*2c930*/  LDL.LU.64 R6, [R1+0x39b0] ;  /* 0x0039b00001067983 */ /* 0x001ea80000300a00 */
[----:B------:R-:W4:Y:S01]  /*2c940*/  LDL.LU.64 R4, [R1+0x39a8] ;  /* 0x0039a80001047983 */ /* 0x000f220000300a00 */
[----:B---3--:R-:W-:-:S15]  /*2c950*/  HMMA.16816.F32 R20, R12, R8, R20 ;  /* 0x000000080c14723c */ /* 0x008fde0000001814 */
[----:B------:R-:W-:-:S04]  /*2c960*/  NOP ;  /* 0x0000000000007918 */ /* 0x000fc80000000000 */
[----:B------:R-:W-:Y:S04]  /*2c970*/  STL.64 [R1+0x670], R20 ;  /* 0x0006701401007387 */ /* 0x000fe80000100a00 */
[----:B------:R4:W-:Y:S01]  /*2c980*/  STL.64 [R1+0x678], R22 ;  /* 0x0006781601007387 */ /* 0x0009e20000100a00 */
[----:B--2---:R-:W-:Y:S01]  /*2c990*/  HMMA.16816.F32 R24, R12, R6, R24 ;  /* 0x000000060c18723c */ /* 0x004fe20000001818 */
[----:B----4-:R-:W-:Y:S02]  /*2c9a0*/  IMAD.MOV.U32 R22, RZ, RZ, R5 ;  /* 0x000000ffff167224 */ /* 0x010fe400078e0005 */
[----:B------:R-:W2:Y:S04]  /*2c9b0*/  LDL.LU R5, [R1+0x39a0] ;  /* 0x0039a00001057983 */ /* 0x000ea80000300800 */
[----:B------:R-:W3:Y:S01]  /*2c9c0*/  LDL.LU R20, [R1+0x3b0] ;  /* 0x0003b00001147983 */ /* 0x000ee20000300800 */
[----:B------:R-:W-:-:S03]  /*2c9d0*/  IMAD.MOV.U32 R23, RZ, RZ, R0 ;  /* 0x000000ffff177224 */ /* 0x000fc600078e0000 */
[----:B------:R-:W4:Y:S04]  /*2c9e0*/  LDL.LU R21, [R1+0x3bc] ;  /* 0x0003bc0001157983 */ /* 0x000f280000300800 */
[----:B------:R-:W4:Y:S04]  /*2c9f0*/  LDL.LU R0, [R1+0x3b8] ;  /* 0x0003b80001007983 */ /* 0x000f280000300800 */
[----:B------:R0:W-:Y:S04]  /*2ca00*/  STL.64 [R1+0x38f8], R10 ;  /* 0x0038f80a01007387 */ /* 0x0001e80000100a00 */
[----:B0-----:R-:W2:Y:S04]  /*2ca10*/  LDL.LU R10, [R1+0x3ac] ;  /* 0x0003ac00010a7983 */ /* 0x001ea80000300800 */
[----:B------:R-:W2:Y:S04]  /*2ca20*/  LDL.LU R11, [R1+0x3a8] ;  /* 0x0003a800010b7983 */ /* 0x000ea80000300800 */
[----:B------:R-:W-:Y:S04]  /*2ca30*/  STL.64 [R1+0x38f0], R8 ;  /* 0x0038f00801007387 */ /* 0x000fe80000100a00 */
        /* <DEDUP_REMOVED lines=9> */
[----:B------:R-:W-:Y:S04]  /*2cad0*/  STL.64 [R1+0x38d8], R6 ;  /* 0x0038d80601007387 */ /* 0x000fe80000100a00 */
[----:B------:R0:W-:Y:S02]  /*2cae0*/  STL.64 [R1+0x38d0], R4 ;  /* 0x0038d00401007387 */ /* 0x0001e40000100a00 */
[----:B0-----:R-:W-:Y:S02]  /*2caf0*/  HMMA.16816.F32 R4, R12, R2, R16 ;  /* 0x000000020c04723c */ /* 0x001fe40000001810 */
[----:B------:R-:W3:-:S15]  /*2cb00*/  LDL.LU R15, [R1+0x3b4] ;  /* 0x0003b400010f7983 */ /* 0x000ede0000300800 */
[----:B------:R-:W-:Y:S02]  /*2cb10*/  NOP ;  /* 0x0000000000007918 */ /* 0x000fe40000000000 */
[----:B------:R-:W-:Y:S04]  /*2cb20*/  STL.64 [R1+0x250], R4 ;  /* 0x0002500401007387 */ /* 0x000fe80000100a00 */
[----:B------:R-:W-:Y:S04]  /*2cb30*/  STL.64 [R1+0x258], R6 ;  /* 0x0002580601007387 */ /* 0x000fe80000100a00 */
[----:B------:R-:W3:Y:S01]  /*2cb40*/  LDL.LU.64 R24, [R1+0xd70] ;  /* 0x000d700001187983 */ /* 0x000ee20000300a00 */
[----:B--2---:R-:W-:-:S03]  /*2cb50*/  IMAD R12, R27, 0x100, R26 ;  /* 0x000001001b0c7824 */ /* 0x004fc600078e021a */
        /* <DEDUP_REMOVED lines=11> */
[----:B----4-:R-:W-:Y:S01]  /*2cc10*/  IMAD R15, R0, 0x100, R21 ;  /* 0x00000100000f7824 */ /* 0x010fe200078e0215 */
        /* <DEDUP_REMOVED lines=25> */
[----:B0-----:R-:W2:Y:S02]  /*2cdb0*/  LDL.LU.64 R22, [R1+0x3958] ;  /* 0x0039580001167983 */ /* 0x001ea40000300a00 */
[----:B--2---:R-:W-:Y:S02]  /*2cdc0*/  HMMA.16816.F32 R20, R12, R22, R24 ;  /* 0x000000160c14723c */ /* 0x004fe40000001818 */
[----:B------:R-:W2:Y:S04]  /*2cdd0*/  LDL.LU.64 R26, [R1+0x3950] ;  /* 0x00395000011a7983 */ /* 0x000ea80000300a00 */
[----:B------:R-:W2:Y:S01]  /*2cde0*/  LDL.LU.64 R24, [R1+0x3948] ;  /* 0x0039480001187983 */ /* 0x000ea20000300a00 */
[----:B------:R-:W-:-:S12]  /*2cdf0*/  IMAD.MOV.U32 R0, RZ, RZ, R29 ;  /* 0x000000ffff007224 */ /* 0x000fd800078e001d */
[----:B------:R-:W-:Y:S04]  /*2ce00*/  STL.64 [R1+0x620], R20 ;  /* 0x0006201401007387 */ /* 0x000fe80000100a00 */
[----:B------:R0:W-:Y:S04]  /*2ce10*/  STL.64 [R1+0x628], R22 ;  /* 0x0006281601007387 */ /* 0x0001e80000100a00 */
[----:B0-----:R-:W3:Y:S04]  /*2ce20*/  LDL.LU.64 R22, [R1+0x3940] ;  /* 0x0039400001167983 */ /* 0x001ee80000300a00 */
[----:B------:R-:W3:Y:S01]  /*2ce30*/  LDL.LU.64 R20, [R1+0x3938] ;  /* 0x0039380001147983 */ /* 0x000ee20000300a00 */
[----:B--2---:R-:W-:-:S15]  /*2ce40*/  HMMA.16816.F32 R24, R12, R28, R24 ;  /* 0x0000001c0c18723c */ /* 0x004fde0000001818 */
[----:B------:R-:W-:-:S04]  /*2ce50*/  NOP ;  /* 0x0000000000007918 */ /* 0x000fc80000000000 */
[----:B------:R-:W-:Y:S04]  /*2ce60*/  STL.64 [R1+0x610], R24 ;  /* 0x0006101801007387 */ /* 0x000fe80000100a00 */
[----:B------:R0:W-:Y:S04]  /*2ce70*/  STL.64 [R1+0x618], R26 ;  /* 0x0006181a01007387 */ /* 0x0001e80000100a00 */
[----:B0-----:R-:W4:Y:S04]  /*2ce80*/  LDL.LU.64 R26, [R1+0x3930] ;  /* 0x00393000011a7983 */ /* 0x001f280000300a00 */
[----:B------:R-:W2:Y:S04]  /*2ce90*/  LDL.LU.64 R24, [R1+0x3928] ;  /* 0x0039280001187983 */ /* 0x000ea80000300a00 */
[----:B------:R-:W3:Y:S02]  /*2cea0*/  LDL.LU.64 R28, [R1+0x3920] ;  /* 0x00392000011c7983 */ /* 0x000ee40000300a00 */
[C---:B---3--:R-:W-:Y:S08]  /*2ceb0*/  HMMA.16816.F32 R16, R12.reuse, R28, R16 ;  /* 0x0000001c0c10723c */ /* 0x048ff00000001810 */
[C---:B----4-:R-:W-:Y:S08]  /*2cec0*/  HMMA.16816.F32 R8, R12.reuse, R26, R8 ;  /* 0x0000001a0c08723c */ /* 0x050ff00000001808 */
[C---:B--2---:R-:W-:Y:S01]  /*2ced0*/  HMMA.16816.F32 R4, R12.reuse, R24, R4 ;  /* 0x000000180c04723c */ /* 0x044fe20000001804 */
[----:B------:R0:W-:Y:S04]  /*2cee0*/  STL.64 [R1+0x38a0], R28 ;  /* 0x0038a01c01007387 */ /* 0x0001e80000100a00 */
[----:B0-----:R-:W2:Y:S04]  /*2cef0*/  LDL.LU R28, [R1+0x3c4] ;  /* 0x0003c400011c7983 */ /* 0x001ea80000300800 */
[----:B------:R0:W-:Y:S04]  /*2cf00*/  STL.64 [R1+0x600], R16 ;  /* 0x0006001001007387 */ /* 0x0001e80000100a00 */
[----:B------:R1:W-:Y:S04]  /*2cf10*/  STL.64 [R1+0x608], R18 ;  /* 0x0006081201007387 */ /* 0x0003e80000100a00 */
[----:B------:R-:W2:Y:S04]  /*2cf20*/  LDL.LU R29, [R1+0x3c0] ;  /* 0x0003c000011d7983 */ /* 0x000ea80000300800 */
[----:B0-----:R-:W3:Y:S04]  /*2cf30*/  LDL.LU.64 R16, [R1+0xd30] ;  /* 0x000d300001107983 */ /* 0x001ee80000300a00 */
[----:B------:R0:W-:Y:S04]  /*2cf40*/  STL.64 [R1+0x5f0], R8 ;  /* 0x0005f00801007387 */ /* 0x0001e80000100a00 */
[----:B------:R4:W-:Y:S04]  /*2cf50*/  STL.64 [R1+0x5f8], R10 ;  /* 0x0005f80a01007387 */ /* 0x0009e80000100a00 */
[----:B-1----:R-:W3:Y:S04]  /*2cf60*/  LDL.LU.64 R18, [R1+0xd38] ;  /* 0x000d380001127983 */ /* 0x002ee80000300a00 */
[----:B------:R-:W-:Y:S04]  /*2cf70*/  STL.64 [R1+0x5e0], R4 ;  /* 0x0005e00401007387 */ /* 0x000fe80000100a00 */
[----:B------:R-:W-:Y:S04]  /*2cf80*/  STL.64 [R1+0x5e8], R6 ;  /* 0x0005e80601007387 */ /* 0x000fe80000100a00 */
[----:B0-----:R-:W2:Y:S04]  /*2cf90*/  LDL.LU.64 R8, [R1+0xd00] ;  /* 0x000d000001087983 */ /* 0x001ea80000300a00 */
[----:B----4-:R-:W4:Y:S04]  /*2cfa0*/  LDL.LU.64 R10, [R1+0xd08] ;  /* 0x000d0800010a7983 */ /* 0x010f280000300a00 */
[----:B----4-:R-:W-:Y:S04]  /*2cfb0*/  STL.64 [R1+0x3908], R10 ;  /* 0x0039080a01007387 */ /* 0x010fe80000100a00 */
[----:B--2---:R0:W-:Y:S04]  /*2cfc0*/  STL.64 [R1+0x3900], R8 ;  /* 0x0039000801007387 */ /* 0x0041e80000100a00 */
[----:B0-----:R-:W2:Y:S04]  /*2cfd0*/  LDL.LU.64 R8, [R1+0xd10] ;  /* 0x000d100001087983 */ /* 0x001ea80000300a00 */
[----:B------:R-:W2:Y:S04]  /*2cfe0*/  LDL.LU.64 R10, [R1+0xd18] ;  /* 0x000d1800010a7983 */ /* 0x000ea80000300a00 */
[----:B------:R-:W4:Y:S04]  /*2cff0*/  LDL.LU.64 R4, [R1+0xce0] ;  /* 0x000ce00001047983 */ /* 0x000f280000300a00 */
[----:B------:R-:W2:Y:S01]  /*2d000*/  LDL.LU.64 R6, [R1+0xce8] ;  /* 0x000ce80001067983 */ /* 0x000ea20000300a00 */
[C---:B---3--:R-:W-:Y:S03]  /*2d010*/  HMMA.16816.F32 R16, R12.reuse, R22, R16 ;  /* 0x000000160c10723c */ /* 0x048fe60000001810 */
[----:B--2---:R-:W-:Y:S04]  /*2d020*/  STL.64 [R1+0x38e8], R6 ;  /* 0x0038e80601007387 */ /* 0x004fe80000100a00 */
[----:B----4-:R0:W-:Y:S04]  /*2d030*/  STL.64 [R1+0x38e0], R4 ;  /* 0x0038e00401007387 */ /* 0x0101e80000100a00 */
[----:B0-----:R-:W2:Y:S04]  /*2d040*/  LDL.LU.64 R4, [R1+0xcf0] ;  /* 0x000cf00001047983 */ /* 0x001ea80000300a00 */
[----:B------:R-:W2:Y:S04]  /*2d050*/  LDL.LU.64 R6, [R1+0xcf8] ;  /* 0x000cf80001067983 */ /* 0x000ea80000300a00 */
[----:B------:R0:W-:Y:S04]  /*2d060*/  STL.64 [R1+0x3870], R26 ;  /* 0x0038701a01007387 */ /* 0x0001e80000100a00 */
[----:B0-----:R-:W3:Y:S04]  /*2d070*/  LDL.LU R26, [R1+0x3dc] ;  /* 0x0003dc00011a7983 */ /* 0x001ee80000300800 */
[----:B------:R-:W3:Y:S04]  /*2d080*/  LDL.LU R27, [R1+0x3d8] ;  /* 0x0003d800011b7983 */ /* 0x000ee80000300800 */
[----:B------:R0:W-:Y:S04]  /*2d090*/  STL.64 [R1+0x3868], R24 ;  /* 0x0038681801007387 */ /* 0x0001e80000100a00 */
[----:B0-----:R-:W4:Y:S04]  /*2d0a0*/  LDL.LU R24, [R1+0x3d4] ;  /* 0x0003d40001187983 */ /* 0x001f280000300800 */
[----:B------:R-:W4:Y:S04]  /*2d0b0*/  LDL.LU R25, [R1+0x3d0] ;  /* 0x0003d00001197983 */ /* 0x000f280000300800 */
[----:B---3--:R-:W-:Y:S04]  /*2d0c0*/  STL.64 [R1+0x38c8], R26 ;  /* 0x0038c81a01007387 */ /* 0x008fe80000100a00 */
[----:B----4-:R0:W-:Y:S04]  /*2d0d0*/  STL.64 [R1+0x38c0], R24 ;  /* 0x0038c01801007387 */ /* 0x0101e80000100a00 */
[----:B0-----:R-:W3:Y:S04]  /*2d0e0*/  LDL.LU.64 R24, [R1+0xd20] ;  /* 0x000d200001187983 */ /* 0x001ee80000300a00 */
[----:B------:R-:W3:Y:S04]  /*2d0f0*/  LDL.LU.64 R26, [R1+0xd28] ;  /* 0x000d2800011a7983 */ /* 0x000ee80000300a00 */
[----:B------:R-:W-:Y:S04]  /*2d100*/  STL.64 [R1+0x5d0], R16 ;  /* 0x0005d01001007387 */ /* 0x000fe80000100a00 */
[----:B------:R0:W-:Y:S04]  /*2d110*/  STL.64 [R1+0x5d8], R18 ;  /* 0x0005d81201007387 */ /* 0x0001e80000100a00 */
[----:B0-----:R-:W4:Y:S04]  /*2d120*/  LDL.LU.64 R18, [R1+0x3918] ;  /* 0x0039180001127983 */ /* 0x001f280000300a00 */
[----:B------:R-:W2:Y:S01]  /*2d130*/  LDL.LU.64 R16, [R1+0x3910] ;  /* 0x0039100001107983 */ /* 0x000ea20000300a00 */
[C---:B---3--:R-:W-:Y:S08]  /*2d140*/  HMMA.16816.F32 R24, R12.reuse, R20, R24 ;  /* 0x000000140c18723c */ /* 0x048ff00000001818 */
[C---:B----4-:R-:W-:Y:S11]  /*2d150*/  HMMA.16816.F32 R8, R12.reuse, R18, R8 ;  /* 0x000000120c08723c */ /* 0x050ff60000001808 */
[----:B------:R0:W-:Y:S04]  /*2d160*/  STL.64 [R1+0x5c0], R24 ;  /* 0x0005c01801007387 */ /* 0x0001e80000100a00 */
[----:B------:R1:W-:Y:S04]  /*2d170*/  STL.64 [R1+0x5c8], R26 ;  /* 0x0005c81a01007387 */ /* 0x0003e80000100a00 */
[----:B0-----:R-:W3:Y:S04]  /*2d180*/  LDL.LU.64 R24, [R1+0xcd0] ;  /* 0x000cd00001187983 */ /* 0x001ee80000300a00 */
[----:B-1----:R-:W3:Y:S04]  /*2d190*/  LDL.LU.64 R26, [R1+0xcd8] ;  /* 0x000cd800011a7983 */ /* 0x002ee80000300a00 */
[----:B------:R0:W-:Y:S04]  /*2d1a0*/  STL.64 [R1+0x3850], R22 ;  /* 0x0038501601007387 */ /* 0x0001e80000100a00 */
[----:B0-----:R-:W4:Y:S04]  /*2d1b0*/  LDL.LU R22, [R1+0x3cc] ;  /* 0x0003cc0001167983 */ /* 0x001f280000300800 */
[----:B------:R-:W4:Y:S04]  /*2d1c0*/  LDL.LU R23, [R1+0x3c8] ;  /* 0x0003c80001177983 */ /* 0x000f280000300800 */
        /* <DEDUP_REMOVED lines=27> */
[----:B------:R-:W-:Y:S04]  /*2d380*/  STL [R1+0x3834], R8 ;  /* 0x0038340801007387 */ /* 0x000fe80000100800 */
[----:B------:R0:W-:Y:S04]  /*2d390*/  STL [R1+0x3830], R9 ;  /* 0x0038300901007387 */ /* 0x0001e80000100800 */
[----:B------:R1:W-:Y:S04]  /*2d3a0*/  STL.64 [R1+0x3898], R10 ;  /* 0x0038980a01007387 */ /* 0x0003e80000100a00 */
[----:B0-----:R-:W3:Y:S04]  /*2d3b0*/  LDL.LU.64 R8, [R1+0xcc0] ;  /* 0x000cc00001087983 */ /* 0x001ee80000300a00 */
[----:B-1----:R-:W3:Y:S01]  /*2d3c0*/  LDL.LU.64 R10, [R1+0xcc8] ;  /* 0x000cc800010a7983 */ /* 0x002ee20000300a00 */
[----:B--2---:R-:W-:-:S15]  /*2d3d0*/  HMMA.16816.F32 R24, R12, R6, R24 ;  /* 0x000000060c18723c */ /* 0x004fde0000001818 */
[----:B------:R-:W-:-:S04]  /*2d3e0*/  NOP ;  /* 0x0000000000007918 */ /* 0x000fc80000000000 */
[----:B------:R-:W-:Y:S04]  /*2d3f0*/  STL.64 [R1+0x570], R24 ;  /* 0x0005701801007387 */ /* 0x000fe80000100a00 */
[----:B------:R0:W-:Y:S04]  /*2d400*/  STL.64 [R1+0x578], R26 ;  /* 0x0005781a01007387 */ /* 0x0001e80000100a00 */
[----:B0-----:R-:W2:Y:S04]  /*2d410*/  LDL.LU.64 R26, [R1+0x38c8] ;  /* 0x0038c800011a7983 */ /* 0x001ea80000300a00 */
[----:B------:R-:W4:Y:S01]  /*2d420*/  LDL.LU.64 R24, [R1+0x38c0] ;  /* 0x0038c00001187983 */ /* 0x000f220000300a00 */
[C---:B---3--:R-:W-:Y:S03]  /*2d430*/  HMMA.16816.F32 R8, R12.reuse, R4, R8 ;  /* 0x000000040c08723c */ /* 0x048fe60000001808 */
[----:B------:R-:W-:Y:S04]  /*2d440*/  STL [R1+0x382c], R7 ;  /* 0x00382c0701007387 */ /* 0x000fe80000100800 */
[----:B------:R-:W-:Y:S04]  /*2d450*/  STL [R1+0x3828], R5 ;  /* 0x0038280501007387 */ /* 0x000fe80000100800 */
[----:B------:R-:W-:Y:S08]  /*2d460*/  STL [R1+0x38bc], R6 ;  /* 0x0038bc0601007387 */ /* 0x000ff00000100800 */
[----:B------:R-:W-:Y:S04]  /*2d470*/  STL.64 [R1+0x560], R8 ;  /* 0x0005600801007387 */ /* 0x000fe80000100a00 */
[----:B------:R-:W-:Y:S04]  /*2d480*/  STL.64 [R1+0x568], R10 ;  /* 0x0005680a01007387 */ /* 0x000fe80000100a00 */
[----:B------:R0:W-:Y:S02]  /*2d490*/  STL [R1+0x38b8], R4 ;  /* 0x0038b80401007387 */ /* 0x0001e40000100800 */
[----:B0-----:R-:W-:Y:S02]  /*2d4a0*/  HMMA.16816.F32 R4, R12, R2, R16 ;  /* 0x000000020c04723c */ /* 0x001fe40000001810 */
[----:B------:R-:W3:Y:S01]  /*2d4b0*/  LDL.64 R18, [R1+0x18] ;  /* 0x0000180001127983 */ /* 0x000ee20000100a00 */
[----:B------:R-:W-:-:S15]  /*2d4c0*/  IMAD R12, R29, 0x100, R28 ;  /* 0x000001001d0c7824 */ /* 0x000fde00078e021c */
[----:B------:R-:W-:Y:S01]  /*2d4d0*/  NOP ;  /* 0x0000000000007918 */ /* 0x000fe20000000000 */
[----:B------:R0:W-:Y:S04]  /*2d4e0*/  STL.64 [R1+0x240], R4 ;  /* 0x0002400401007387 */ /* 0x0001e80000100a00 */
[----:B------:R1:W-:Y:S04]  /*2d4f0*/  STL.64 [R1+0x248], R6 ;  /* 0x0002480601007387 */ /* 0x0003e80000100a00 */
[----:B------:R-:W3:Y:S04]  /*2d500*/  LDL.64 R28, [R1+0x10] ;  /* 0x00001000011c7983 */ /* 0x000ee80000100a00 */
[----:B0-----:R-:W3:Y:S04]  /*2d510*/  LDL.LU.64 R4, [R1+0xcb0] ;  /* 0x000cb00001047983 */ /* 0x001ee80000300a00 */
[----:B-1----:R-:W3:Y:S01]  /*2d520*/  LDL.LU.64 R6, [R1+0xcb8] ;  /* 0x000cb80001067983 */ /* 0x002ee20000300a00 */
[----:B--2---:R-:W-:-:S02]  /*2d530*/  IMAD R15, R27, 0x100, R26 ;  /* 0x000001001b0f7824 */ /* 0x004fc400078e021a */
[----:B----4-:R-:W-:Y:S02]  /*2d540*/  IMAD R14, R25, 0x100, R24 ;  /* 0x00000100190e7824 */ /* 0x010fe400078e0218 */
[----:B------:R-:W2:Y:S04]  /*2d550*/  LDL.LU.64 R24, [R1+0xc70] ;  /* 0x000c700001187983 */ /* 0x000ea80000300a00 */
[----:B------:R-:W4:Y:S04]  /*2d560*/  LDL.LU.64 R26, [R1+0xc78] ;  /* 0x000c7800011a7983 */ /* 0x000f280000300a00 */
[----:B----4-:R0:W-:Y:S04]  /*2d570*/  STL.64 [R1+0x3880], R26 ;  /* 0x0038801a01007387 */ /* 0x0101e80000100a00 */
[----:B0-----:R-:W4:Y:S04]  /*2d580*/  LDL R26, [R1] ;  /* 0x00000000011a7983 */ /* 0x001f280000100800 */
[----:B------:R-:W2:Y:S04]  /*2d590*/  LDL.LU.64 R8, [R1+0xc90] ;  /* 0x000c900001087983 */ /* 0x000ea80000300a00 */
[----:B------:R-:W2:Y:S01]  /*2d5a0*/  LDL.LU.64 R10, [R1+0xc98] ;  /* 0x000c9800010a7983 */ /* 0x000ea20000300a00 */
[----:B------:R-:W-:-:S03]  /*2d5b0*/  IMAD R13, R23, 0x100, R22 ;  /* 0x00000100170d7824 */ /* 0x000fc600078e0216 */
[----:B--2---:R-:W-:Y:S04]  /*2d5c0*/  STL.64 [R1+0x38b0], R10 ;  /* 0x0038b00a01007387 */ /* 0x004fe80000100a00 */
[----:B------:R0:W-:Y:S04]  /*2d5d0*/  STL.64 [R1+0x38a8], R8 ;  /* 0x0038a80801007387 */ /* 0x0001e80000100a00 */
[----:B0-----:R-:W2:Y:S04]  /*2d5e0*/  LDL.LU.64 R8, [R1+0xca0] ;  /* 0x000ca00001087983 */ /* 0x001ea80000300a00 */
[----:B------:R-:W2:Y:S04]  /*2d5f0*/  LDL.LU.64 R10, [R1+0xca8] ;  /* 0x000ca800010a7983 */ /* 0x000ea80000300a00 */
[----:B------:R0:W-:Y:S04]  /*2d600*/  STL.64 [R1+0x3878], R24 ;  /* 0x0038781801007387 */ /* 0x0001e80000100a00 */
[----:B0-----:R-:W2:Y:S04]  /*2d610*/  LDL.64 R24, [R1+0x8] ;  /* 0x0000080001187983 */ /* 0x001ea80000100a00 */
[----:B------:R-:W2:Y:S04]  /*2d620*/  LDL.LU.64 R20, [R1+0xc50] ;  /* 0x000c500001147983 */ /* 0x000ea80000300a00 */
[----:B------:R-:W2:Y:S01]  /*2d630*/  LDL.LU.64 R22, [R1+0xc58] ;  /* 0x000c580001167983 */ /* 0x000ea20000300a00 */
[----:B------:R-:W-:-:S02]  /*2d640*/  F2FP.F16.E5M2.UNPACK_B R12, R12 ;  /* 0x0000000cff0c723e */ /* 0x000fc400020004ff */
[----:B------:R-:W-:Y:S02]  /*2d650*/  F2FP.F16.E5M2.UNPACK_B R13, R13 ;  /* 0x0000000dff0d723e */ /* 0x000fe400020004ff */
[----:B------:R-:W-:Y:S02]  /*2d660*/  F2FP.F16.E5M2.UNPACK_B R14, R14 ;  /* 0x0000000eff0e723e */ /* 0x000fe400020004ff */
[----:B------:R-:W-:-:S07]  /*2d670*/  F2FP.F16.E5M2.UNPACK_B R15, R15 ;  /* 0x0000000fff0f723e */ /* 0x000fce00020004ff */
[C---:B---3--:R-:W-:Y:S01]  /*2d680*/  HMMA.16816.F32 R4, R12.reuse, R18, R4 ;  /* 0x000000120c04723c */ /* 0x048fe20000001804 */
[----:B--2---:R-:W-:Y:S04]  /*2d690*/  STL.64 [R1+0x3860], R22 ;  /* 0x0038601601007387 */ /* 0x004fe80000100a00 */
[----:B------:R0:W-:Y:S04]  /*2d6a0*/  STL.64 [R1+0x3858], R20 ;  /* 0x0038581401007387 */ /* 0x0001e80000100a00 */
[----:B0-----:R-:W2:Y:S04]  /*2d6b0*/  LDL.LU.64 R20, [R1+0xc60] ;  /* 0x000c600001147983 */ /* 0x001ea80000300a00 */
[----:B------:R-:W3:Y:S01]  /*2d6c0*/  LDL.LU.64 R22, [R1+0xc68] ;  /* 0x000c680001167983 */ /* 0x000ee20000300a00 */
[----:B------:R-:W-:Y:S03]  /*2d6d0*/  HMMA.16816.F32 R8, R12, R28, R8 ;  /* 0x0000001c0c08723c */ /* 0x000fe60000001808 */
[----:B---3--:R-:W-:Y:S04]  /*2d6e0*/  STL.64 [R1+0x3890], R22 ;  /* 0x0038901601007387 */ /* 0x008fe80000100a00 */
[----:B--2---:R0:W-:Y:S04]  /*2d6f0*/  STL.64 [R1+0x3888], R20 ;  /* 0x0038881401007387 */ /* 0x0041e80000100a00 */
[----:B0-----:R-:W4:Y:S04]  /*2d700*/  LDL.LU.64 R20, [R1+0xc80] ;  /* 0x000c800001147983 */ /* 0x001f280000300a00 */
[----:B------:R-:W4:Y:S04]  /*2d710*/  LDL.LU.64 R22, [R1+0xc88] ;  /* 0x000c880001167983 */ /* 0x000f280000300a00 */
[----:B------:R-:W-:Y:S04]  /*2d720*/  STL.64 [R1+0x550], R4 ;  /* 0x0005500401007387 */ /* 0x000fe80000100a00 */
[----:B------:R0:W-:Y:S04]  /*2d730*/  STL.64 [R1+0x558], R6 ;  /* 0x0005580601007387 */ /* 0x0001e80000100a00 */
[----:B0-----:R-:W2:Y:S04]  /*2d740*/  LDL.LU R6, [R1+0x38bc] ;  /* 0x0038bc0001067983 */ /* 0x001ea80000300800 */
[----:B------:R-:W3:Y:S01]  /*2d750*/  LDL.LU R4, [R1+0x38b8] ;  /* 0x0038b80001047983 */ /* 0x000ee20000300800 */
[----:B------:R-:W-:-:S03]  /*2d760*/  IMAD.MOV.U32 R5, RZ, RZ, R18 ;  /* 0x000000ffff057224 */ /* 0x000fc600078e0012 */
[----:B------:R-:W2:Y:S04]  /*2d770*/  LDL.LU.64 R16, [R1+0xc40] ;  /* 0x000c400001107983 */ /* 0x000ea80000300a00 */
[----:B------:R-:W2:Y:S04]  /*2d780*/  LDL.LU.64 R18, [R1+0xc48] ;  /* 0x000c480001127983 */ /* 0x000ea80000300a00 */
[----:B------:R-:W-:Y:S04]  /*2d790*/  STL.64 [R1+0x540], R8 ;  /* 0x0005400801007387 */ /* 0x000fe80000100a00 */
[----:B------:R0:W-:Y:S04]  /*2d7a0*/  STL.64 [R1+0x548], R10 ;  /* 0x0005480a01007387 */ /* 0x0001e80000100a00 */
[----:B0-----:R-:W2:Y:S04]  /*2d7b0*/  LDL.LU.64 R10, [R1+0x38b0] ;  /* 0x0038b000010a7983 */ /* 0x001ea80000300a00 */
[----:B------:R-:W2:Y:S01]  /*2d7c0*/  LDL.LU.64 R8, [R1+0x38a8] ;  /* 0x0038a80001087983 */ /* 0x000ea20000300a00 */
[----:B------:R-:W-:-:S02]  /*2d7d0*/  IMAD.MOV.U32 R27, RZ, RZ, R0 ;  /* 0x000000ffff1b7224 */ /* 0x000fc400078e0000 */
[----:B------:R-:W-:Y:S02]  /*2d7e0*/  IMAD.MOV.U32 R7, RZ, RZ, R28 ;  /* 0x000000ffff077224 */ /* 0x000fe400078e001c */
[----:B------:R-:W-:Y:S02]  /*2d7f0*/  IMAD.MOV.U32 R0, RZ, RZ, R29 ;  /* 0x000000ffff007224 */ /* 0x000fe400078e001d */
[----:B------:R-:W3:Y:S01]  /*2d800*/  LDL.LU.64 R28, [R1+0x38a0] ;  /* 0x0038a000011c7983 */ /* 0x000ee20000300a00 */
[----:B--2---:R-:W-:-:S15]  /*2d810*/  HMMA.16816.F32 R8, R12, R24, R8 ;  /* 0x000000180c08723c */ /* 0x004fde0000001808 */
[----:B------:R-:W-:-:S04]  /*2d820*/  NOP ;  /* 0x0000000000007918 */ /* 0x000fc80000000000 */
[----:B------:R0:W-:Y:S02]  /*2d830*/  STL.64 [R1+0x530], R8 ;  /* 0x0005300801007387 */ /* 0x0001e40000100a00 */
[----:B0-----:R-:W-:Y:S02]  /*2d840*/  IMAD.MOV.U32 R8, RZ, RZ, R24 ;  /* 0x000000ffff087224 */ /* 0x001fe400078e0018 */
[----:B------:R-:W-:Y:S02]  /*2d850*/  IMAD.MOV.U32 R9, RZ, RZ, R25 ;  /* 0x000000ffff097224 */ /* 0x000fe400078e0019 */
[C---:B----4-:R-:W-:Y:S01]  /*2d860*/  HMMA.16816.F32 R24, R12.reuse, R26, R20 ;  /* 0x0000001a0c18723c */ /* 0x050fe20000001814 */
[----:B------:R0:W-:Y:S04]  /*2d870*/  STL.64 [R1+0x538], R10 ;  /* 0x0005380a01007387 */ /* 0x0001e80000100a00 */
[----:B0-----:R-:W2:Y:S04]  /*2d880*/  LDL.LU.64 R10, [R1+0x3898] ;  /* 0x00389800010a7983 */ /* 0x001ea80000300a00 */
[----:B------:R-:W4:Y:S04]  /*2d890*/  LDL.LU.64 R22, [R1+0x3890] ;  /* 0x0038900001167983 */ /* 0x000f280000300a00 */
[----:B------:R-:W4:Y:S06]  /*2d8a0*/  LDL.LU.64 R20, [R1+0x3888] ;  /* 0x0038880001147983 */ /* 0x000f2c0000300a00 */
        /* <DEDUP_REMOVED lines=8> */
[----:B0-----:R-:W4:Y:S04]  /*2d930*/  LDL.LU.64 R26, [R1+0x3870] ;  /* 0x00387000011a7983 */ /* 0x001f280000300a00 */
[----:B------:R-:W3:Y:S04]  /*2d940*/  LDL.LU.64 R24, [R1+0x3868] ;  /* 0x0038680001187983 */ /* 0x000ee80000300a00 */
[----:B------:R-:W-:Y:S01]  /*2d950*/  STL.64 [R1+0x37b8], R28 ;  /* 0x0037b81c01007387 */ /* 0x000fe20000100a00 */
[----:B----4-:R-:W-:-:S15]  /*2d960*/  HMMA.16816.F32 R20, R12, R26, R20 ;  /* 0x0000001a0c14723c */ /* 0x010fde0000001814 */
        /* <DEDUP_REMOVED lines=9> */
[----:B0-----:R-:W3:Y:S04]  /*2da00*/  LDL.LU.64 R22, [R1+0x3850] ;  /* 0x0038500001167983 */ /* 0x001ee80000300a00 */
[----:B------:R-:W4:Y:S04]  /*2da10*/  LDL.LU.64 R20, [R1+0x3848] ;  /* 0x0038480001147983 */ /* 0x000f280000300a00 */
[----:B------:R-:W-:Y:S04]  /*2da20*/  STL.64 [R1+0x37c8], R26 ;  /* 0x0037c81a01007387 */ /* 0x000fe80000100a00 */
[----:B------:R0:W-:Y:S04]  /*2da30*/  STL.64 [R1+0x37c0], R24 ;  /* 0x0037c01801007387 */ /* 0x0001e80000100a00 */
[----:B0-----:R-:W4:Y:S04]  /*2da40*/  LDL.LU.64 R24, [R1+0xc30] ;  /* 0x000c300001187983 */ /* 0x001f280000300a00 */
[----:B------:R-:W4:Y:S01]  /*2da50*/  LDL.LU.64 R26, [R1+0xc38] ;  /* 0x000c3800011a7983 */ /* 0x000f220000300a00 */
[C---:B---3--:R-:W-:Y:S08]  /*2da60*/  HMMA.16816.F32 R16, R12.reuse, R22, R16 ;  /* 0x000000160c10723c */ /* 0x048ff00000001810 */
[C---:B----4-:R-:W-:Y:S11]  /*2da70*/  HMMA.16816.F32 R24, R12.reuse, R20, R24 ;  /* 0x000000140c18723c */ /* 0x050ff60000001818 */
[----:B------:R-:W-:Y:S04]  /*2da80*/  STL.64 [R1+0x4e0], R16 ;  /* 0x0004e01001007387 */ /* 0x000fe80000100a00 */
[----:B------:R0:W-:Y:S04]  /*2da90*/  STL.64 [R1+0x4e8], R18 ;  /* 0x0004e81201007387 */ /* 0x0001e80000100a00 */
[----:B0-----:R-:W3:Y:S04]  /*2daa0*/  LDL.LU.64 R18, [R1+0x3840] ;  /* 0x0038400001127983 */ /* 0x001ee80000300a00 */
[----:B------:R-:W4:Y:S04]  /*2dab0*/  LDL.LU.64 R16, [R1+0x3838] ;  /* 0x0038380001107983 */ /* 0x000f280000300a00 */
[----:B------:R-:W-:Y:S04]  /*2dac0*/  STL.64 [R1+0x4d0], R24 ;  /* 0x0004d01801007387 */ /* 0x000fe80000100a00 */
[----:B------:R0:W-:Y:S04]  /*2dad0*/  STL.64 [R1+0x4d8], R26 ;  /* 0x0004d81a01007387 */ /* 0x0001e80000100a00 */
[----:B0-----:R-:W2:Y:S04]  /*2dae0*/  LDL.LU R26, [R1+0x3e4] ;  /* 0x0003e400011a7983 */ /* 0x001ea80000300800 */
[----:B------:R-:W2:Y:S04]  /*2daf0*/  LDL.LU R27, [R1+0x3e0] ;  /* 0x0003e000011b7983 */ /* 0x000ea80000300800 */
[----:B--2---:R0:W-:Y:S04]  /*2db00*/  STL.64 [R1+0x3820], R26 ;  /* 0x0038201a01007387 */ /* 0x0041e80000100a00 */
[----:B------:R-:W4:Y:S04]  /*2db10*/  LDL.LU.64 R24, [R1+0xc10] ;  /* 0x000c100001187983 */ /* 0x000f280000300a00 */
[----:B0-----:R-:W4:Y:S04]  /*2db20*/  LDL.LU.64 R26, [R1+0xc18] ;  /* 0x000c1800011a7983 */ /* 0x001f280000300a00 */
[----:B------:R-:W-:Y:S04]  /*2db30*/  STL.64 [R1+0x37d8], R22 ;  /* 0x0037d81601007387 */ /* 0x000fe80000100a00 */
[----:B------:R0:W-:Y:S04]  /*2db40*/  STL.64 [R1+0x37d0], R20 ;  /* 0x0037d01401007387 */ /* 0x0001e80000100a00 */
[----:B0-----:R-:W3:Y:S04]  /*2db50*/  LDL.LU.64 R20, [R1+0xc20] ;  /* 0x000c200001147983 */ /* 0x001ee80000300a00 */
[----:B------:R-:W3:Y:S04]  /*2db60*/  LDL.LU.64 R22, [R1+0xc28] ;  /* 0x000c280001167983 */ /* 0x000ee80000300a00 */
[----:B------:R-:W2:Y:S01]  /*2db70*/  LDL.64 R28, [R1] ;  /* 0x00000000011c7983 */ /* 0x000ea20000100a00 */
[C---:B----4-:R-:W-:Y:S08]  /*2db80*/  HMMA.16816.F32 R24, R12.reuse, R16, R24 ;  /* 0x000000100c18723c */ /* 0x050ff00000001818 */
[----:B---3--:R-:W-:-:S15]  /*2db90*/  HMMA.16816.F32 R20, R12, R18, R20 ;  /* 0x000000120c14723c */ /* 0x008fde0000001814 */
[----:B------:R-:W-:-:S04]  /*2dba0*/  NOP ;  /* 0x0000000000007918 */ /* 0x000fc80000000000 */
[----:B------:R-:W-:Y:S04]  /*2dbb0*/  STL.64 [R1+0x4c0], R20 ;  /* 0x0004c01401007387 */ /* 0x000fe80000100a00 */
[----:B------:R0:W-:Y:S02]  /*2dbc0*/  STL.64 [R1+0x4c8], R22 ;  /* 0x0004c81601007387 */ /* 0x0001e40000100a00 */
[----:B0-----:R-:W-:Y:S02]  /*2dbd0*/  IMAD.MOV.U32 R22, RZ, RZ, R8 ;  /* 0x000000ffff167224 */ /* 0x001fe400078e0008 */
[----:B------:R-:W-:Y:S01]  /*2dbe0*/  IMAD.MOV.U32 R23, RZ, RZ, R9 ;  /* 0x000000ffff177224 */ /* 0x000fe200078e0009 */
[----:B------:R-:W3:Y:S04]  /*2dbf0*/  LDL.LU R8, [R1+0x3834] ;  /* 0x0038340001087983 */ /* 0x000ee80000300800 */
[----:B------:R0:W-:Y:S04]  /*2dc00*/  STL.64 [R1+0x4b0], R24 ;  /* 0x0004b01801007387 */ /* 0x0001e80000100a00 */
[----:B------:R1:W-:Y:S04]  /*2dc10*/  STL.64 [R1+0x4b8], R26 ;  /* 0x0004b81a01007387 */ /* 0x0003e80000100a00 */
[----:B------:R-:W3:Y:S04]  /*2dc20*/  LDL.LU R9, [R1+0x3830] ;  /* 0x0038300001097983 */ /* 0x000ee80000300800 */
[----:B0-----:R-:W4:Y:S04]  /*2dc30*/  LDL.LU.64 R24, [R1+0xbe0] ;  /* 0x000be00001187983 */ /* 0x001f280000300a00 */
[----:B-1----:R-:W4:Y:S04]  /*2dc40*/  LDL.LU.64 R26, [R1+0xbe8] ;  /* 0x000be800011a7983 */ /* 0x002f280000300a00 */
[----:B------:R0:W-:Y:S04]  /*2dc50*/  STL.64 [R1+0x37f0], R22 ;  /* 0x0037f01601007387 */ /* 0x0001e80000100a00 */
[----:B------:R-:W2:Y:S04]  /*2dc60*/  LDL.LU.64 R20, [R1+0xc00] ;  /* 0x000c000001147983 */ /* 0x000ea80000300a00 */
[----:B0-----:R-:W2:Y:S04]  /*2dc70*/  LDL.LU.64 R22, [R1+0xc08] ;  /* 0x000c080001167983 */ /* 0x001ea80000300a00 */
[----:B------:R-:W-:Y:S04]  /*2dc80*/  STL.64 [R1+0x37a0], R18 ;  /* 0x0037a01201007387 */ /* 0x000fe80000100a00 */
[----:B------:R2:W-:Y:S02]  /*2dc90*/  STL.64 [R1+0x3798], R16 ;  /* 0x0037981001007387 */ /* 0x0005e40000100a00 */
[----:B--2---:R-:W-:Y:S01]  /*2dca0*/  HMMA.16816.F32 R16, R12, R10, R20 ;  /* 0x0000000a0c10723c */ /* 0x004fe20000001814 */
[----:B------:R-:W-:-:S02]  /*2dcb0*/  IMAD.MOV.U32 R20, RZ, RZ, R7 ;  /* 0x000000ffff147224 */ /* 0x000fc400078e0007 */
[----:B------:R-:W-:Y:S01]  /*2dcc0*/  IMAD.MOV.U32 R21, RZ, RZ, R0 ;  /* 0x000000ffff157224 */ /* 0x000fe200078e0000 */
[----:B------:R-:W4:-:S15]  /*2dcd0*/  LDL.LU R7, [R1+0x382c] ;  /* 0x00382c0001077983 */ /* 0x000f1e0000300800 */
[----:B------:R0:W-:Y:S04]  /*2dce0*/  STL.64 [R1+0x4a0], R16 ;  /* 0x0004a01001007387 */ /* 0x0001e80000100a00 */
[----:B------:R1:W-:Y:S04]  /*2dcf0*/  STL.64 [R1+0x4a8], R18 ;  /* 0x0004a81201007387 */ /* 0x0003e80000100a00 */
[----:B0-----:R-:W2:Y:S04]  /*2dd00*/  LDL.LU.64 R16, [R1+0x290] ;  /* 0x0002900001107983 */ /* 0x001ea80000300a00 */
[----:B-1----:R-:W2:Y:S04]  /*2dd10*/  LDL.LU.64 R18, [R1+0x298] ;  /* 0x0002980001127983 */ /* 0x002ea80000300a00 */
[----:B------:R0:W-:Y:S04]  /*2dd20*/  STL.64 [R1+0x3808], R20 ;  /* 0x0038081401007387 */ /* 0x0001e80000100a00 */
[----:B0-----:R-:W3:Y:S04]  /*2dd30*/  LDL.LU.64 R20, [R1+0xbf0] ;  /* 0x000bf00001147983 */ /* 0x001ee80000300a00 */
[----:B------:R-:W3:Y:S02]  /*2dd40*/  LDL.LU.64 R22, [R1+0xbf8] ;  /* 0x000bf80001167983 */ /* 0x000ee40000300a00 */
[----:B---3--:R-:W-:-:S15]  /*2dd50*/  HMMA.16816.F32 R20, R12, R8, R20 ;  /* 0x000000080c14723c */ /* 0x008fde0000001814 */
[----:B------:R-:W-:-:S04]  /*2dd60*/  NOP ;  /* 0x0000000000007918 */ /* 0x000fc80000000000 */
[----:B------:R0:W-:Y:S04]  /*2dd70*/  STL.64 [R1+0x490], R20 ;  /* 0x0004901401007387 */ /* 0x0001e80000100a00 */
[----:B------:R1:W-:Y:S04]  /*2dd80*/  STL.64 [R1+0x498], R22 ;  /* 0x0004981601007387 */ /* 0x0003e80000100a00 */
[----:B0-----:R-:W3:Y:S04]  /*2dd90*/  LDL.LU R20, [R1+0x3f0] ;  /* 0x0003f00001147983 */ /* 0x001ee80000300800 */
[----:B------:R-:W2:Y:S04]  /*2dda0*/  LDL.LU R21, [R1+0x3fc] ;  /* 0x0003fc0001157983 */ /* 0x000ea80000300800 */
[----:B------:R-:W2:Y:S01]  /*2ddb0*/  LDL.LU R0, [R1+0x3f8] ;  /* 0x0003f80001007983 */ /* 0x000ea20000300800 */
[----:B-1----:R-:W-:-:S03]  /*2ddc0*/  IMAD.MOV.U32 R22, RZ, RZ, R5 ;  /* 0x000000ffff167224 */ /* 0x002fc600078e0005 */
[----:B------:R-:W2:Y:S04]  /*2ddd0*/  LDL.LU R5, [R1+0x3828] ;  /* 0x0038280001057983 */ /* 0x000ea80000300800 */
[----:B------:R-:W2:Y:S04]  /*2dde0*/  LDL R23, [R1+0x1c] ;  /* 0x00001c0001177983 */ /* 0x000ea80000100800 */
[----:B------:R-:W-:Y:S04]  /*2ddf0*/  STL.64 [R1+0x3790], R10 ;  /* 0x0037900a01007387 */ /* 0x000fe80000100a00 */
[----:B------:R0:W-:Y:S04]  /*2de00*/  STL.64 [R1+0x3788], R8 ;  /* 0x0037880801007387 */ /* 0x0001e80000100a00 */
[----:B0-----:R-:W2:Y:S04]  /*2de10*/  LDL.LU.64 R8, [R1+0xbd0] ;  /* 0x000bd00001087983 */ /* 0x001ea80000300a00 */
[----:B------:R-:W2:Y:S01]  /*2de20*/  LDL.LU.64 R10, [R1+0xbd8] ;  /* 0x000bd800010a7983 */ /* 0x000ea20000300a00 */
[----:B----4-:R-:W-:-:S15]  /*2de30*/  HMMA.16816.F32 R24, R12, R6, R24 ;  /* 0x000000060c18723c */ /* 0x010fde0000001818 */
[----:B------:R-:W-:-:S04]  /*2de40*/  NOP ;  /* 0x0000000000007918 */ /* 0x000fc80000000000 */
[----:B------:R-:W-:Y:S04]  /*2de50*/  STL.64 [R1+0x480], R24 ;  /* 0x0004801801007387 */ /* 0x000fe80000100a00 */
[----:B------:R0:W-:Y:S04]  /*2de60*/  STL.64 [R1+0x488], R26 ;  /* 0x0004881a01007387 */ /* 0x0001e80000100a00 */
[----:B0-----:R-:W4:Y:S04]  /*2de70*/  LDL.LU.64 R26, [R1+0x3820] ;  /* 0x00382000011a7983 */ /* 0x001f280000300a00 */
[----:B------:R0:W-:Y:S04]  /*2de80*/  STL.64 [R1+0x3778], R6 ;  /* 0x0037780601007387 */ /* 0x0001e80000100a00 */
[----:B0-----:R-:W3:Y:S01]  /*2de90*/  LDL.LU R6, [R1+0x3e8] ;  /* 0x0003e80001067983 */ /* 0x001ee20000300800 */
[----:B--2---:R-:W-:-:S15]  /*2dea0*/  HMMA.16816.F32 R8, R12, R4, R8 ;  /* 0x000000040c08723c */ /* 0x004fde0000001808 */
[----:B------:R-:W-:-:S04]  /*2deb0*/  NOP ;  /* 0x0000000000007918 */ /* 0x000fc80000000000 */
[----:B------:R-:W-:Y:S04]  /*2dec0*/  STL.64 [R1+0x470], R8 ;  /* 0x0004700801007387 */ /* 0x000fe80000100a00 */
[----:B------:R0:W-:Y:S04]  /*2ded0*/  STL.64 [R1+0x478], R10 ;  /* 0x0004780a01007387 */ /* 0x0001e80000100a00 */
[----:B------:R-:W2:Y:S01]  /*2dee0*/  LDL.LU R7, [R1+0x3f4] ;  /* 0x0003f40001077983 */ /* 0x000ea20000300800 */
[----:B0-----:R-:W-:Y:S03]  /*2def0*/  HMMA.16816.F32 R8, R12, R2, R16 ;  /* 0x000000020c08723c */ /* 0x001fe60000001810 */
[----:B------:R0:W-:Y:S01]  /*2df00*/  STL.64 [R1+0x3770], R4 ;  /* 0x0037700401007387 */ /* 0x0001e20000100a00 */
[----:B----4-:R-:W-:-:S03]  /*2df10*/  IMAD R12, R27, 0x100, R26 ;  /* 0x000001001b0c7824 */ /* 0x010fc600078e021a */
[----:B0-----:R-:W3:Y:S04]  /*2df20*/  LDL.LU R5, [R1+0x3ec] ;  /* 0x0003ec0001057983 */ /* 0x001ee80000300800 */
[----:B------:R-:W-:Y:S08]  /*2df30*/  STL [R1+0x3780], R3 ;  /* 0x0037800301007387 */ /* 0x000ff00000100800 */
[----:B------:R-:W-:Y:S04]  /*2df40*/  STL.64 [R1+0x230], R8 ;  /* 0x0002300801007387 */ /* 0x000fe80000100a00 */
[----:B------:R-:W-:Y:S04]  /*2df50*/  STL.64 [R1+0x238], R10 ;  /* 0x0002380a01007387 */ /* 0x000fe80000100a00 */
[----:B------:R-:W4:Y:S04]  /*2df60*/  LDL.LU.64 R24, [R1+0xb90] ;  /* 0x000b900001187983 */ /* 0x000f280000300a00 */
[----:B------:R-:W2:Y:S04]  /*2df70*/  LDL.LU.64 R26, [R1+0xb98] ;  /* 0x000b9800011a7983 */ /* 0x000ea80000300a00 */
[----:B--2---:R-:W-:Y:S04]  /*2df80*/  STL.64 [R1+0x37e8], R26 ;  /* 0x0037e81a01007387 */ /* 0x004fe80000100a00 */
[----:B----4-:R0:W-:Y:S04]  /*2df90*/  STL.64 [R1+0x37e0], R24 ;  /* 0x0037e01801007387 */ /* 0x0101e80000100a00 */
[----:B0-----:R-:W2:Y:S04]  /*2dfa0*/  LDL.LU.64 R24, [R1+0xba0] ;  /* 0x000ba00001187983 */ /* 0x001ea80000300a00 */
[----:B------:R-:W4:Y:S04]  /*2dfb0*/  LDL.LU.64 R26, [R1+0xba8] ;  /* 0x000ba800011a7983 */ /* 0x000f280000300a00 */
[----:B----4-:R-:W-:Y:S04]  /*2dfc0*/  STL.64 [R1+0x3800], R26 ;  /* 0x0038001a01007387 */ /* 0x010fe80000100a00 */
[----:B--2---:R0:W-:Y:S04]  /*2dfd0*/  STL.64 [R1+0x37f8], R24 ;  /* 0x0037f81801007387 */ /* 0x0041e80000100a00 */
[----:B0-----:R-:W2:Y:S04]  /*2dfe0*/  LDL.LU.64 R24, [R1+0xbb0] ;  /* 0x000bb00001187983 */ /* 0x001ea80000300a00 */
[----:B------:R-:W4:Y:S01]  /*2dff0*/  LDL.LU.64 R26, [R1+0xbb8] ;  /* 0x000bb800011a7983 */ /* 0x000f220000300a00 */
[----:B---3--:R-:W-:-:S02]  /*2e000*/  IMAD R13, R6, 0x100, R5 ;  /* 0x00000100060d7824 */ /* 0x008fc400078e0205 */
[----:B------:R-:W-:Y:S02]  /*2e010*/  IMAD R14, R20, 0x100, R7 ;  /* 0x00000100140e7824 */ /* 0x000fe400078e0207 */
[----:B------:R-:W-:Y:S01]  /*2e020*/  IMAD R15, R0, 0x100, R21 ;  /* 0x00000100000f7824 */ /* 0x000fe200078e0215 */
[----:B------:R-:W-:Y:S01]  /*2e030*/  F2FP.F16.E5M2.UNPACK_B R12, R12 ;  /* 0x0000000cff0c723e */ /* 0x000fe200020004ff */
[----:B----4-:R-:W-:Y:S04]  /*2e040*/  STL.64 [R1+0x3818], R26 ;  /* 0x0038181a01007387 */ /* 0x010fe80000100a00 */
        /* <DEDUP_REMOVED lines=27> */
[----:B------:R-:W-:-:S02]  /*2e200*/  IMAD.MOV.U32 R3, RZ, RZ, R28 ;  /* 0x000000ffff037224 */ /* 0x000fc400078e001c */
[----:B------:R-:W-:-:S10]  /*2e210*/  IMAD.MOV.U32 R0, RZ, RZ, R29 ;  /* 0x000000ffff007224 */ /* 0x000fd400078e001d */
        /* <DEDUP_REMOVED lines=11> */
[----:B---3--:R-:W-:-:S15]  /*2e2d0*/  HMMA.16816.F32 R16, R12, R28, R16 ;  /* 0x0000001c0c10723c */ /* 0x008fde0000001810 */
[----:B------:R-:W-:-:S04]  /*2e2e0*/  NOP ;  /* 0x0000000000007918 */ /* 0x000fc80000000000 */
[----:B------:R0:W-:Y:S04]  /*2e2f0*/  STL.64 [R1+0x420], R16 ;  /* 0x0004201001007387 */ /* 0x0001e80000100a00 */
[----:B------:R1:W-:Y:S04]  /*2e300*/  STL.64 [R1+0x428], R18 ;  /* 0x0004281201007387 */ /* 0x0003e80000100a00 */
[----:B0-----:R-:W3:Y:S04]  /*2e310*/  LDL.LU.64 R16, [R1+0xb40] ;  /* 0x000b400001107983 */ /* 0x001ee80000300a00 */
[----:B-1----:R-:W3:Y:S01]  /*2e320*/  LDL.LU.64 R18, [R1+0xb48] ;  /* 0x000b480001127983 */ /* 0x002ee20000300a00 */
[C---:B----4-:R-:W-:Y:S08]  /*2e330*/  HMMA.16816.F32 R8, R12.reuse, R26, R8 ;  /* 0x0000001a0c08723c */ /* 0x050ff00000001808 */
[C---:B--2---:R-:W-:Y:S11]  /*2e340*/  HMMA.16816.F32 R4, R12.reuse, R24, R4 ;  /* 0x000000180c04723c */ /* 0x044ff60000001804 */
[----:B------:R-:W-:Y:S04]  /*2e350*/  STL.64 [R1+0x410], R8 ;  /* 0x0004100801007387 */ /* 0x000fe80000100a00 */
[----:B------:R-:W-:Y:S04]  /*2e360*/  STL.64 [R1+0x418], R10 ;  /* 0x0004180a01007387 */ /* 0x000fe80000100a00 */
[----:B---3--:R-:W-:Y:S04]  /*2e370*/  STL.64 [R1+0x37b0], R18 ;  /* 0x0037b01201007387 */ /* 0x008fe80000100a00 */
[----:B------:R0:W-:Y:S04]  /*2e380*/  STL.64 [R1+0x37a8], R16 ;  /* 0x0037a81001007387 */ /* 0x0001e80000100a00 */
[----:B0-----:R-:W2:Y:S04]  /*2e390*/  LDL.LU.64 R16, [R1+0xb50] ;  /* 0x000b500001107983 */ /* 0x001ea80000300a00 */
[----:B------:R-:W2:Y:S04]  /*2e3a0*/  LDL.LU.64 R18, [R1+0xb58] ;  /* 0x000b580001127983 */ /* 0x000ea80000300a00 */
[----:B------:R-:W3:Y:S04]  /*2e3b0*/  LDL.LU.64 R8, [R1+0xb20] ;  /* 0x000b200001087983 */ /* 0x000ee80000300a00 */
[----:B------:R-:W3:Y:S04]  /*2e3c0*/  LDL.LU.64 R10, [R1+0xb28] ;  /* 0x000b2800010a7983 */ /* 0x000ee80000300a00 */
[----:B------:R0:W-:Y:S04]  /*2e3d0*/  STL.64 [R1+0x400], R4 ;  /* 0x0004000401007387 */ /* 0x0001e80000100a00 */
[----:B------:R1:W-:Y:S04]  /*2e3e0*/  STL.64 [R1+0x408], R6 ;  /* 0x0004080601007387 */ /* 0x0003e80000100a00 */
[----:B0-----:R-:W4:Y:S04]  /*2e3f0*/  LDL.LU.64 R4, [R1+0xb00] ;  /* 0x000b000001047983 */ /* 0x001f280000300a00 */
[----:B-1----:R-:W4:Y:S04]  /*2e400*/  LDL.LU.64 R6, [R1+0xb08] ;  /* 0x000b080001067983 */ /* 0x002f280000300a00 */
[----:B------:R0:W-:Y:S04]  /*2e410*/  STL.64 [R1+0x3708], R26 ;  /* 0x0037081a01007387 */ /* 0x0001e80000100a00 */
[----:B0-----:R-:W3:Y:S04]  /*2e420*/  LDL.LU R26, [R1+0xfe8] ;  /* 0x000fe800011a7983 */ /* 0x001ee80000300800 */
[----:B------:R-:W3:Y:S04]  /*2e430*/  LDL.LU R27, [R1+0xfe4] ;  /* 0x000fe400011b7983 */ /* 0x000ee80000300800 */
[----:B------:R0:W-:Y:S04]  /*2e440*/  STL.64 [R1+0x3700], R24 ;  /* 0x0037001801007387 */ /* 0x0001e80000100a00 */
[----:B0-----:R-:W4:Y:S04]  /*2e450*/  LDL.LU R24, [R1+0xfe0] ;  /* 0x000fe00001187983 */ /* 0x001f280000300800 */
[----:B------:R-:W4:Y:S01]  /*2e460*/  LDL.LU R25, [R1+0xfdc] ;  /* 0x000fdc0001197983 */ /* 0x000f220000300800 */
[C---:B--2---:R-:W-:Y:S03]  /*2e470*/  HMMA.16816.F32 R16, R12.reuse, R22, R16 ;  /* 0x000000160c10723c */ /* 0x044fe60000001810 */
[----:B---3--:R-:W-:Y:S04]  /*2e480*/  STL.64 [R1+0x3768], R26 ;  /* 0x0037681a01007387 */ /* 0x008fe80000100a00 */
[----:B----4-:R0:W-:Y:S04]  /*2e490*/  STL.64 [R1+0x3760], R24 ;  /* 0x0037601801007387 */ /* 0x0101e80000100a00 */
[----:B0-----:R-:W2:Y:S04]  /*2e4a0*/  LDL.LU.64 R24, [R1+0xb30] ;  /* 0x000b300001187983 */ /* 0x001ea80000300a00 */
[----:B------:R-:W2:Y:S04]  /*2e4b0*/  LDL.LU.64 R26, [R1+0xb38] ;  /* 0x000b3800011a7983 */ /* 0x000ea80000300a00 */
        /* <DEDUP_REMOVED lines=10> */
[----:B------:R0:W-:Y:S04]  /*2e560*/  STL.64 [R1+0x36f8], R22 ;  /* 0x0036f81601007387 */ /* 0x0001e80000100a00 */
[----:B0-----:R-:W4:Y:S04]  /*2e570*/  LDL.LU R22, [R1+0xfd8] ;  /* 0x000fd80001167983 */ /* 0x001f280000300800 */
[----:B------:R-:W4:Y:S04]  /*2e580*/  LDL.LU R23, [R1+0xfd4] ;  /* 0x000fd40001177983 */ /* 0x000f280000300800 */
[----:B------:R-:W-:Y:S01]  /*2e590*/  STL.64 [R1+0x36f0], R20 ;  /* 0x0036f01401007387 */ /* 0x000fe20000100a00 */
[C---:B--2---:R-:W-:Y:S08]  /*2e5a0*/  HMMA.16816.F32 R24, R12.reuse, R18, R24 ;  /* 0x000000120c18723c */ /* 0x044ff00000001818 */
[C---:B---3--:R-:W-:Y:S11]  /*2e5b0*/  HMMA.16816.F32 R8, R12.reuse, R16, R8 ;  /* 0x000000100c08723c */ /* 0x048ff60000001808 */
[----:B------:R0:W-:Y:S04]  /*2e5c0*/  STL.64 [R1+0x3d0], R24 ;  /* 0x0003d01801007387 */ /* 0x0001e80000100a00 */
[----:B------:R1:W-:Y:S04]  /*2e5d0*/  STL.64 [R1+0x3d8], R26 ;  /* 0x0003d81a01007387 */ /* 0x0003e80000100a00 */
[----:B0-----:R-:W2:Y:S04]  /*2e5e0*/  LDL.LU.64 R24, [R1+0xaf0] ;  /* 0x000af00001187983 */ /* 0x001ea80000300a00 */
[----:B-1----:R-:W2:Y:S04]  /*2e5f0*/  LDL.LU.64 R26, [R1+0xaf8] ;  /* 0x000af800011a7983 */ /* 0x002ea80000300a00 */
[----:B------:R-:W-:Y:S04]  /*2e600*/  STL.64 [R1+0x3c0], R8 ;  /* 0x0003c00801007387 */ /* 0x000fe80000100a00 */
[----:B------:R0:W-:Y:S04]  /*2e610*/  STL.64 [R1+0x3c8], R10 ;  /* 0x0003c80a01007387 */ /* 0x0001e80000100a00 */
[----:B0-----:R-:W3:Y:S04]  /*2e620*/  LDL.LU.64 R10, [R1+0x3790] ;  /* 0x00379000010a7983 */ /* 0x001ee80000300a00 */
        /* <DEDUP_REMOVED lines=8> */
[----:B------:R-:W-:Y:S04]  /*2e6b0*/  STL.64 [R1+0x3b0], R16 ;  /* 0x0003b01001007387 */ /* 0x000fe80000100a00 */
[----:B------:R0:W-:Y:S02]  /*2e6c0*/  STL.64 [R1+0x3b8], R18 ;  /* 0x0003b81201007387 */ /* 0x0001e40000100a00 */
[----:B0-----:R-:W-:Y:S02]  /*2e6d0*/  IMAD.MOV.U32 R18, RZ, RZ, R3 ;  /* 0x000000ffff127224 */ /* 0x001fe400078e0003 */
[----:B------:R-:W2:Y:S04]  /*2e6e0*/  LDL.LU R3, [R1+0x3780] ;  /* 0x0037800001037983 */ /* 0x000ea80000300800 */
[----:B------:R-:W-:Y:S04]  /*2e6f0*/  STL.64 [R1+0x3a0], R4 ;  /* 0x0003a00401007387 */ /* 0x000fe80000100a00 */
[----:B------:R0:W-:Y:S04]  /*2e700*/  STL.64 [R1+0x3a8], R6 ;  /* 0x0003a80601007387 */ /* 0x0001e80000100a00 */
[----:B0-----:R-:W3:Y:S04]  /*2e710*/  LDL.LU.64 R6, [R1+0x3778] ;  /* 0x0037780001067983 */ /* 0x001ee80000300a00 */
[----:B------:R-:W2:Y:S04]  /*2e720*/  LDL.LU.64 R4, [R1+0x3770] ;  /* 0x0037700001047983 */ /* 0x000ea80000300a00 */
[----:B------:R-:W2:Y:S01]  /*2e730*/  LDL.64 R16, [R1+0x8] ;  /* 0x0000080001107983 */ /* 0x000ea20000100a00 */
[----:B------:R-:W-:-:S05]  /*2e740*/  IMAD.MOV.U32 R19, RZ, RZ, R0 ;  /* 0x000000ffff137224 */ /* 0x000fca00078e0000 */
[----:B------:R-:W-:Y:S04]  /*2e750*/  STL.64 [R1+0x3748], R18 ;  /* 0x0037481201007387 */ /* 0x000fe80000100a00 */
[----:B--2---:R0:W-:Y:S04]  /*2e760*/  STL.64 [R1+0x3740], R16 ;  /* 0x0037401001007387 */ /* 0x0041e80000100a00 */
[----:B0-----:R-:W2:Y:S04]  /*2e770*/  LDL.LU.64 R16, [R1+0x220] ;  /* 0x0002200001107983 */ /* 0x001ea80000300a00 */
[----:B------:R-:W2:Y:S04]  /*2e780*/  LDL.LU.64 R18, [R1+0x228] ;  /* 0x0002280001127983 */ /* 0x000ea80000300a00 */
[----:B------:R-:W-:Y:S04]  /*2e790*/  STL.64 [R1+0x36d8], R10 ;  /* 0x0036d80a01007387 */ /* 0x000fe80000100a00 */
[----:B------:R0:W-:Y:S04]  /*2e7a0*/  STL.64 [R1+0x36d0], R8 ;  /* 0x0036d00801007387 */ /* 0x0001e80000100a00 */
[----:B0-----:R-:W2:Y:S04]  /*2e7b0*/  LDL.LU.64 R8, [R1+0xae0] ;  /* 0x000ae00001087983 */ /* 0x001ea80000300a00 */
[----:B------:R-:W2:Y:S01]  /*2e7c0*/  LDL.LU.64 R10, [R1+0xae8] ;  /* 0x000ae800010a7983 */ /* 0x000ea20000300a00 */
[----:B---3--:R-:W-:-:S15]  /*2e7d0*/  HMMA.16816.F32 R24, R12, R6, R24 ;  /* 0x000000060c18723c */ /* 0x008fde0000001818 */
[----:B------:R-:W-:-:S04]  /*2e7e0*/  NOP ;  /* 0x0000000000007918 */ /* 0x000fc80000000000 */
[----:B------:R-:W-:Y:S04]  /*2e7f0*/  STL.64 [R1+0x390], R24 ;  /* 0x0003901801007387 */ /* 0x000fe80000100a00 */
[----:B------:R0:W-:Y:S04]  /*2e800*/  STL.64 [R1+0x398], R26 ;  /* 0x0003981a01007387 */ /* 0x0001e80000100a00 */
[----:B0-----:R-:W3:Y:S04]  /*2e810*/  LDL.LU.64 R26, [R1+0x3768] ;  /* 0x00376800011a7983 */ /* 0x001ee80000300a00 */
[----:B------:R-:W3:Y:S04]  /*2e820*/  LDL.LU.64 R24, [R1+0x3760] ;  /* 0x0037600001187983 */ /* 0x000ee80000300a00 */
[----:B------:R-:W3:Y:S04]  /*2e830*/  LDL.LU R0, [R1+0xfec] ;  /* 0x000fec0001007983 */ /* 0x000ee80000300800 */
[----:B------:R0:W-:Y:S04]  /*2e840*/  STL.64 [R1+0x36b8], R6 ;  /* 0x0036b80601007387 */ /* 0x0001e80000100a00 */
[----:B0-----:R-:W3:Y:S01]  /*2e850*/  LDL R6, [R1+0x10] ;  /* 0x0000100001067983 */ /* 0x001ee20000100800 */
[----:B--2---:R-:W-:-:S15]  /*2e860*/  HMMA.16816.F32 R8, R12, R4, R8 ;  /* 0x000000040c08723c */ /* 0x004fde0000001808 */
[----:B------:R-:W-:-:S04]  /*2e870*/  NOP ;  /* 0x0000000000007918 */ /* 0x000fc80000000000 */
[----:B------:R-:W-:Y:S04]  /*2e880*/  STL.64 [R1+0x380], R8 ;  /* 0x0003800801007387 */ /* 0x000fe80000100a00 */
[----:B------:R0:W-:Y:S04]  /*2e890*/  STL.64 [R1+0x388], R10 ;  /* 0x0003880a01007387 */ /* 0x0001e80000100a00 */
[----:B------:R-:W2:Y:S01]  /*2e8a0*/  LDL R7, [R1+0x14] ;  /* 0x0000140001077983 */ /* 0x000ea20000100800 */
[----:B0-----:R-:W-:Y:S03]  /*2e8b0*/  HMMA.16816.F32 R8, R12, R2, R16 ;  /* 0x000000020c08723c */ /* 0x001fe60000001810 */
[----:B------:R0:W-:Y:S04]  /*2e8c0*/  STL.64 [R1+0x36b0], R4 ;  /* 0x0036b00401007387 */ /* 0x0001e80000100a00 */
[----:B0-----:R-:W2:Y:S04]  /*2e8d0*/  LDL.64 R4, [R1+0x18] ;  /* 0x0000180001047983 */ /* 0x001ea80000100a00 */
[----:B------:R-:W2:Y:S08]  /*2e8e0*/  LDL.LU R15, [R1+0xff0] ;  /* 0x000ff000010f7983 */ /* 0x000eb00000300800 */
[----:B------:R-:W-:Y:S04]  /*2e8f0*/  STL.64 [R1+0x220], R8 ;  /* 0x0002200801007387 */ /* 0x000fe80000100a00 */
[----:B------:R-:W-:Y:S04]  /*2e900*/  STL.64 [R1+0x228], R10 ;  /* 0x0002280a01007387 */ /* 0x000fe80000100a00 */
[----:B------:R-:W2:Y:S04]  /*2e910*/  LDL.LU.64 R16, [R1+0xac0] ;  /* 0x000ac00001107983 */ /* 0x000ea80000300a00 */
[----:B------:R-:W2:Y:S01]  /*2e920*/  LDL.LU.64 R18, [R1+0xac8] ;  /* 0x000ac80001127983 */ /* 0x000ea20000300a00 */
[----:B---3--:R-:W-:-:S02]  /*2e930*/  IMAD R13, R25, 0x100, R24 ;  /* 0x00000100190d7824 */ /* 0x008fc400078e0218 */
[----:B------:R-:W-:Y:S01]  /*2e940*/  IMAD R14, R27, 0x100, R26 ;  /* 0x000001001b0e7824 */ /* 0x000fe200078e021a */
[----:B--2---:R-:W-:Y:S04]  /*2e950*/  STL.64 [R1+0x3758], R18 ;  /* 0x0037581201007387 */ /* 0x004fe80000100a00 */
[----:B------:R0:W-:Y:S04]  /*2e960*/  STL.64 [R1+0x3750], R16 ;  /* 0x0037501001007387 */ /* 0x0001e80000100a00 */
[----:B0-----:R-:W2:Y:S04]  /*2e970*/  LDL.LU.64 R16, [R1+0xad0] ;  /* 0x000ad00001107983 */ /* 0x001ea80000300a00 */
[----:B------:R-:W2:Y:S04]  /*2e980*/  LDL.LU.64 R18, [R1+0xad8] ;  /* 0x000ad80001127983 */ /* 0x000ea80000300a00 */
[----:B------:R-:W3:Y:S04]  /*2e990*/  LDL.LU.64 R24, [R1+0xa90] ;  /* 0x000a900001187983 */ /* 0x000ee80000300a00 */
[----:B------:R-:W2:Y:S01]  /*2e9a0*/  LDL.LU.64 R26, [R1+0xa98] ;  /* 0x000a9800011a7983 */ /* 0x000ea20000300a00 */
[----:B----4-:R-:W-:-:S02]  /*2e9b0*/  IMAD R12, R23, 0x100, R22 ;  /* 0x00000100170c7824 */ /* 0x010fc400078e0216 */
[----:B------:R-:W-:Y:S01]  /*2e9c0*/  IMAD R15, R0, 0x100, R15 ;  /* 0x00000100000f7824 */ /* 0x000fe200078e020f */
[----:B------:R-:W-:Y:S02]  /*2e9d0*/  F2FP.F16.E5M2.UNPACK_B R13, R13 ;  /* 0x0000000dff0d723e */ /* 0x000fe400020004ff */
[----:B------:R-:W-:Y:S02]  /*2e9e0*/  F2FP.F16.E5M2.UNPACK_B R14, R14 ;  /* 0x0000000eff0e723e */ /* 0x000fe400020004ff */
[----:B------:R-:W-:Y:S02]  /*2e9f0*/  F2FP.F16.E5M2.UNPACK_B R12, R12 ;  /* 0x0000000cff0c723e */ /* 0x000fe400020004ff */
[----:B------:R-:W-:Y:S01]  /*2ea00*/  F2FP.F16.E5M2.UNPACK_B R15, R15 ;  /* 0x0000000fff0f723e */ /* 0x000fe200020004ff */
[----:B--2---:R-:W-:Y:S04]  /*2ea10*/  STL.64 [R1+0x3728], R26 ;  /* 0x0037281a01007387 */ /* 0x004fe80000100a00 */
[----:B---3--:R0:W-:Y:S04]  /*2ea20*/  STL.64 [R1+0x3720], R24 ;  /* 0x0037201801007387 */ /* 0x0081e80000100a00 */
[----:B0-----:R-:W2:Y:S04]  /*2ea30*/  LDL.LU.64 R24, [R1+0xaa0] ;  /* 0x000aa00001187983 */ /* 0x001ea80000300a00 */
[----:B------:R-:W3:Y:S01]  /*2ea40*/  LDL.LU.64 R26, [R1+0xaa8] ;  /* 0x000aa800011a7983 */ /* 0x000ee20000300a00 */
[----:B------:R-:W-:Y:S03]  /*2ea50*/  HMMA.16816.F32 R16, R12, R4, R16 ;  /* 0x000000040c10723c */ /* 0x000fe60000001810 */
[----:B---3--:R-:W-:Y:S04]  /*2ea60*/  STL.64 [R1+0x3738], R26 ;  /* 0x0037381a01007387 */ /* 0x008fe80000100a00 */
[----:B--2---:R0:W-:Y:S04]  /*2ea70*/  STL.64 [R1+0x3730], R24 ;  /* 0x0037301801007387 */ /* 0x0041e80000100a00 */
        /* <DEDUP_REMOVED lines=10> */
[----:B------:R-:W-:-:S05]  /*2eb20*/  IMAD.MOV.U32 R0, RZ, RZ, R5 ;  /* 0x000000ffff007224 */ /* 0x000fca00078e0005 */
[----:B------:R-:W-:Y:S01]  /*2eb30*/  STL [R1+0x369c], R0 ;  /* 0x00369c0001007387 */ /* 0x000fe20000100800 */
[----:B--2---:R-:W-:Y:S03]  /*2eb40*/  HMMA.16816.F32 R4, R12, R6, R16 ;  /* 0x000000060c04723c */ /* 0x004fe60000001810 */
[----:B------:R-:W2:Y:S04]  /*2eb50*/  LDL.LU.64 R18, [R1+0x3748] ;  /* 0x0037480001127983 */ /* 0x000ea80000300a00 */
[----:B------:R-:W2:-:S12]  /*2eb60*/  LDL.LU.64 R16, [R1+0x3740] ;  /* 0x0037400001107983 */ /* 0x000e980000300a00 */
[----:B------:R0:W-:Y:S04]  /*2eb70*/  STL.64 [R1+0x360], R4 ;  /* 0x0003600401007387 */ /* 0x0001e80000100a00 */
        /* <DEDUP_REMOVED lines=8> */
[----:B------:R-:W2:Y:S01]  /*2ec00*/  LDL.LU.64 R24, [R1+0x3730] ;  /* 0x0037300001187983 */ /* 0x000ea20000300a00 */
[----:B------:R-:W-:-:S02]  /*2ec10*/  IMAD.MOV.U32 R0, RZ, RZ, R16 ;  /* 0x000000ffff007224 */ /* 0x000fc400078e0010 */
[----:B--2---:R-:W-:Y:S01]  /*2ec20*/  HMMA.16816.F32 R16, R12, R18, R24 ;  /* 0x000000120c10723c */ /* 0x004fe20000001818 */
[----:B------:R-:W2:Y:S04]  /*2ec30*/  LDL.LU.64 R26, [R1+0x3728] ;  /* 0x00372800011a7983 */ /* 0x000ea80000300a00 */
[----:B------:R-:W2:-:S14]  /*2ec40*/  LDL.LU.64 R24, [R1+0x3720] ;  /* 0x0037200001187983 */ /* 0x000e9c0000300a00 */
        /* <DEDUP_REMOVED lines=9> */
[----:B------:R-:W4:Y:S01]  /*2ece0*/  LDL.LU.64 R24, [R1+0x3700] ;  /* 0x0037000001187983 */ /* 0x000f220000300a00 */
[C---:B---3--:R-:W-:Y:S08]  /*2ecf0*/  HMMA.16816.F32 R20, R12.reuse, R26, R20 ;  /* 0x0000001a0c14723c */ /* 0x048ff00000001814 */
[C---:B----4-:R-:W-:Y:S11]  /*2ed00*/  HMMA.16816.F32 R8, R12.reuse, R24, R8 ;  /* 0x000000180c08723c */ /* 0x050ff60000001808 */
[----:B------:R-:W-:Y:S04]  /*2ed10*/  STL.64 [R1+0x320], R20 ;  /* 0x0003201401007387 */ /* 0x000fe80000100a00 */
[----:B------:R0:W-:Y:S04]  /*2ed20*/  STL.64 [R1+0x328], R22 ;  /* 0x0003281601007387 */ /* 0x0001e80000100a00 */
[----:B0-----:R-:W2:Y:S04]  /*2ed30*/  LDL.LU.64 R22, [R1+0x36f8] ;  /* 0x0036f80001167983 */ /* 0x001ea80000300a00 */
[----:B------:R-:W3:Y:S04]  /*2ed40*/  LDL.LU.64 R20, [R1+0x36f0] ;  /* 0x0036f00001147983 */ /* 0x000ee80000300a00 */
[----:B------:R0:W-:Y:S04]  /*2ed50*/  STL.64 [R1+0x3628], R26 ;  /* 0x0036281a01007387 */ /* 0x0001e80000100a00 */
[----:B0-----:R-:W4:Y:S04]  /*2ed60*/  LDL.LU R26, [R1+0x1010] ;  /* 0x00101000011a7983 */ /* 0x001f280000300800 */
[----:B------:R-:W-:Y:S04]  /*2ed70*/  STL.64 [R1+0x310], R8 ;  /* 0x0003100801007387 */ /* 0x000fe80000100a00 */
[----:B------:R-:W-:Y:S04]  /*2ed80*/  STL.64 [R1+0x318], R10 ;  /* 0x0003180a01007387 */ /* 0x000fe80000100a00 */
[----:B------:R-:W4:Y:S04]  /*2ed90*/  LDL.LU R27, [R1+0x100c] ;  /* 0x00100c00011b7983 */ /* 0x000f280000300800 */
[----:B------:R0:W-:Y:S04]  /*2eda0*/  STL.64 [R1+0x3620], R24 ;  /* 0x0036201801007387 */ /* 0x0001e80000100a00 */
[----:B0-----:R-:W2:Y:S04]  /*2edb0*/  LDL.LU R24, [R1+0x1008] ;  /* 0x0010080001187983 */ /* 0x001ea80000300800 */
[----:B------:R-:W2:Y:S04]  /*2edc0*/  LDL.LU R25, [R1+0x1004] ;  /* 0x0010040001197983 */ /* 0x000ea80000300800 */
[----:B----4-:R-:W-:Y:S04]  /*2edd0*/  STL.64 [R1+0x36a8], R26 ;  /* 0x0036a81a01007387 */ /* 0x010fe80000100a00 */
[----:B--2---:R0:W-:Y:S04]  /*2ede0*/  STL.64 [R1+0x36a0], R24 ;  /* 0x0036a01801007387 */ /* 0x0041e80000100a00 */
[----:B0-----:R-:W3:Y:S04]  /*2edf0*/  LDL.LU.64 R24, [R1+0xa50] ;  /* 0x000a500001187983 */ /* 0x001ee80000300a00 */
[----:B------:R-:W3:Y:S04]  /*2ee00*/  LDL.LU.64 R26, [R1+0xa58] ;  /* 0x000a5800011a7983 */ /* 0x000ee80000300a00 */
[----:B------:R-:W2:Y:S04]  /*2ee10*/  LDL.LU.64 R8, [R1+0xa30] ;  /* 0x000a300001087983 */ /* 0x000ea80000300a00 */
[----:B------:R-:W4:Y:S01]  /*2ee20*/  LDL.LU.64 R10, [R1+0xa38] ;  /* 0x000a3800010a7983 */ /* 0x000f220000300a00 */
[----:B------:R-:W-:-:S15]  /*2ee30*/  HMMA.16816.F32 R4, R12, R22, R4 ;  /* 0x000000160c04723c */ /* 0x000fde0000001804 */
[----:B------:R-:W-:-:S04]  /*2ee40*/  NOP ;  /* 0x0000000000007918 */ /* 0x000fc80000000000 */
[----:B------:R-:W-:Y:S04]  /*2ee50*/  STL.64 [R1+0x300], R4 ;  /* 0x0003000401007387 */ /* 0x000fe80000100a00 */
[----:B------:R-:W-:Y:S04]  /*2ee60*/  STL.64 [R1+0x308], R6 ;  /* 0x0003080601007387 */ /* 0x000fe80000100a00 */
[----:B----4-:R-:W-:Y:S04]  /*2ee70*/  STL.64 [R1+0x36e8], R10 ;  /* 0x0036e80a01007387 */ /* 0x010fe80000100a00 */
[----:B--2---:R0:W-:Y:S04]  /*2ee80*/  STL.64 [R1+0x36e0], R8 ;  /* 0x0036e00801007387 */ /* 0x0041e80000100a00 */
[----:B0-----:R-:W2:Y:S04]  /*2ee90*/  LDL.LU.64 R8, [R1+0xa40] ;  /* 0x000a400001087983 */ /* 0x001ea80000300a00 */
[----:B------:R-:W2:Y:S04]  /*2eea0*/  LDL.LU.64 R10, [R1+0xa48] ;  /* 0x000a4800010a7983 */ /* 0x000ea80000300a00 */
[----:B------:R-:W4:Y:S04]  /*2eeb0*/  LDL.LU.64 R4, [R1+0xa10] ;  /* 0x000a100001047983 */ /* 0x000f280000300a00 */
[----:B------:R-:W4:Y:S01]  /*2eec0*/  LDL.LU.64 R6, [R1+0xa18] ;  /* 0x000a180001067983 */ /* 0x000f220000300a00 */
[C---:B---3--:R-:W-:Y:S08]  /*2eed0*/  HMMA.16816.F32 R24, R12.reuse, R20, R24 ;  /* 0x000000140c18723c */ /* 0x048ff00000001818 */
[C---:B--2---:R-:W-:Y:S01]  /*2eee0*/  HMMA.16816.F32 R8, R12.reuse, R18, R8 ;  /* 0x000000120c08723c */ /* 0x044fe20000001808 */
[----:B----4-:R-:W-:Y:S04]  /*2eef0*/  STL.64 [R1+0x36c8], R6 ;  /* 0x0036c80601007387 */ /* 0x010fe80000100a00 */
[----:B------:R0:W-:Y:S04]  /*2ef00*/  STL.64 [R1+0x36c0], R4 ;  /* 0x0036c00401007387 */ /* 0x0001e80000100a00 */
[----:B0-----:R-:W2:Y:S04]  /*2ef10*/  LDL.LU.64 R4, [R1+0xa20] ;  /* 0x000a200001047983 */ /* 0x001ea80000300a00 */
[----:B------:R-:W2:Y:S04]  /*2ef20*/  LDL.LU.64 R6, [R1+0xa28] ;  /* 0x000a280001067983 */ /* 0x000ea80000300a00 */
[----:B------:R0:W-:Y:S04]  /*2ef30*/  STL.64 [R1+0x2f0], R24 ;  /* 0x0002f01801007387 */ /* 0x0001e80000100a00 */
[----:B------:R1:W-:Y:S04]  /*2ef40*/  STL.64 [R1+0x2f8], R26 ;  /* 0x0002f81a01007387 */ /* 0x0003e80000100a00 */
[----:B0-----:R-:W3:Y:S04]  /*2ef50*/  LDL.LU.64 R24, [R1+0xa00] ;  /* 0x000a000001187983 */ /* 0x001ee80000300a00 */
[----:B-1----:R-:W3:Y:S04]  /*2ef60*/  LDL.LU.64 R26, [R1+0xa08] ;  /* 0x000a0800011a7983 */ /* 0x002ee80000300a00 */
[----:B------:R0:W-:Y:S04]  /*2ef70*/  STL.64 [R1+0x3608], R22 ;  /* 0x0036081601007387 */ /* 0x0001e80000100a00 */
[----:B0-----:R-:W4:Y:S04]  /*2ef80*/  LDL.LU R22, [R1+0x1000] ;  /* 0x0010000001167983 */ /* 0x001f280000300800 */
[----:B------:R-:W4:Y:S04]  /*2ef90*/  LDL.LU R23, [R1+0xffc] ;  /* 0x000ffc0001177983 */ /* 0x000f280000300800 */
[----:B------:R0:W-:Y:S04]  /*2efa0*/  STL.64 [R1+0x3600], R20 ;  /* 0x0036001401007387 */ /* 0x0001e80000100a00 */
[----:B0-----:R-:W2:Y:S04]  /*2efb0*/  LDL.LU R20, [R1+0xff8] ;  /* 0x000ff80001147983 */ /* 0x001ea80000300800 */
[----:B------:R-:W2:Y:S04]  /*2efc0*/  LDL.LU R21, [R1+0xff4] ;  /* 0x000ff40001157983 */ /* 0x000ea80000300800 */
        /* <DEDUP_REMOVED lines=34> */
[----:B0-----:R-:W2:Y:S04]  /*2f1f0*/  LDL.LU.64 R26, [R1+0x36a8] ;  /* 0x0036a800011a7983 */ /* 0x001ea80000300a00 */
[----:B------:R-:W4:Y:S01]  /*2f200*/  LDL.LU.64 R24, [R1+0x36a0] ;  /* 0x0036a00001187983 */ /* 0x000f220000300a00 */
[C---:B---3--:R-:W-:Y:S03]  /*2f210*/  HMMA.16816.F32 R8, R12.reuse, R4, R8 ;  /* 0x000000040c08723c */ /* 0x048fe60000001808 */
[----:B------:R-:W-:Y:S04]  /*2f220*/  STL.64 [R1+0x35d8], R6 ;  /* 0x0035d80601007387 */ /* 0x000fe80000100a00 */
[----:B------:R0:W-:Y:S02]  /*2f230*/  STL.64 [R1+0x35d0], R4 ;  /* 0x0035d00401007387 */ /* 0x0001e40000100a00 */
[----:B0-----:R-:W-:Y:S10]  /*2f240*/  HMMA.16816.F32 R4, R12, R2, R16 ;  /* 0x000000020c04723c */ /* 0x001ff40000001810 */
[----:B------:R-:W-:Y:S04]  /*2f250*/  STL.64 [R1+0x290], R8 ;  /* 0x0002900801007387 */ /* 0x000fe80000100a00 */
[----:B------:R-:W-:Y:S05]  /*2f260*/  STL.64 [R1+0x298], R10 ;  /* 0x0002980a01007387 */ /* 0x000fea0000100a00 */
[----:B------:R-:W-:Y:S04]  /*2f270*/  STL.64 [R1+0x210], R4 ;  /* 0x0002100401007387 */ /* 0x000fe80000100a00 */
[----:B------:R-:W-:Y:S01]  /*2f280*/  STL.64 [R1+0x218], R6 ;  /* 0x0002180601007387 */ /* 0x000fe20000100a00 */
[----:B--2---:R-:W-:-:S02]  /*2f290*/  IMAD R15, R27, 0x100, R26 ;  /* 0x000001001b0f7824 */ /* 0x004fc400078e021a */
[----:B----4-:R-:W-:Y:S02]  /*2f2a0*/  IMAD R14, R25, 0x100, R24 ;  /* 0x00000100190e7824 */ /* 0x010fe400078e0218 */
[----:B------:R-:W2:Y:S04]  /*2f2b0*/  LDL.LU.64 R24, [R1+0x870] ;  /* 0x0008700001187983 */ /* 0x000ea80000300a00 */
[----:B------:R-:W3:Y:S04]  /*2f2c0*/  LDL.LU.64 R26, [R1+0x878] ;  /* 0x00087800011a7983 */ /* 0x000ee80000300a00 */
[----:B---3--:R0:W-:Y:S04]  /*2f2d0*/  STL.64 [R1+0x3638], R26 ;  /* 0x0036381a01007387 */ /* 0x0081e80000100a00 */
[----:B0-----:R-:W3:Y:S04]  /*2f2e0*/  LDL.LU R26, [R1] ;  /* 0x00000000011a7983 */ /* 0x001ee80000300800 */
[----:B------:R-:W3:Y:S04]  /*2f2f0*/  LDL.LU R27, [R1+0x4] ;  /* 0x00000400011b7983 */ /* 0x000ee80000300800 */
[----:B--2---:R0:W-:Y:S02]  /*2f300*/  STL.64 [R1+0x3630], R24 ;  /* 0x0036301801007387 */ /* 0x0041e40000100a00 */
[----:B0-----:R-:W-:-:S02]  /*2f310*/  IMAD.MOV.U32 R24, RZ, RZ, R0 ;  /* 0x000000ffff187224 */ /* 0x001fc400078e0000 */
[----:B------:R-:W2:Y:S04]  /*2f320*/  LDL.LU R0, [R1+0x369c] ;  /* 0x00369c0001007983 */ /* 0x000ea80000300800 */
[----:B------:R-:W4:Y:S04]  /*2f330*/  LDL.LU R25, [R1+0xc] ;  /* 0x00000c0001197983 */ /* 0x000f280000300800 */
[----:B---3--:R0:W-:Y:S04]  /*2f340*/  STL.64 [R1+0x3650], R26 ;  /* 0x0036501a01007387 */ /* 0x0081e80000100a00 */
[----:B0-----:R-:W3:Y:S04]  /*2f350*/  LDL.LU R26, [R1+0x10] ;  /* 0x00001000011a7983 */ /* 0x001ee80000300800 */
[----:B------:R-:W3:Y:S04]  /*2f360*/  LDL.LU R27, [R1+0x14] ;  /* 0x00001400011b7983 */ /* 0x000ee80000300800 */
[----:B----4-:R0:W-:Y:S01]  /*2f370*/  STL.64 [R1+0x3668], R24 ;  /* 0x0036681801007387 */ /* 0x0101e20000100a00 */
[----:B------:R-:W-:-:S02]  /*2f380*/  IMAD R12, R21, 0x100, R20 ;  /* 0x00000100150c7824 */ /* 0x000fc400078e0214 */
[----:B------:R-:W-:Y:S01]  /*2f390*/  IMAD R13, R23, 0x100, R22 ;  /* 0x00000100170d7824 */ /* 0x000fe200078e0216 */
[----:B0-----:R-:W4:Y:S01]  /*2f3a0*/  LDL.LU R24, [R1+0x18] ;  /* 0x0000180001187983 */ /* 0x001f220000300800 */
[----:B--2---:R-:W-:-:S03]  /*2f3b0*/  IMAD.MOV.U32 R25, RZ, RZ, R0 ;  /* 0x000000ffff197224 */ /* 0x004fc600078e0000 */
[----:B------:R-:W2:Y:S04]  /*2f3c0*/  LDL.LU R0, [R1+0x3698] ;  /* 0x0036980001007983 */ /* 0x000ea80000300800 */
[----:B---3--:R-:W-:Y:S04]  /*2f3d0*/  STL.64 [R1+0x3680], R26 ;  /* 0x0036801a01007387 */ /* 0x008fe80000100a00 */
[----:B------:R-:W3:Y:S04]  /*2f3e0*/  LDL.LU.64 R20, [R1+0x140] ;  /* 0x0001400001147983 */ /* 0x000ee80000300a00 */
        /* <DEDUP_REMOVED lines=16> */
[----:B------:R-:W3:Y:S01]  /*2f4f0*/  LDL.LU.64 R22, [R1+0x8a8] ;  /* 0x0008a80001167983 */ /* 0x000ee20000300a00 */
[----:B------:R-:W-:-:S02]  /*2f500*/  F2FP.F16.E5M2.UNPACK_B R12, R12 ;  /* 0x0000000cff0c723e */ /* 0x000fc400020004ff */
[----:B------:R-:W-:Y:S02]  /*2f510*/  F2FP.F16.E5M2.UNPACK_B R13, R13 ;  /* 0x0000000dff0d723e */ /* 0x000fe400020004ff */
[----:B------:R-:W-:Y:S02]  /*2f520*/  F2FP.F16.E5M2.UNPACK_B R14, R14 ;  /* 0x0000000eff0e723e */ /* 0x000fe400020004ff */
[----:B------:R-:W-:Y:S01]  /*2f530*/  F2FP.F16.E5M2.UNPACK_B R15, R15 ;  /* 0x0000000fff0f723e */ /* 0x000fe200020004ff */
[----:B---3--:R-:W-:Y:S04]  /*2f540*/  STL.64 [R1+0x3690], R22 ;  /* 0x0036901601007387 */ /* 0x008fe80000100a00 */
[----:B--2---:R0:W-:Y:S04]  /*2f550*/  STL.64 [R1+0x3688], R20 ;  /* 0x0036881401007387 */ /* 0x0041e80000100a00 */
[----:B0-----:R-:W4:Y:S04]  /*2f560*/  LDL.LU.64 R20, [R1+0x8b0] ;  /* 0x0008b00001147983 */ /* 0x001f280000300a00 */
[----:B------:R-:W4:Y:S04]  /*2f570*/  LDL.LU.64 R22, [R1+0x8b8] ;  /* 0x0008b80001167983 */ /* 0x000f280000300a00 */
[----:B------:R-:W2:Y:S04]  /*2f580*/  LDL.LU.64 R16, [R1+0x860] ;  /* 0x0008600001107983 */ /* 0x000ea80000300a00 */
[----:B------:R-:W3:Y:S01]  /*2f590*/  LDL.LU.64 R18, [R1+0x868] ;  /* 0x0008680001127983 */ /* 0x000ee20000300a00 */
[C---:B----4-:R-:W-:Y:S03]  /*2f5a0*/  HMMA.16816.F32 R24, R12.reuse, R24, R20 ;  /* 0x000000180c18723c */ /* 0x050fe60000001814 */
        /* <DEDUP_REMOVED lines=8> */
[----:B------:R-:W2:Y:S04]  /*2f630*/  LDL.LU.64 R22, [R1+0x3690] ;  /* 0x0036900001167983 */ /* 0x000ea80000300a00 */
[----:B------:R-:W2:Y:S04]  /*2f640*/  LDL.LU.64 R20, [R1+0x3688] ;  /* 0x0036880001147983 */ /* 0x000ea80000300a00 */
        /* <DEDUP_REMOVED lines=28> */
[----:B--2---:R-:W-:-:S15]  /*2f810*/  HMMA.16816.F32 R20, R12, R26, R20 ;  /* 0x0000001a0c14723c */ /* 0x004fde0000001814 */
[----:B------:R-:W-:-:S04]  /*2f820*/  NOP ;  /* 0x0000000000007918 */ /* 0x000fc80000000000 */
[----:B------:R-:W-:Y:S04]  /*2f830*/  STL.64 [R1+0x160], R20 ;  /* 0x0001601401007387 */ /* 0x000fe80000100a00 */
[----:B------:R0:W-:Y:S04]  /*2f840*/  STL.64 [R1+0x168], R22 ;  /* 0x0001681601007387 */ /* 0x0001e80000100a00 */
[----:B0-----:R-:W3:Y:S04]  /*2f850*/  LDL.LU.64 R22, [R1+0x3618] ;  /* 0x0036180001167983 */ /* 0x001ee80000300a00 */
[----:B------:R-:W3:Y:S02]  /*2f860*/  LDL.LU.64 R20, [R1+0x3610] ;  /* 0x0036100001147983 */ /* 0x000ee40000300a00 */
[----:B---3--:R-:W-:Y:S02]  /*2f870*/  HMMA.16816.F32 R24, R12, R24, R20 ;  /* 0x000000180c18723c */ /* 0x008fe40000001814 */
[----:B------:R-:W2:Y:S04]  /*2f880*/  LDL.LU.64 R22, [R1+0x3608] ;  /* 0x0036080001167983 */ /* 0x000ea80000300a00 */
[----:B------:R-:W3:-:S13]  /*2f890*/  LDL.LU.64 R20, [R1+0x3600] ;  /* 0x0036000001147983 */ /* 0x000eda0000300a00 */
        /* <DEDUP_REMOVED lines=12> */
[----:B------:R-:W4:-:S13]  /*2f960*/  LDL.LU.64 R16, [R1+0x35e0] ;  /* 0x0035e00001107983 */ /* 0x000f1a0000300a00 */
[----:B------:R0:W-:Y:S04]  /*2f970*/  STL.64 [R1+0x100], R20 ;  /* 0x0001001401007387 */ /* 0x0001e80000100a00 */
[----:B------:R1:W-:Y:S04]  /*2f980*/  STL.64 [R1+0x108], R22 ;  /* 0x0001081601007387 */ /* 0x0003e80000100a00 */
[----:B0-----:R-:W3:Y:S04]  /*2f990*/  LDL.LU.64 R20, [R1+0x120] ;  /* 0x0001200001147983 */ /* 0x001ee80000300a00 */
[----:B-1----:R-:W3:Y:S01]  /*2f9a0*/  LDL.LU.64 R22, [R1+0x128] ;  /* 0x0001280001167983 */ /* 0x002ee20000300a00 */
[C---:B--2---:R-:W-:Y:S08]  /*2f9b0*/  HMMA.16816.F32 R4, R12.reuse, R18, R4 ;  /* 0x000000120c04723c */ /* 0x044ff00000001804 */
[C---:B----4-:R-:W-:Y:S11]  /*2f9c0*/  HMMA.16816.F32 R16, R12.reuse, R16, R8 ;  /* 0x000000100c10723c */ /* 0x050ff60000001808 */
[----:B------:R-:W-:Y:S04]  /*2f9d0*/  STL.64 [R1+0xe0], R4 ;  /* 0x0000e00401007387 */ /* 0x000fe80000100a00 */
[----:B------:R0:W-:Y:S04]  /*2f9e0*/  STL.64 [R1+0xe8], R6 ;  /* 0x0000e80601007387 */ /* 0x0001e80000100a00 */
[----:B0-----:R-:W2:Y:S04]  /*2f9f0*/  LDL.LU.64 R6, [R1+0x35d8] ;  /* 0x0035d80001067983 */ /* 0x001ea80000300a00 */
[----:B------:R-:W4:Y:S04]  /*2fa00*/  LDL.LU.64 R4, [R1+0x35d0] ;  /* 0x0035d00001047983 */ /* 0x000f280000300a00 */
[----:B------:R-:W3:Y:S04]  /*2fa10*/  LDL.LU.64 R10, [R1+0x35c8] ;  /* 0x0035c800010a7983 */ /* 0x000ee80000300a00 */
[----:B------:R-:W2:Y:S04]  /*2fa20*/  LDL.LU.64 R8, [R1+0x35c0] ;  /* 0x0035c00001087983 */ /* 0x000ea80000300a00 */
[----:B------:R-:W-:Y:S04]  /*2fa30*/  STL.64 [R1+0xc0], R16 ;  /* 0x0000c01001007387 */ /* 0x000fe80000100a00 */
[----:B------:R2:W-:Y:S01]  /*2fa40*/  STL.64 [R1+0xc8], R18 ;  /* 0x0000c81201007387 */ /* 0x0005e20000100a00 */
[C---:B---3--:R-:W-:Y:S08]  /*2fa50*/  HMMA.16816.F32 R20, R12.reuse, R10, R20 ;  /* 0x0000000a0c14723c */ /* 0x048ff00000001814 */
[----:B--2---:R-:W-:Y:S01]  /*2fa60*/  HMMA.16816.F32 R16, R12, R8, R24 ;  /* 0x000000080c10723c */ /* 0x004fe20000001818 */
[----:B------:R-:W2:Y:S10]  /*2fa70*/  LDL.LU R9, [R1+0x1018] ;  /* 0x0010180001097983 */ /* 0x000eb40000300800 */
[----:B------:R-:W-:Y:S04]  /*2fa80*/  STL.64 [R1+0xa0], R20 ;  /* 0x0000a01401007387 */ /* 0x000fe80000100a00 */
[----:B------:R-:W-:Y:S04]  /*2fa90*/  STL.64 [R1+0xa8], R22 ;  /* 0x0000a81601007387 */ /* 0x000fe80000100a00 */
[----:B------:R-:W3:Y:S04]  /*2faa0*/  LDL.LU R10, [R1+0x1014] ;  /* 0x00101400010a7983 */ /* 0x000ee80000300800 */
[----:B------:R0:W-:Y:S04]  /*2fab0*/  STL.64 [R1+0x70], R16 ;  /* 0x0000701001007387 */ /* 0x0001e80000100a00 */
[----:B------:R1:W-:Y:S04]  /*2fac0*/  STL.64 [R1+0x78], R18 ;  /* 0x0000781201007387 */ /* 0x0003e80000100a00 */
[----:B------:R-:W3:Y:S04]  /*2fad0*/  LDL.LU R11, [R1+0x1020] ;  /* 0x00102000010b7983 */ /* 0x000ee80000300800 */
[----:B---3--:R-:W-:Y:S04]  /*2fae0*/  STL.64 [R1+0x35a8], R10 ;  /* 0x0035a80a01007387 */ /* 0x008fe80000100a00 */
[----:B--2---:R2:W-:Y:S04]  /*2faf0*/  STL [R1+0x35a4], R9 ;  /* 0x0035a40901007387 */ /* 0x0045e80000100800 */
[----:B------:R-:W3:Y:S04]  /*2fb00*/  LDL.LU R27, [R1+0x101c] ;  /* 0x00101c00011b7983 */ /* 0x000ee80000300800 */
[----:B------:R-:W3:Y:S04]  /*2fb10*/  LDL.LU R28, [R1+0x1028] ;  /* 0x00102800011c7983 */ /* 0x000ee80000300800 */
[----:B------:R-:W3:Y:S04]  /*2fb20*/  LDL.LU R29, [R1+0x1024] ;  /* 0x00102400011d7983 */ /* 0x000ee80000300800 */
[----:B0-----:R-:W3:Y:S04]  /*2fb30*/  LDL.LU R16, [R1+0x80] ;  /* 0x0000800001107983 */ /* 0x001ee80000300800 */
[----:B------:R-:W3:Y:S04]  /*2fb40*/  LDL.LU R17, [R1+0x84] ;  /* 0x0000840001117983 */ /* 0x000ee80000300800 */
[----:B-1----:R-:W3:Y:S04]  /*2fb50*/  LDL.LU R18, [R1+0x88] ;  /* 0x0000880001127983 */ /* 0x002ee80000300800 */
[----:B--2---:R-:W2:Y:S04]  /*2fb60*/  LDL.LU.64 R8, [R1+0x30] ;  /* 0x0000300001087983 */ /* 0x004ea80000300a00 */
[----:B------:R-:W2:Y:S01]  /*2fb70*/  LDL.LU.64 R10, [R1+0x38] ;  /* 0x00003800010a7983 */ /* 0x000ea20000300a00 */
[----:B------:R-:W-:-:S03]  /*2fb80*/  IMAD.MOV.U32 R19, RZ, RZ, R0 ;  /* 0x000000ffff137224 */ /* 0x000fc600078e0000 */
[----:B--2---:R-:W-:Y:S04]  /*2fb90*/  STL.64 [R1+0x35b8], R10 ;  /* 0x0035b80a01007387 */ /* 0x004fe80000100a00 */
[----:B------:R0:W-:Y:S04]  /*2fba0*/  STL.64 [R1+0x35b0], R8 ;  /* 0x0035b00801007387 */ /* 0x0001e80000100a00 */
[----:B0-----:R-:W2:Y:S04]  /*2fbb0*/  LDL.LU.64 R8, [R1+0x40] ;  /* 0x0000400001087983 */ /* 0x001ea80000300a00 */
[----:B------:R-:W2:Y:S04]  /*2fbc0*/  LDL.LU.64 R10, [R1+0x48] ;  /* 0x00004800010a7983 */ /* 0x000ea80000300a00 */
[----:B------:R-:W2:Y:S04]  /*2fbd0*/  LDL.LU R0, [R1+0x1030] ;  /* 0x0010300001007983 */ /* 0x000ea80000300800 */
[----:B---3--:R0:W-:Y:S04]  /*2fbe0*/  STL.64 [R1+0x3580], R18 ;  /* 0x0035801201007387 */ /* 0x0081e80000100a00 */
[----:B0-----:R-:W3:Y:S04]  /*2fbf0*/  LDL.LU R18, [R1+0x8f0] ;  /* 0x0008f00001127983 */ /* 0x001ee80000300800 */
[----:B------:R-:W3:Y:S04]  /*2fc00*/  LDL.LU R19, [R1+0x8f4] ;  /* 0x0008f40001137983 */ /* 0x000ee80000300800 */
[----:B------:R0:W-:Y:S04]  /*2fc10*/  STL.64 [R1+0x3578], R16 ;  /* 0x0035781001007387 */ /* 0x0001e80000100a00 */
[----:B---3--:R1:W-:Y:S04]  /*2fc20*/  STL.64 [R1+0x3598], R18 ;  /* 0x0035981201007387 */ /* 0x0083e80000100a00 */
[----:B------:R-:W3:Y:S04]  /*2fc30*/  LDL.LU R24, [R1+0x910] ;  /* 0x0009100001187983 */ /* 0x000ee80000300800 */
[----:B------:R-:W3:Y:S04]  /*2fc40*/  LDL.LU R25, [R1+0x914] ;  /* 0x0009140001197983 */ /* 0x000ee80000300800 */
[----:B------:R-:W3:Y:S04]  /*2fc50*/  LDL.LU R26, [R1+0x920] ;  /* 0x00092000011a7983 */ /* 0x000ee80000300800 */
[----:B------:R-:W3:Y:S04]  /*2fc60*/  LDL.LU R20, [R1+0x90] ;  /* 0x0000900001147983 */ /* 0x000ee80000300800 */
[----:B------:R-:W3:Y:S04]  /*2fc70*/  LDL.LU R21, [R1+0x94] ;  /* 0x0000940001157983 */ /* 0x000ee80000300800 */
[----:B------:R-:W3:Y:S04]  /*2fc80*/  LDL.LU R22, [R1+0x98] ;  /* 0x0000980001167983 */ /* 0x000ee80000300800 */
[----:B------:R-:W3:Y:S01]  /*2fc90*/  LDL.LU R23, [R1+0x9c] ;  /* 0x00009c0001177983 */ /* 0x000ee20000300800 */
[C---:B--2---:R-:W-:Y:S03]  /*2fca0*/  HMMA.16816.F32 R8, R12.reuse, R6, R8 ;  /* 0x000000060c08723c */ /* 0x044fe60000001808 */
[----:B0-----:R-:W2:Y:S04]  /*2fcb0*/  LDL.LU.64 R16, [R1+0x20] ;  /* 0x0000200001107983 */ /* 0x001ea80000300a00 */
[----:B-1----:R-:W2:Y:S04]  /*2fcc0*/  LDL.LU.64 R18, [R1+0x28] ;  /* 0x0000280001127983 */ /* 0x002ea80000300a00 */
[----:B---3--:R-:W-:Y:S04]  /*2fcd0*/  STL.64 [R1+0x3590], R22 ;  /* 0x0035901601007387 */ /* 0x008fe80000100a00 */
[----:B------:R0:W-:Y:S04]  /*2fce0*/  STL.64 [R1+0x3588], R20 ;  /* 0x0035881401007387 */ /* 0x0001e80000100a00 */
[----:B0-----:R-:W3:Y:S04]  /*2fcf0*/  LDL.LU R20, [R1+0x50] ;  /* 0x0000500001147983 */ /* 0x001ee80000300800 */
[----:B------:R-:W3:Y:S04]  /*2fd00*/  LDL.LU R21, [R1+0x54] ;  /* 0x0000540001157983 */ /* 0x000ee80000300800 */
[----:B------:R-:W3:Y:S04]  /*2fd10*/  LDL.LU R22, [R1+0x58] ;  /* 0x0000580001167983 */ /* 0x000ee80000300800 */
[----:B------:R-:W3:Y:S04]  /*2fd20*/  LDL.LU R23, [R1+0x5c] ;  /* 0x00005c0001177983 */ /* 0x000ee80000300800 */
[----:B------:R-:W-:Y:S04]  /*2fd30*/  STL.64 [R1+0x40], R8 ;  /* 0x0000400801007387 */ /* 0x000fe80000100a00 */
[----:B------:R0:W-:Y:S04]  /*2fd40*/  STL.64 [R1+0x48], R10 ;  /* 0x0000480a01007387 */ /* 0x0001e80000100a00 */
[----:B0-----:R-:W4:Y:S04]  /*2fd50*/  LDL.LU.64 R10, [R1+0x35b8] ;  /* 0x0035b800010a7983 */ /* 0x001f280000300a00 */
[----:B------:R-:W4:Y:S04]  /*2fd60*/  LDL.LU.64 R8, [R1+0x35b0] ;  /* 0x0035b00001087983 */ /* 0x000f280000300a00 */
[----:B------:R-:W2:Y:S01]  /*2fd70*/  LDL.LU R7, [R1+0x102c] ;  /* 0x00102c0001077983 */ /* 0x000ea20000300800 */
[----:B----4-:R-:W-:-:S15]  /*2fd80*/  HMMA.16816.F32 R8, R12, R4, R8 ;  /* 0x000000040c08723c */ /* 0x010fde0000001808 */
[----:B------:R-:W-:-:S04]  /*2fd90*/  NOP ;  /* 0x0000000000007918 */ /* 0x000fc80000000000 */
[----:B------:R-:W-:Y:S04]  /*2fda0*/  STL.64 [R1+0x30], R8 ;  /* 0x0000300801007387 */ /* 0x000fe80000100a00 */
[----:B------:R0:W-:Y:S04]  /*2fdb0*/  STL.64 [R1+0x38], R10 ;  /* 0x0000380a01007387 */ /* 0x0001e80000100a00 */
[----:B0-----:R-:W4:Y:S04]  /*2fdc0*/  LDL.LU.64 R10, [R1+0x35a8] ;  /* 0x0035a800010a7983 */ /* 0x001f280000300a00 */
[----:B------:R-:W3:Y:S01]  /*2fdd0*/  LDL.LU R9, [R1+0x35a4] ;  /* 0x0035a40001097983 */ /* 0x000ee20000300800 */
[----:B------:R-:W-:-:S02]  /*2fde0*/  IMAD R6, R29, 0x100, R28 ;  /* 0x000001001d067824 */ /* 0x000fc400078e021c */
[----:B--2---:R-:W-:Y:S01]  /*2fdf0*/  IMAD R7, R7, 0x100, R0 ;  /* 0x0000010007077824 */ /* 0x004fe200078e0200 */
[----:B------:R-:W-:Y:S01]  /*2fe00*/  HMMA.16816.F32 R12, R12, R2, R16 ;  /* 0x000000020c0c723c */ /* 0x000fe20000001810 */
[----:B----4-:R-:W-:Y:S02]  /*2fe10*/  IMAD R5, R27, 0x100, R11 ;  /* 0x000001001b057824 */ /* 0x010fe400078e020b */
[----:B------:R-:W2:Y:S04]  /*2fe20*/  LDL.LU R27, [R1+0x924] ;  /* 0x00092400011b7983 */ /* 0x000ea80000300800 */
[----:B------:R-:W4:Y:S01]  /*2fe30*/  LDL.LU R28, [R1+0x930] ;  /* 0x00093000011c7983 */ /* 0x000f220000300800 */
[----:B---3--:R-:W-:-:S03]  /*2fe40*/  IMAD R4, R10, 0x100, R9 ;  /* 0x000001000a047824 */ /* 0x008fc600078e0209 */
[----:B------:R-:W3:Y:S04]  /*2fe50*/  LDL.LU R8, [R1+0xb0] ;  /* 0x0000b00001087983 */ /* 0x000ee80000300800 */
[----:B------:R-:W3:Y:S04]  /*2fe60*/  LDL.LU R9, [R1+0xb4] ;  /* 0x0000b40001097983 */ /* 0x000ee80000300800 */
[----:B------:R-:W3:Y:S04]  /*2fe70*/  LDL.LU R10, [R1+0xb8] ;  /* 0x0000b800010a7983 */ /* 0x000ee80000300800 */
[----:B------:R-:W3:Y:S04]  /*2fe80*/  LDL.LU R11, [R1+0xbc] ;  /* 0x0000bc00010b7983 */ /* 0x000ee80000300800 */
[----:B------:R-:W2:Y:S04]  /*2fe90*/  LDL.LU R29, [R1+0x934] ;  /* 0x00093400011d7983 */ /* 0x000ea80000300800 */
[----:B------:R-:W2:Y:S04]  /*2fea0*/  LDL.LU R0, [R1+0x35a0] ;  /* 0x0035a00001007983 */ /* 0x000ea80000300800 */
[----:B------:R-:W2:Y:S04]  /*2feb0*/  LDL.LU.64 R18, [R1+0x3598] ;  /* 0x0035980001127983 */ /* 0x000ea80000300a00 */
[----:B------:R-:W3:Y:S04]  /*2fec0*/  LDL.LU R3, [R1+0x904] ;  /* 0x0009040001037983 */ /* 0x000ee80000300800 */
[----:B------:R0:W-:Y:S04]  /*2fed0*/  STL.64 [R1+0x20], R12 ;  /* 0x0000200c01007387 */ /* 0x0001e80000100a00 */
[----:B------:R1:W-:Y:S01]  /*2fee0*/  STL.64 [R1+0x28], R14 ;  /* 0x0000280e01007387 */ /* 0x0003e20000100a00 */
[----:B0-----:R-:W-:-:S02]  /*2fef0*/  F2FP.F16.E5M2.UNPACK_B R12, R4 ;  /* 0x00000004ff0c723e */ /* 0x001fc400020004ff */
[----:B------:R-:W-:Y:S02]  /*2ff00*/  F2FP.F16.E5M2.UNPACK_B R13, R5 ;  /* 0x00000005ff0d723e */ /* 0x000fe400020004ff */
[----:B-1----:R-:W-:Y:S02]  /*2ff10*/  F2FP.F16.E5M2.UNPACK_B R14, R6 ;  /* 0x00000006ff0e723e */ /* 0x002fe400020004ff */
[----:B------:R-:W-:Y:S02]  /*2ff20*/  F2FP.F16.E5M2.UNPACK_B R15, R7 ;  /* 0x00000007ff0f723e */ /* 0x000fe400020004ff */
[----:B--2---:R-:W-:Y:S02]  /*2ff30*/  F2FP.F16.E5M2.UNPACK_B R16, R18.H1 ;  /* 0x00000012ff10723e */ /* 0x004fe400030004ff */
[----:B------:R-:W-:-:S05]  /*2ff40*/  F2FP.F16.E5M2.UNPACK_B R17, R19.H1 ;  /* 0x00000013ff11723e */ /* 0x000fca00030004ff */
[----:B------:R0:W-:Y:S02]  /*2ff50*/  STL.64 [R1+0x18], R16 ;  /* 0x0000181001007387 */ /* 0x0001e40000100a00 */
[----:B0-----:R-:W-:Y:S02]  /*2ff60*/  HMMA.16816.F32 R16, R12, R16, R20 ;  /* 0x000000100c10723c */ /* 0x001fe40000001814 */
[----:B------:R-:W2:Y:S04]  /*2ff70*/  LDL.LU.64 R22, [R1+0x3590] ;  /* 0x0035900001167983 */ /* 0x000ea80000300a00 */
[----:B------:R-:W2:Y:S01]  /*2ff80*/  LDL.LU.64 R20, [R1+0x3588] ;  /* 0x0035880001147983 */ /* 0x000ea20000300a00 */
[----:B------:R-:W-:-:S12]  /*2ff90*/  F2FP.F16.E5M2.UNPACK_B R4, R0.H1 ;  /* 0x00000000ff04723e */ /* 0x000fd800030004ff */
[----:B------:R-:W-:Y:S04]  /*2ffa0*/  STL.64 [R1+0x60], R16 ;  /* 0x0000601001007387 */ /* 0x000fe80000100a00 */
[----:B------:R0:W-:Y:S01]  /*2ffb0*/  STL [R1+0x68], R18 ;  /* 0x0000681201007387 */ /* 0x0001e20000100800 */
[----:B------:R-:W-:-:S03]  /*2ffc0*/  IMAD.MOV.U32 R0, RZ, RZ, R19 ;  /* 0x000000ffff007224 */ /* 0x000fc600078e0013 */
[----:B0-----:R-:W4:Y:S04]  /*2ffd0*/  LDL.LU.64 R18, [R1+0x3580] ;  /* 0x0035800001127983 */ /* 0x001f280000300a00 */
[----:B------:R-:W4:Y:S01]  /*2ffe0*/  LDL.LU.64 R16, [R1+0x3578] ;  /* 0x0035780001107983 */ /* 0x000f220000300a00 */
[----:B---3--:R-:W-:Y:S02]  /*2fff0*/  F2FP.F16.E5M2.UNPACK_B R5, R3.H1 ;  /* 0x00000003ff05723e */ /* 0x008fe400030004ff */
[----:B------:R-:W-:Y:S02]  /*30000*/  F2FP.F16.E5M2.UNPACK_B R2, R24.H1 ;  /* 0x00000018ff02723e */ /* 0x000fe400030004ff */
[----:B------:R-:W-:Y:S01]  /*30010*/  F2FP.F16.E5M2.UNPACK_B R3, R25.H1 ;  /* 0x00000019ff03723e */ /* 0x000fe200030004ff */
[----:B------:R-:W-:Y:S04]  /*30020*/  STL [R1+0x2e84], R0 ;  /* 0x002e840001007387 */ /* 0x000fe80000100800 */
[----:B------:R0:W-:Y:S04]  /*30030*/  STL [R1+0x10], R4 ;  /* 0x0000100401007387 */ /* 0x0001e80000100800 */
[----:B------:R1:W-:Y:S01]  /*30040*/  STL [R1+0x14], R5 ;  /* 0x0000140501007387 */ /* 0x0003e20000100800 */
[C---:B--2---:R-:W-:Y:S08]  /*30050*/  HMMA.16816.F32 R20, R12.reuse, R2, R20 ;  /* 0x000000020c14723c */ /* 0x044ff00000001814 */
[----:B----4-:R-:W-:Y:S01]  /*30060*/  HMMA.16816.F32 R16, R12, R4, R16 ;  /* 0x000000040c10723c */ /* 0x010fe20000001810 */
[----:B0-----:R-:W-:-:S02]  /*30070*/  F2FP.F16.E5M2.UNPACK_B R4, R26.H1 ;  /* 0x0000001aff04723e */ /* 0x001fc400030004ff */
[----:B-1----:R-:W-:-:S07]  /*30080*/  F2FP.F16.E5M2.UNPACK_B R5, R27.H1 ;  /* 0x0000001bff05723e */ /* 0x002fce00030004ff */
[----:B------:R-:W-:Y:S09]  /*30090*/  HMMA.16816.F32 R8, R12, R4, R8 ;  /* 0x000000040c08723c */ /* 0x000ff20000001808 */
[----:B------:R0:W-:Y:S04]  /*300a0*/  STL.64 [R1+0x80], R16 ;  /* 0x0000801001007387 */ /* 0x0001e80000100a00 */
[----:B------:R1:W-:Y:S04]  /*300b0*/  STL.64 [R1+0x88], R18 ;  /* 0x0000881201007387 */ /* 0x0003e80000100a00 */
[----:B------:R2:W-:Y:S04]  /*300c0*/  STL.64 [R1+0x8], R2 ;  /* 0x0000080201007387 */ /* 0x0005e80000100a00 */
[----:B------:R-:W3:Y:S04]  /*300d0*/  LDL.LU R26, [R1+0x940] ;  /* 0x00094000011a7983 */ /* 0x000ee80000300800 */
[----:B0-----:R-:W4:Y:S04]  /*300e0*/  LDL.LU R16, [R1+0xd0] ;  /* 0x0000d00001107983 */ /* 0x001f280000300800 */
[----:B------:R-:W-:Y:S04]  /*300f0*/  STL.64 [R1+0x90], R20 ;  /* 0x0000901401007387 */ /* 0x000fe80000100a00 */
[----:B------:R0:W-:Y:S04]  /*30100*/  STL.64 [R1+0x98], R22 ;  /* 0x0000981601007387 */ /* 0x0001e80000100a00 */
[----:B------:R0:W-:Y:S04]  /*30110*/  STL [R1], R4 ;  /* 0x0000000401007387 */ /* 0x0001e80000100800 */
[----:B------:R-:W4:Y:S04]  /*30120*/  LDL.LU R17, [R1+0xd4] ;  /* 0x0000d40001117983 */ /* 0x000f280000300800 */
[----:B-1----:R-:W4:Y:S04]  /*30130*/  LDL.LU R18, [R1+0xd8] ;  /* 0x0000d80001127983 */ /* 0x002f280000300800 */
[----:B------:R-:W4:Y:S04]  /*30140*/  LDL.LU R19, [R1+0xdc] ;  /* 0x0000dc0001137983 */ /* 0x000f280000300800 */
[----:B------:R-:W3:Y:S01]  /*30150*/  LDL.LU R25, [R1+0x954] ;  /* 0x0009540001197983 */ /* 0x000ee20000300800 */
[----:B--2---:R-:W-:-:S03]  /*30160*/  IMAD.MOV.U32 R2, RZ, RZ, R4 ;  /* 0x000000ffff027224 */ /* 0x004fc600078e0004 */
[----:B0-----:R-:W2:Y:S04]  /*30170*/  LDL.LU R22, [R1+0x960] ;  /* 0x0009600001167983 */ /* 0x001ea80000300800 */
[----:B------:R0:W-:Y:S04]  /*30180*/  STL [R1+0x4], R5 ;  /* 0x0000040501007387 */ /* 0x0001e80000100800 */
[----:B------:R-:W-:Y:S04]  /*30190*/  STL.64 [R1+0xb0], R8 ;  /* 0x0000b00801007387 */ /* 0x000fe80000100a00 */
[----:B------:R-:W-:Y:S04]  /*301a0*/  STL.64 [R1+0xb8], R10 ;  /* 0x0000b80a01007387 */ /* 0x000fe80000100a00 */
[----:B------:R-:W2:Y:S04]  /*301b0*/  LDL.LU R27, [R1+0x944] ;  /* 0x00094400011b7983 */ /* 0x000ea80000300800 */
[----:B------:R-:W2:Y:S01]  /*301c0*/  LDL.LU R24, [R1+0x950] ;  /* 0x0009500001187983 */ /* 0x000ea20000300800 */
[----:B------:R-:W-:-:S03]  /*301d0*/  IMAD.MOV.U32 R0, RZ, RZ, R5 ;  /* 0x000000ffff007224 */ /* 0x000fc600078e0005 */
[----:B------:R-:W2:Y:S04]  /*301e0*/  LDL.LU R4, [R1+0x150] ;  /* 0x0001500001047983 */ /* 0x000ea80000300800 */
[----:B0-----:R-:W2:Y:S04]  /*301f0*/  LDL.LU R5, [R1+0x154] ;  /* 0x0001540001057983 */ /* 0x001ea80000300800 */
[----:B------:R-:W2:Y:S04]  /*30200*/  LDL.LU R6, [R1+0x158] ;  /* 0x0001580001067983 */ /* 0x000ea80000300800 */
[----:B------:R-:W2:Y:S04]  /*30210*/  LDL.LU R7, [R1+0x15c] ;  /* 0x00015c0001077983 */ /* 0x000ea80000300800 */
[----:B--2---:R-:W-:Y:S04]  /*30220*/  STL.64 [R1+0x3560], R6 ;  /* 0x0035600601007387 */ /* 0x004fe80000100a00 */
[----:B------:R0:W-:Y:S04]  /*30230*/  STL.64 [R1+0x3558], R4 ;  /* 0x0035580401007387 */ /* 0x0001e80000100a00 */
[----:B0-----:R-:W2:Y:S04]  /*30240*/  LDL.LU R4, [R1+0x110] ;  /* 0x0001100001047983 */ /* 0x001ea80000300800 */
[----:B------:R-:W2:Y:S04]  /*30250*/  LDL.LU R5, [R1+0x114] ;  /* 0x0001140001057983 */ /* 0x000ea80000300800 */
[----:B------:R-:W2:Y:S04]  /*30260*/  LDL.LU R6, [R1+0x118] ;  /* 0x0001180001067983 */ /* 0x000ea80000300800 */
[----:B------:R-:W2:Y:S01]  /*30270*/  LDL.LU R7, [R1+0x11c] ;  /* 0x00011c0001077983 */ /* 0x000ea20000300800 */
[----:B------:R-:W-:-:S02]  /*30280*/  F2FP.F16.E5M2.UNPACK_B R28, R28.H1 ;  /* 0x0000001cff1c723e */ /* 0x000fc400030004ff */
[----:B------:R-:W-:Y:S01]  /*30290*/  F2FP.F16.E5M2.UNPACK_B R29, R29.H1 ;  /* 0x0000001dff1d723e */ /* 0x000fe200030004ff */
[----:B--2---:R-:W-:Y:S04]  /*302a0*/  STL.64 [R1+0x3570], R6 ;  /* 0x0035700601007387 */ /* 0x004fe80000100a00 */
[----:B------:R0:W-:Y:S04]  /*302b0*/  STL.64 [R1+0x3568], R4 ;  /* 0x0035680401007387 */ /* 0x0001e80000100a00 */
[----:B0-----:R-:W2:Y:S04]  /*302c0*/  LDL.LU R4, [R1+0xf0] ;  /* 0x0000f00001047983 */ /* 0x001ea80000300800 */
[----:B------:R-:W2:Y:S04]  /*302d0*/  LDL.LU R5, [R1+0xf4] ;  /* 0x0000f40001057983 */ /* 0x000ea80000300800 */
[----:B------:R-:W2:Y:S04]  /*302e0*/  LDL.LU R6, [R1+0xf8] ;  /* 0x0000f80001067983 */ /* 0x000ea80000300800 */
[----:B------:R-:W2:Y:S01]  /*302f0*/  LDL.LU R7, [R1+0xfc] ;  /* 0x0000fc0001077983 */ /* 0x000ea20000300800 */
[----:B----4-:R-:W-:Y:S01]  /*30300*/  HMMA.16816.F32 R8, R12, R28, R16 ;  /* 0x0000001c0c08723c */ /* 0x010fe20000001810 */
[----:B---3--:R-:W-:-:S02]  /*30310*/  F2FP.F16.E5M2.UNPACK_B R26, R26.H1 ;  /* 0x0000001aff1a723e */ /* 0x008fc400030004ff */
[----:B------:R-:W-:Y:S01]  /*30320*/  F2FP.F16.E5M2.UNPACK_B R27, R27.H1 ;  /* 0x0000001bff1b723e */ /* 0x000fe200030004ff */
[----:B------:R-:W3:Y:S04]  /*30330*/  LDL.LU R23, [R1+0x964] ;  /* 0x0009640001177983 */ /* 0x000ee80000300800 */
[----:B------:R-:W4:Y:S04]  /*30340*/  LDL.LU R20, [R1+0x970] ;  /* 0x0009700001147983 */ /* 0x000f280000300800 */
[----:B------:R-:W3:Y:S04]  /*30350*/  LDL.LU R21, [R1+0x974] ;  /* 0x0009740001157983 */ /* 0x000ee80000300800 */
[----:B------:R-:W3:Y:S04]  /*30360*/  LDL.LU R18, [R1+0x980] ;  /* 0x0009800001127983 */ /* 0x000ee80000300800 */
[----:B------:R-:W3:Y:S04]  /*30370*/  LDL.LU R19, [R1+0x984] ;  /* 0x0009840001137983 */ /* 0x000ee80000300800 */
[----:B------:R-:W-:Y:S04]  /*30380*/  STL.64 [R1+0xd0], R8 ;  /* 0x0000d00801007387 */ /* 0x000fe80000100a00 */
[----:B------:R0:W-:Y:S04]  /*30390*/  STL.64 [R1+0xd8], R10 ;  /* 0x0000d80a01007387 */ /* 0x0001e80000100a00 */
[----:B------:R-:W3:Y:S04]  /*303a0*/  LDL.LU R16, [R1+0x990] ;  /* 0x0009900001107983 */ /* 0x000ee80000300800 */
[----:B------:R-:W3:Y:S04]  /*303b0*/  LDL.LU R17, [R1+0x994] ;  /* 0x0009940001117983 */ /* 0x000ee80000300800 */
[----:B0-----:R-:W3:Y:S04]  /*303c0*/  LDL.LU R10, [R1+0x9a0] ;  /* 0x0009a000010a7983 */ /* 0x001ee80000300800 */
[----:B------:R-:W3:Y:S04]  /*303d0*/  LDL.LU R11, [R1+0x9a4] ;  /* 0x0009a400010b7983 */ /* 0x000ee80000300800 */
[----:B------:R-:W-:Y:S04]  /*303e0*/  STL [R1+0x350c], R28 ;  /* 0x00350c1c01007387 */ /* 0x000fe80000100800 */
[----:B------:R-:W-:Y:S01]  /*303f0*/  STL [R1+0x3508], R29 ;  /* 0x0035081d01007387 */ /* 0x000fe20000100800 */
[----:B--2---:R-:W-:-:S15]  /*30400*/  HMMA.16816.F32 R4, R12, R26, R4 ;  /* 0x0000001a0c04723c */ /* 0x004fde0000001804 */
[----:B------:R-:W-:-:S04]  /*30410*/  NOP ;  /* 0x0000000000007918 */ /* 0x000fc80000000000 */
[----:B------:R-:W-:Y:S04]  /*30420*/  STL.64 [R1+0xf0], R4 ;  /* 0x0000f00401007387 */ /* 0x000fe80000100a00 */
[----:B------:R0:W-:Y:S04]  /*30430*/  STL.64 [R1+0xf8], R6 ;  /* 0x0000f80601007387 */ /* 0x0001e80000100a00 */
[----:B0-----:R-:W2:Y:S04]  /*30440*/  LDL.LU.64 R6, [R1+0x3570] ;  /* 0x0035700001067983 */ /* 0x001ea80000300a00 */
[----:B------:R-:W2:Y:S01]  /*30450*/  LDL.LU.64 R4, [R1+0x3568] ;  /* 0x0035680001047983 */ /* 0x000ea20000300a00 */
[----:B------:R-:W-:-:S02]  /*30460*/  F2FP.F16.E5M2.UNPACK_B R24, R24.H1 ;  /* 0x00000018ff18723e */ /* 0x000fc400030004ff */
[----:B------:R-:W-:-:S07]  /*30470*/  F2FP.F16.E5M2.UNPACK_B R25, R25.H1 ;  /* 0x00000019ff19723e */ /* 0x000fce00030004ff */
        /* <DEDUP_REMOVED lines=8> */
[----:B0-----:R-:W2:Y:S04]  /*30500*/  LDL.LU R24, [R1+0x1b0] ;  /* 0x0001b00001187983 */ /* 0x001ea80000300800 */
[----:B------:R-:W2:Y:S04]  /*30510*/  LDL.LU R25, [R1+0x1b4] ;  /* 0x0001b40001197983 */ /* 0x000ea80000300800 */
[----:B------:R-:W2:Y:S04]  /*30520*/  LDL.LU R26, [R1+0x1b8] ;  /* 0x0001b800011a7983 */ /* 0x000ea80000300800 */
[----:B------:R-:W2:Y:S01]  /*30530*/  LDL.LU R27, [R1+0x1bc] ;  /* 0x0001bc00011b7983 */ /* 0x000ea20000300800 */
[----:B------:R-:W-:-:S02]  /*30540*/  F2FP.F16.E5M2.UNPACK_B R22, R22.H1 ;  /* 0x00000016ff16723e */ /* 0x000fc400030004ff */
[----:B---3--:R-:W-:Y:S01]  /*30550*/  F2FP.F16.E5M2.UNPACK_B R23, R23.H1 ;  /* 0x00000017ff17723e */ /* 0x008fe200030004ff */
[----:B--2---:R-:W-:Y:S04]  /*30560*/  STL.64 [R1+0x3550], R26 ;  /* 0x0035501a01007387 */ /* 0x004fe80000100a00 */
[----:B------:R0:W-:Y:S04]  /*30570*/  STL.64 [R1+0x3548], R24 ;  /* 0x0035481801007387 */ /* 0x0001e80000100a00 */
[----:B0-----:R-:W2:Y:S04]  /*30580*/  LDL.LU R24, [R1+0x170] ;  /* 0x0001700001187983 */ /* 0x001ea80000300800 */
[----:B------:R-:W2:Y:S04]  /*30590*/  LDL.LU R25, [R1+0x174] ;  /* 0x0001740001197983 */ /* 0x000ea80000300800 */
[----:B------:R-:W2:Y:S04]  /*305a0*/  LDL.LU R26, [R1+0x178] ;  /* 0x00017800011a7983 */ /* 0x000ea80000300800 */
[----:B------:R-:W2:Y:S01]  /*305b0*/  LDL.LU R27, [R1+0x17c] ;  /* 0x00017c00011b7983 */ /* 0x000ea20000300800 */
[----:B----4-:R-:W-:Y:S01]  /*305c0*/  F2FP.F16.E5M2.UNPACK_B R20, R20.H1 ;  /* 0x00000014ff14723e */ /* 0x010fe200030004ff */
[----:B------:R-:W-:Y:S01]  /*305d0*/  HMMA.16816.F32 R4, R12, R22, R4 ;  /* 0x000000160c04723c */ /* 0x000fe20000001804 */
[----:B------:R-:W-:-:S15]  /*305e0*/  F2FP.F16.E5M2.UNPACK_B R21, R21.H1 ;  /* 0x00000015ff15723e */ /* 0x000fde00030004ff */
[----:B------:R-:W-:-:S03]  /*305f0*/  NOP ;  /* 0x0000000000007918 */ /* 0x000fc60000000000 */
[----:B------:R0:W-:Y:S04]  /*30600*/  STL.64 [R1+0x150], R4 ;  /* 0x0001500401007387 */ /* 0x0001e80000100a00 */
[----:B------:R1:W-:Y:S04]  /*30610*/  STL.64 [R1+0x158], R6 ;  /* 0x0001580601007387 */ /* 0x0003e80000100a00 */
[----:B0-----:R-:W3:Y:S04]  /*30620*/  LDL.LU R4, [R1+0x1d0] ;  /* 0x0001d00001047983 */ /* 0x001ee80000300800 */
[----:B------:R-:W3:Y:S04]  /*30630*/  LDL.LU R5, [R1+0x1d4] ;  /* 0x0001d40001057983 */ /* 0x000ee80000300800 */
[----:B-1----:R-:W3:Y:S04]  /*30640*/  LDL.LU R6, [R1+0x1d8] ;  /* 0x0001d80001067983 */ /* 0x002ee80000300800 */
[----:B------:R-:W3:Y:S04]  /*30650*/  LDL.LU R7, [R1+0x1dc] ;  /* 0x0001dc0001077983 */ /* 0x000ee80000300800 */
[----:B------:R-:W4:Y:S01]  /*30660*/  LDL.LU R9, [R1+0x9b0] ;  /* 0x0009b00001097983 */ /* 0x000f220000300800 */
        /* <DEDUP_REMOVED lines=13> */
[----:B------:R-:W-:Y:S02]  /*30740*/  F2FP.F16.E5M2.UNPACK_B R19, R19.H1 ;  /* 0x00000013ff13723e */ /* 0x000fe400030004ff */
[----:B------:R-:W-:Y:S02]  /*30750*/  F2FP.F16.E5M2.UNPACK_B R16, R16.H1 ;  /* 0x00000010ff10723e */ /* 0x000fe400030004ff */
[----:B------:R-:W-:-:S03]  /*30760*/  F2FP.F16.E5M2.UNPACK_B R17, R17.H1 ;  /* 0x00000011ff11723e */ /* 0x000fc600030004ff */
[----:B--2---:R-:W-:-:S15]  /*30770*/  HMMA.16816.F32 R20, R12, R18, R20 ;  /* 0x000000120c14723c */ /* 0x004fde0000001814 */
[----:B------:R-:W-:-:S04]  /*30780*/  NOP ;  /* 0x0000000000007918 */ /* 0x000fc80000000000 */
[----:B------:R-:W-:Y:S04]  /*30790*/  STL.64 [R1+0x840], R20 ;  /* 0x0008401401007387 */ /* 0x000fe80000100a00 */
[----:B------:R0:W-:Y:S02]  /*307a0*/  STL.64 [R1+0x848], R22 ;  /* 0x0008481601007387 */ /* 0x0001e40000100a00 */
[----:B0-----:R-:W-:Y:S02]  /*307b0*/  HMMA.16816.F32 R20, R12, R16, R24 ;  /* 0x000000100c14723c */ /* 0x001fe40000001818 */
[----:B------:R-:W-:Y:S04]  /*307c0*/  STL.64 [R1+0x3490], R18 ;  /* 0x0034901201007387 */ /* 0x000fe80000100a00 */
[----:B------:R0:W-:-:S13]  /*307d0*/  STL.64 [R1+0x3488], R16 ;  /* 0x0034881001007387 */ /* 0x0001da0000100a00 */
[----:B------:R-:W-:Y:S04]  /*307e0*/  STL.64 [R1+0x850], R20 ;  /* 0x0008501401007387 */ /* 0x000fe80000100a00 */
[----:B------:R-:W-:Y:S04]  /*307f0*/  STL.64 [R1+0x858], R22 ;  /* 0x0008581601007387 */ /* 0x000fe80000100a00 */
[----:B0-----:R-:W2:Y:S04]  /*30800*/  LDL.LU R16, [R1+0x800] ;  /* 0x0008000001107983 */ /* 0x001ea80000300800 */
[----:B------:R-:W2:Y:S04]  /*30810*/  LDL.LU R17, [R1+0x804] ;  /* 0x0008040001117983 */ /* 0x000ea80000300800 */
[----:B------:R-:W2:Y:S04]  /*30820*/  LDL.LU R18, [R1+0x808] ;  /* 0x0008080001127983 */ /* 0x000ea80000300800 */
[----:B------:R-:W2:Y:S01]  /*30830*/  LDL.LU R19, [R1+0x80c] ;  /* 0x00080c0001137983 */ /* 0x000ea20000300800 */
[----:B------:R-:W-:-:S02]  /*30840*/  IMAD.MOV.U32 R26, RZ, RZ, R2 ;  /* 0x000000ffff1a7224 */ /* 0x000fc400078e0002 */
[----:B------:R-:W-:Y:S01]  /*30850*/  IMAD.MOV.U32 R27, RZ, RZ, R0 ;  /* 0x000000ffff1b7224 */ /* 0x000fe200078e0000 */
[----:B--2---:R-:W-:Y:S04]  /*30860*/  STL.64 [R1+0x34e0], R18 ;  /* 0x0034e01201007387 */ /* 0x004fe80000100a00 */
[----:B------:R3:W-:Y:S04]  /*30870*/  STL.64 [R1+0x34d8], R16 ;  /* 0x0034d81001007387 */ /* 0x0007e80000100a00 */
[----:B------:R-:W2:Y:S04]  /*30880*/  LDL.64 R24, [R1+0x8] ;  /* 0x0000080001187983 */ /* 0x000ea80000100a00 */
[----:B------:R-:W-:Y:S01]  /*30890*/  STL.64 [R1+0x34f0], R26 ;  /* 0x0034f01a01007387 */ /* 0x000fe20000100a00 */
[----:B------:R-:W-:-:S02]  /*308a0*/  F2FP.F16.E5M2.UNPACK_B R10, R10.H1 ;  /* 0x0000000aff0a723e */ /* 0x000fc400030004ff */
[----:B------:R-:W-:-:S07]  /*308b0*/  F2FP.F16.E5M2.UNPACK_B R11, R11.H1 ;  /* 0x0000000bff0b723e */ /* 0x000fce00030004ff */
[----:B---3--:R-:W-:Y:S01]  /*308c0*/  HMMA.16816.F32 R16, R12, R10, R4 ;  /* 0x0000000a0c10723c */ /* 0x008fe20000001804 */
[----:B--2---:R-:W-:Y:S04]  /*308d0*/  STL.64 [R1+0x34e8], R24 ;  /* 0x0034e81801007387 */ /* 0x004fe80000100a00 */
[----:B------:R-:W2:Y:S04]  /*308e0*/  LDL.LU R20, [R1+0x7f0] ;  /* 0x0007f00001147983 */ /* 0x000ea80000300800 */
[----:B------:R-:W2:Y:S04]  /*308f0*/  LDL.LU R21, [R1+0x7f4] ;  /* 0x0007f40001157983 */ /* 0x000ea80000300800 */
[----:B------:R-:W3:Y:S04]  /*30900*/  LDL.LU R22, [R1+0x7f8] ;  /* 0x0007f80001167983 */ /* 0x000ee80000300800 */
[----:B------:R-:W3:Y:S01]  /*30910*/  LDL.LU R23, [R1+0x7fc] ;  /* 0x0007fc0001177983 */ /* 0x000ee20000300800 */
[----:B----4-:R-:W-:-:S03]  /*30920*/  F2FP.F16.E5M2.UNPACK_B R8, R9.H1 ;  /* 0x00000009ff08723e */ /* 0x010fc600030004ff */
[----:B---3--:R-:W-:Y:S04]  /*30930*/  STL.64 [R1+0x3500], R22 ;  /* 0x0035001601007387 */ /* 0x008fe80000100a00 */
[----:B--2---:R-:W-:Y:S04]  /*30940*/  STL.64 [R1+0x34f8], R20 ;  /* 0x0034f81401007387 */ /* 0x004fe80000100a00 */
[----:B------:R-:W2:Y:S04]  /*30950*/  LDL.LU R9, [R1+0x9b4] ;  /* 0x0009b40001097983 */ /* 0x000ea80000300800 */
[----:B------:R-:W3:Y:S04]  /*30960*/  LDL.LU R6, [R1+0x9c0] ;  /* 0x0009c00001067983 */ /* 0x000ee80000300800 */
[----:B------:R0:W-:Y:S04]  /*30970*/  STL.64 [R1+0x860], R16 ;  /* 0x0008601001007387 */ /* 0x0001e80000100a00 */
[----:B------:R-:W-:Y:S04]  /*30980*/  STL.64 [R1+0x868], R18 ;  /* 0x0008681201007387 */ /* 0x000fe80000100a00 */
[----:B------:R-:W4:Y:S04]  /*30990*/  LDL.LU R7, [R1+0x9c4] ;  /* 0x0009c40001077983 */ /* 0x000f280000300800 */
[----:B------:R-:W2:Y:S04]  /*309a0*/  LDL.LU R4, [R1+0x9d0] ;  /* 0x0009d00001047983 */ /* 0x000ea80000300800 */
[----:B------:R-:W2:Y:S04]  /*309b0*/  LDL.LU R5, [R1+0x9d4] ;  /* 0x0009d40001057983 */ /* 0x000ea80000300800 */
[----:B------:R-:W2:Y:S04]  /*309c0*/  LDL.LU R2, [R1+0x9e0] ;  /* 0x0009e00001027983 */ /* 0x000ea80000300800 */
[----:B------:R-:W2:Y:S04]  /*309d0*/  LDL.LU R3, [R1+0x9e4] ;  /* 0x0009e40001037983 */ /* 0x000ea80000300800 */
[----:B0-----:R-:W2:Y:S04]  /*309e0*/  LDL.LU R16, [R1+0x1034] ;  /* 0x0010340001107983 */ /* 0x001ea80000300800 */
[----:B------:R-:W2:Y:S04]  /*309f0*/  LDL.LU R28, [R1+0x1040] ;  /* 0x00104000011c7983 */ /* 0x000ea80000300800 */
[----:B--2---:R0:W-:Y:S04]  /*30a00*/  STL [R1+0x3510], R28 ;  /* 0x0035101c01007387 */ /* 0x0041e80000100800 */
        /* <DEDUP_REMOVED lines=8> */
[----:B--2---:R-:W-:Y:S04]  /*30a90*/  STL.64 [R1+0x3520], R22 ;  /* 0x0035201601007387 */ /* 0x004fe80000100a00 */
[----:B------:R0:W-:Y:S04]  /*30aa0*/  STL.64 [R1+0x3518], R20 ;  /* 0x0035181401007387 */ /* 0x0001e80000100a00 */
[----:B0-----:R-:W2:Y:S04]  /*30ab0*/  LDL.LU R20, [R1+0x830] ;  /* 0x0008300001147983 */ /* 0x001ea80000300800 */
        /* <DEDUP_REMOVED lines=9> */
[----:B------:R-:W-:-:S03]  /*30b50*/  F2FP.F16.E5M2.UNPACK_B R9, R9.H1 ;  /* 0x00000009ff09723e */ /* 0x000fc600030004ff */
[----:B--2---:R-:W-:Y:S04]  /*30b60*/  STL.64 [R1+0x3540], R22 ;  /* 0x0035401601007387 */ /* 0x004fe80000100a00 */
[----:B------:R0:W-:Y:S04]  /*30b70*/  STL.64 [R1+0x3538], R20 ;  /* 0x0035381401007387 */ /* 0x0001e80000100a00 */
[----:B0-----:R-:W2:Y:S04]  /*30b80*/  LDL.LU R20, [R1+0x1f0] ;  /* 0x0001f00001147983 */ /* 0x001ea80000300800 */
[----:B------:R-:W2:Y:S04]  /*30b90*/  LDL.LU R21, [R1+0x1f4] ;  /* 0x0001f40001157983 */ /* 0x000ea80000300800 */
[----:B------:R-:W2:Y:S04]  /*30ba0*/  LDL.LU R22, [R1+0x1f8] ;  /* 0x0001f80001167983 */ /* 0x000ea80000300800 */
[----:B------:R-:W2:Y:S04]  /*30bb0*/  LDL.LU R23, [R1+0x1fc] ;  /* 0x0001fc0001177983 */ /* 0x000ea80000300800 */
[----:B------:R-:W3:Y:S04]  /*30bc0*/  LDL R18, [R1+0x18] ;  /* 0x0000180001127983 */ /* 0x000ee80000100800 */
[----:B------:R-:W3:Y:S04]  /*30bd0*/  LDL R19, [R1+0x1c] ;  /* 0x00001c0001137983 */ /* 0x000ee80000100800 */
[----:B------:R-:W3:Y:S04]  /*30be0*/  LDL.LU R24, [R1+0x820] ;  /* 0x0008200001187983 */ /* 0x000ee80000300800 */
[----:B------:R-:W3:Y:S04]  /*30bf0*/  LDL.LU R25, [R1+0x824] ;  /* 0x0008240001197983 */ /* 0x000ee80000300800 */
[----:B------:R-:W3:Y:S04]  /*30c00*/  LDL.LU R26, [R1+0x828] ;  /* 0x00082800011a7983 */ /* 0x000ee80000300800 */
[----:B------:R-:W3:Y:S01]  /*30c10*/  LDL.LU R27, [R1+0x82c] ;  /* 0x00082c00011b7983 */ /* 0x000ee20000300800 */
[----:B--2---:R-:W-:-:S15]  /*30c20*/  HMMA.16816.F32 R20, R12, R8, R20 ;  /* 0x000000080c14723c */ /* 0x004fde0000001814 */
[----:B------:R-:W-:-:S04]  /*30c30*/  NOP ;  /* 0x0000000000007918 */ /* 0x000fc80000000000 */
[----:B------:R-:W-:Y:S04]  /*30c40*/  STL.64 [R1+0x870], R20 ;  /* 0x0008701401007387 */ /* 0x000fe80000100a00 */
[----:B------:R0:W-:Y:S04]  /*30c50*/  STL.64 [R1+0x878], R22 ;  /* 0x0008781601007387 */ /* 0x0001e80000100a00 */
[----:B0-----:R-:W2:Y:S04]  /*30c60*/  LDL.LU.64 R22, [R1+0x3540] ;  /* 0x0035400001167983 */ /* 0x001ea80000300a00 */
[----:B------:R-:W2:Y:S01]  /*30c70*/  LDL.LU.64 R20, [R1+0x3538] ;  /* 0x0035380001147983 */ /* 0x000ea20000300a00 */
[----:B---3--:R-:W-:-:S02]  /*30c80*/  F2FP.F16.E5M2.UNPACK_B R6, R6.H1 ;  /* 0x00000006ff06723e */ /* 0x008fc400030004ff */
[----:B----4-:R-:W-:Y:S01]  /*30c90*/  F2FP.F16.E5M2.UNPACK_B R7, R7.H1 ;  /* 0x00000007ff07723e */ /* 0x010fe200030004ff */
[----:B------:R0:W-:Y:S04]  /*30ca0*/  STL.64 [R1+0x3470], R10 ;  /* 0x0034700a01007387 */ /* 0x0001e80000100a00 */
[----:B0-----:R-:W3:Y:S04]  /*30cb0*/  LDL R10, [R1+0x10] ;  /* 0x00001000010a7983 */ /* 0x001ee80000100800 */
[----:B------:R-:W3:Y:S04]  /*30cc0*/  LDL R11, [R1+0x14] ;  /* 0x00001400010b7983 */ /* 0x000ee80000100800 */
[----:B------:R0:W-:Y:S04]  /*30cd0*/  STL.64 [R1+0x3468], R8 ;  /* 0x0034680801007387 */ /* 0x0001e80000100a00 */
[----:B0-----:R-:W4:Y:S04]  /*30ce0*/  LDL.LU R9, [R1+0x103c] ;  /* 0x00103c0001097983 */ /* 0x001f280000300800 */
[----:B------:R-:W3:Y:S01]  /*30cf0*/  LDL.LU R8, [R1+0x1044] ;  /* 0x0010440001087983 */ /* 0x000ee20000300800 */
[----:B--2---:R-:W-:-:S15]  /*30d00*/  HMMA.16816.F32 R20, R12, R6, R20 ;  /* 0x000000060c14723c */ /* 0x004fde0000001814 */
[----:B------:R-:W-:-:S04]  /*30d10*/  NOP ;  /* 0x0000000000007918 */ /* 0x000fc80000000000 */
[----:B------:R-:W-:Y:S04]  /*30d20*/  STL.64 [R1+0x880], R20 ;  /* 0x0008801401007387 */ /* 0x000fe80000100a00 */
[----:B------:R0:W-:Y:S04]  /*30d30*/  STL.64 [R1+0x888], R22 ;  /* 0x0008881601007387 */ /* 0x0001e80000100a00 */
[----:B0-----:R-:W2:Y:S04]  /*30d40*/  LDL.LU.64 R22, [R1+0x3530] ;  /* 0x0035300001167983 */ /* 0x001ea80000300a00 */
[----:B------:R-:W2:Y:S01]  /*30d50*/  LDL.LU.64 R20, [R1+0x3528] ;  /* 0x0035280001147983 */ /* 0x000ea20000300a00 */
[----:B------:R-:W-:-:S02]  /*30d60*/  F2FP.F16.E5M2.UNPACK_B R4, R4.H1 ;  /* 0x00000004ff04723e */ /* 0x000fc400030004ff */
[----:B------:R-:W-:Y:S01]  /*30d70*/  F2FP.F16.E5M2.UNPACK_B R5, R5.H1 ;  /* 0x00000005ff05723e */ /* 0x000fe200030004ff */
[----:B------:R-:W-:-:S06]  /*30d80*/  IMAD R16, R16, 0x100, R28 ;  /* 0x0000010010107824 */ /* 0x000fcc00078e021c */
        /* <DEDUP_REMOVED lines=8> */
[----:B0-----:R-:W4:Y:S04]  /*30e10*/  LDL.LU R4, [R1+0x810] ;  /* 0x0008100001047983 */ /* 0x001f280000300800 */
[----:B------:R-:W4:Y:S04]  /*30e20*/  LDL.LU R5, [R1+0x814] ;  /* 0x0008140001057983 */ /* 0x000f280000300800 */
[----:B------:R-:W4:Y:S04]  /*30e30*/  LDL.LU R6, [R1+0x818] ;  /* 0x0008180001067983 */ /* 0x000f280000300800 */
[----:B------:R-:W4:Y:S04]  /*30e40*/  LDL.LU R7, [R1+0x81c] ;  /* 0x00081c0001077983 */ /* 0x000f280000300800 */
[----:B------:R-:W4:Y:S01]  /*30e50*/  LDL.LU R28, [R1+0x3510] ;  /* 0x00351000011c7983 */ /* 0x000f220000300800 */
[----:B------:R-:W-:-:S02]  /*30e60*/  F2FP.F16.E5M2.UNPACK_B R2, R2.H1 ;  /* 0x00000002ff02723e */ /* 0x000fc400030004ff */
[----:B------:R-:W-:Y:S01]  /*30e70*/  F2FP.F16.E5M2.UNPACK_B R3, R3.H1 ;  /* 0x00000003ff03723e */ /* 0x000fe200030004ff */
[----:B---3--:R-:W-:Y:S02]  /*30e80*/  IMAD R8, R8, 0x100, R29 ;  /* 0x0000010008087824 */ /* 0x008fe400078e021d */
[----:B------:R-:W-:-:S04]  /*30e90*/  IMAD R0, R0, 0x100, R17 ;  /* 0x0000010000007824 */ /* 0x000fc800078e0211 */
[----:B--2---:R-:W-:Y:S01]  /*30ea0*/  HMMA.16816.F32 R12, R12, R2, R20 ;  /* 0x000000020c0c723c */ /* 0x004fe20000001814 */
[----:B----4-:R-:W-:Y:S02]  /*30eb0*/  IMAD R9, R9, 0x100, R28 ;  /* 0x0000010009097824 */ /* 0x010fe400078e021c */
[----:B------:R-:W2:Y:S04]  /*30ec0*/  LDL.LU R28, [R1+0x350c] ;  /* 0x00350c00011c7983 */ /* 0x000ea80000300800 */
[----:B------:R-:W2:Y:S04]  /*30ed0*/  LDL.LU R29, [R1+0x3508] ;  /* 0x00350800011d7983 */ /* 0x000ea80000300800 */
[----:B------:R-:W3:Y:S04]  /*30ee0*/  LDL.LU.64 R22, [R1+0x3500] ;  /* 0x0035000001167983 */ /* 0x000ee80000300a00 */
[----:B------:R-:W3:Y:S04]  /*30ef0*/  LDL.LU.64 R20, [R1+0x34f8] ;  /* 0x0034f80001147983 */ /* 0x000ee80000300a00 */
[----:B------:R-:W-:Y:S04]  /*30f00*/  STL [R1+0x3440], R3 ;  /* 0x0034400301007387 */ /* 0x000fe80000100800 */
[----:B------:R0:W-:Y:S04]  /*30f10*/  STL.64 [R1+0x830], R12 ;  /* 0x0008300c01007387 */ /* 0x0001e80000100a00 */
[----:B------:R1:W-:Y:S01]  /*30f20*/  STL.64 [R1+0x838], R14 ;  /* 0x0008380e01007387 */ /* 0x0003e20000100a00 */
[----:B0-----:R-:W-:-:S02]  /*30f30*/  F2FP.F16.E5M2.UNPACK_B R12, R16 ;  /* 0x00000010ff0c723e */ /* 0x001fc400020004ff */
[----:B------:R-:W-:Y:S02]  /*30f40*/  F2FP.F16.E5M2.UNPACK_B R13, R9 ;  /* 0x00000009ff0d723e */ /* 0x000fe400020004ff */
[----:B-1----:R-:W-:Y:S02]  /*30f50*/  F2FP.F16.E5M2.UNPACK_B R14, R8 ;  /* 0x00000008ff0e723e */ /* 0x002fe400020004ff */
[----:B------:R-:W-:-:S07]  /*30f60*/  F2FP.F16.E5M2.UNPACK_B R15, R0 ;  /* 0x00000000ff0f723e */ /* 0x000fce00020004ff */
[----:B------:R-:W-:Y:S01]  /*30f70*/  HMMA.16816.F32 R16, R12, R18, R24 ;  /* 0x000000120c10723c */ /* 0x000fe20000001818 */
[----:B------:R-:W3:Y:S04]  /*30f80*/  LDL.LU.64 R26, [R1+0x34f0] ;  /* 0x0034f000011a7983 */ /* 0x000ee80000300a00 */
[----:B------:R-:W4:-:S14]  /*30f90*/  LDL.LU.64 R24, [R1+0x34e8] ;  /* 0x0034e80001187983 */ /* 0x000f1c0000300a00 */
[----:B------:R-:W-:Y:S04]  /*30fa0*/  STL.64 [R1+0x8d0], R16 ;  /* 0x0008d01001007387 */ /* 0x000fe80000100a00 */
[----:B------:R0:W-:Y:S04]  /*30fb0*/  STL.64 [R1+0x8d8], R18 ;  /* 0x0008d81201007387 */ /* 0x0001e80000100a00 */
[----:B0-----:R-:W4:Y:S04]  /*30fc0*/  LDL.LU.64 R18, [R1+0x34e0] ;  /* 0x0034e00001127983 */ /* 0x001f280000300a00 */
[----:B------:R-:W4:Y:S01]  /*30fd0*/  LDL.LU.64 R16, [R1+0x34d8] ;  /* 0x0034d80001107983 */ /* 0x000f220000300a00 */
[----:B------:R-:W-:-:S15]  /*30fe0*/  HMMA.16816.F32 R8, R12, R10, R4 ;  /* 0x0000000a0c08723c */ /* 0x000fde0000001804 */
[----:B------:R-:W-:-:S04]  /*30ff0*/  NOP ;  /* 0x0000000000007918 */ /* 0x000fc80000000000 */
[----:B------:R0:W-:Y:S04]  /*31000*/  STL.64 [R1+0x8c0], R8 ;  /* 0x0008c00801007387 */ /* 0x0001e80000100a00 */
[----:B------:R-:W-:Y:S01]  /*31010*/  STL.64 [R1+0x8c8], R10 ;  /* 0x0008c80a01007387 */ /* 0x000fe20000100a00 */
[----:B----4-:R-:W-:-:S15]  /*31020*/  HMMA.16816.F32 R4, R12, R24, R16 ;  /* 0x000000180c04723c */ /* 0x010fde0000001810 */
[----:B------:R-:W-:-:S04]  /*31030*/  NOP ;  /* 0x0000000000007918 */ /* 0x000fc80000000000 */
[----:B------:R-:W-:Y:S04]  /*31040*/  STL.64 [R1+0x8b0], R4 ;  /* 0x0008b00401007387 */ /* 0x000fe80000100a00 */
[----:B------:R3:W-:Y:S04]  /*31050*/  STL.64 [R1+0x8b8], R6 ;  /* 0x0008b80601007387 */ /* 0x0007e80000100a00 */
[----:B0-----:R-:W4:Y:S01]  /*31060*/  LDL.LU R8, [R1+0x780] ;  /* 0x0007800001087983 */ /* 0x001f220000300800 */
[----:B---3--:R-:W-:-:S15]  /*31070*/  HMMA.16816.F32 R4, R12, R26, R20 ;  /* 0x0000001a0c04723c */ /* 0x008fde0000001814 */
[----:B------:R-:W-:-:S04]  /*31080*/  NOP ;  /* 0x0000000000007918 */ /* 0x000fc80000000000 */
[----:B------:R-:W-:Y:S04]  /*31090*/  STL.64 [R1+0x8a0], R4 ;  /* 0x0008a00401007387 */ /* 0x000fe80000100a00 */
[----:B------:R-:W-:Y:S04]  /*310a0*/  STL.64 [R1+0x8a8], R6 ;  /* 0x0008a80601007387 */ /* 0x000fe80000100a00 */
[----:B------:R-:W4:Y:S04]  /*310b0*/  LDL.LU R9, [R1+0x784] ;  /* 0x0007840001097983 */ /* 0x000f280000300800 */
[----:B------:R-:W3:Y:S04]  /*310c0*/  LDL.LU R10, [R1+0x788] ;  /* 0x00078800010a7983 */ /* 0x000ee80000300800 */
[----:B------:R-:W3:Y:S04]  /*310d0*/  LDL.LU R11, [R1+0x78c] ;  /* 0x00078c00010b7983 */ /* 0x000ee80000300800 */
[----:B------:R-:W2:Y:S04]  /*310e0*/  LDL.LU R20, [R1+0x7c0] ;  /* 0x0007c00001147983 */ /* 0x000ea80000300800 */
[----:B------:R-:W2:Y:S04]  /*310f0*/  LDL.LU R21, [R1+0x7c4] ;  /* 0x0007c40001157983 */ /* 0x000ea80000300800 */
[----:B------:R-:W2:Y:S04]  /*31100*/  LDL.LU R22, [R1+0x7c8] ;  /* 0x0007c80001167983 */ /* 0x000ea80000300800 */
[----:B------:R-:W2:Y:S01]  /*31110*/  LDL.LU R23, [R1+0x7cc] ;  /* 0x0007cc0001177983 */ /* 0x000ea20000300800 */
[----:B------:R-:W-:-:S02]  /*31120*/  IMAD.MOV.U32 R3, RZ, RZ, R24 ;  /* 0x000000ffff037224 */ /* 0x000fc400078e0018 */
[----:B------:R-:W-:Y:S01]  /*31130*/  IMAD.MOV.U32 R0, RZ, RZ, R25 ;  /* 0x000000ffff007224 */ /* 0x000fe200078e0019 */
[----:B------:R-:W3:Y:S04]  /*31140*/  LDL.LU R24, [R1+0x7e0] ;  /* 0x0007e00001187983 */ /* 0x000ee80000300800 */
[----:B------:R-:W3:Y:S04]  /*31150*/  LDL.LU R25, [R1+0x7e4] ;  /* 0x0007e40001197983 */ /* 0x000ee80000300800 */
[----:B------:R-:W3:Y:S04]  /*31160*/  LDL.LU R26, [R1+0x7e8] ;  /* 0x0007e800011a7983 */ /* 0x000ee80000300800 */
[----:B------:R-:W3:Y:S04]  /*31170*/  LDL.LU R27, [R1+0x7ec] ;  /* 0x0007ec00011b7983 */ /* 0x000ee80000300800 */
[----:B--2---:R-:W-:Y:S04]  /*31180*/  STL.64 [R1+0x34c0], R22 ;  /* 0x0034c01601007387 */ /* 0x004fe80000100a00 */
[----:B------:R0:W-:Y:S04]  /*31190*/  STL.64 [R1+0x34b8], R20 ;  /* 0x0034b81401007387 */ /* 0x0001e80000100a00 */
        /* <DEDUP_REMOVED lines=14> */
[----:B---3--:R-:W-:Y:S04]  /*31280*/  STL.64 [R1+0x3480], R10 ;  /* 0x0034800a01007387 */ /* 0x008fe80000100a00 */
[----:B----4-:R0:W-:Y:S04]  /*31290*/  STL.64 [R1+0x3478], R8 ;  /* 0x0034780801007387 */ /* 0x0101e80000100a00 */
[----:B0-----:R-:W3:Y:S04]  /*312a0*/  LDL.LU R8, [R1+0x790] ;  /* 0x0007900001087983 */ /* 0x001ee80000300800 */
[----:B------:R-:W3:Y:S04]  /*312b0*/  LDL.LU R9, [R1+0x794] ;  /* 0x0007940001097983 */ /* 0x000ee80000300800 */
[----:B------:R-:W3:Y:S04]  /*312c0*/  LDL.LU R10, [R1+0x798] ;  /* 0x00079800010a7983 */ /* 0x000ee80000300800 */
[----:B------:R-:W3:Y:S04]  /*312d0*/  LDL.LU R11, [R1+0x79c] ;  /* 0x00079c00010b7983 */ /* 0x000ee80000300800 */
[----:B------:R-:W4:Y:S04]  /*312e0*/  LDL.LU R4, [R1+0x760] ;  /* 0x0007600001047983 */ /* 0x000f280000300800 */
[----:B------:R-:W4:Y:S04]  /*312f0*/  LDL.LU R5, [R1+0x764] ;  /* 0x0007640001057983 */ /* 0x000f280000300800 */
[----:B------:R-:W2:Y:S04]  /*31300*/  LDL.LU R6, [R1+0x768] ;  /* 0x0007680001067983 */ /* 0x000ea80000300800 */
[----:B------:R-:W2:Y:S01]  /*31310*/  LDL.LU R7, [R1+0x76c] ;  /* 0x00076c0001077983 */ /* 0x000ea20000300800 */
[C---:B------:R-:W-:Y:S03]  /*31320*/  HMMA.16816.F32 R24, R12.reuse, R28, R24 ;  /* 0x0000001c0c18723c */ /* 0x040fe60000001818 */
[----:B--2---:R-:W-:Y:S04]  /*31330*/  STL.64 [R1+0x3460], R6 ;  /* 0x0034600601007387 */ /* 0x004fe80000100a00 */
[----:B----4-:R0:W-:Y:S04]  /*31340*/  STL.64 [R1+0x3458], R4 ;  /* 0x0034580401007387 */ /* 0x0101e80000100a00 */
[----:B0-----:R-:W2:Y:S04]  /*31350*/  LDL.LU R4, [R1+0x770] ;  /* 0x0007700001047983 */ /* 0x001ea80000300800 */
[----:B------:R-:W2:Y:S04]  /*31360*/  LDL.LU R5, [R1+0x774] ;  /* 0x0007740001057983 */ /* 0x000ea80000300800 */
[----:B------:R-:W2:Y:S04]  /*31370*/  LDL.LU R6, [R1+0x778] ;  /* 0x0007780001067983 */ /* 0x000ea80000300800 */
[----:B------:R-:W2:Y:S04]  /*31380*/  LDL.LU R7, [R1+0x77c] ;  /* 0x00077c0001077983 */ /* 0x000ea80000300800 */
[----:B------:R-:W-:Y:S04]  /*31390*/  STL.64 [R1+0x820], R24 ;  /* 0x0008201801007387 */ /* 0x000fe80000100a00 */
[----:B------:R0:W-:Y:S04]  /*313a0*/  STL.64 [R1+0x828], R26 ;  /* 0x0008281a01007387 */ /* 0x0001e80000100a00 */
[----:B0-----:R-:W4:Y:S04]  /*313b0*/  LDL.LU.64 R26, [R1+0x34d0] ;  /* 0x0034d000011a7983 */ /* 0x001f280000300a00 */
[----:B------:R-:W2:Y:S04]  /*313c0*/  LDL.LU.64 R24, [R1+0x34c8] ;  /* 0x0034c80001187983 */ /* 0x000ea80000300a00 */
[----:B------:R0:W-:Y:S04]  /*313d0*/  STL [R1+0x342c], R28 ;  /* 0x00342c1c01007387 */ /* 0x0001e80000100800 */
[----:B0-----:R-:W2:Y:S04]  /*313e0*/  LDL.LU R28, [R1+0x105c] ;  /* 0x00105c00011c7983 */ /* 0x001ea80000300800 */
[----:B------:R0:W-:Y:S04]  /*313f0*/  STL [R1+0x3428], R29 ;  /* 0x0034281d01007387 */ /* 0x0001e80000100800 */
[----:B0-----:R-:W2:Y:S01]  /*31400*/  LDL.LU R29, [R1+0x1064] ;  /* 0x00106400011d7983 */ /* 0x001ea20000300800 */
[----:B----4-:R-:W-:-:S15]  /*31410*/  HMMA.16816.F32 R20, R12, R26, R20 ;  /* 0x0000001a0c14723c */ /* 0x010fde0000001814 */
        /* <DEDUP_REMOVED lines=10> */
[----:B------:R-:W4:Y:S04]  /*314c0*/  LDL.LU.64 R20, [R1+0x34a8] ;  /* 0x0034a80001147983 */ /* 0x000f280000300a00 */
[----:B------:R0:W-:Y:S04]  /*314d0*/  STL.64 [R1+0x33d8], R26 ;  /* 0x0033d81a01007387 */ /* 0x0001e80000100a00 */
[----:B0-----:R-:W3:Y:S04]  /*314e0*/  LDL.LU R26, [R1+0x1060] ;  /* 0x00106000011a7983 */ /* 0x001ee80000300800 */
[----:B------:R-:W3:Y:S04]  /*314f0*/  LDL.LU R27, [R1+0x1068] ;  /* 0x00106800011b7983 */ /* 0x000ee80000300800 */
[----:B------:R0:W-:Y:S04]  /*31500*/  STL.64 [R1+0x33d0], R24 ;  /* 0x0033d01801007387 */ /* 0x0001e80000100a00 */
[----:B0-----:R-:W3:Y:S04]  /*31510*/  LDL.LU R24, [R1+0x1058] ;  /* 0x0010580001187983 */ /* 0x001ee80000300800 */
[----:B------:R-:W3:Y:S01]  /*31520*/  LDL.LU R25, [R1+0x1054] ;  /* 0x0010540001197983 */ /* 0x000ee20000300800 */
[----:B--2---:R-:W-:-:S15]  /*31530*/  HMMA.16816.F32 R16, R12, R22, R16 ;  /* 0x000000160c10723c */ /* 0x004fde0000001810 */
[----:B------:R-:W-:-:S04]  /*31540*/  NOP ;  /* 0x0000000000007918 */ /* 0x000fc80000000000 */
[----:B------:R-:W-:Y:S04]  /*31550*/  STL.64 [R1+0x7f0], R16 ;  /* 0x0007f01001007387 */ /* 0x000fe80000100a00 */
[----:B------:R0:W-:Y:S04]  /*31560*/  STL.64 [R1+0x7f8], R18 ;  /* 0x0007f81201007387 */ /* 0x0001e80000100a00 */
[----:B0-----:R-:W4:Y:S04]  /*31570*/  LDL.LU.64 R18, [R1+0x34a0] ;  /* 0x0034a00001127983 */ /* 0x001f280000300a00 */
[----:B------:R-:W4:Y:S02]  /*31580*/  LDL.LU.64 R16, [R1+0x3498] ;  /* 0x0034980001107983 */ /* 0x000f240000300a00 */
[----:B----4-:R-:W-:-:S15]  /*31590*/  HMMA.16816.F32 R16, R12, R20, R16 ;  /* 0x000000140c10723c */ /* 0x010fde0000001810 */
[----:B------:R-:W-:-:S04]  /*315a0*/  NOP ;  /* 0x0000000000007918 */ /* 0x000fc80000000000 */
[----:B------:R-:W-:Y:S04]  /*315b0*/  STL.64 [R1+0x7e0], R16 ;  /* 0x0007e01001007387 */ /* 0x000fe80000100a00 */
[----:B------:R0:W-:Y:S04]  /*315c0*/  STL.64 [R1+0x7e8], R18 ;  /* 0x0007e81201007387 */ /* 0x0001e80000100a00 */
[----:B0-----:R-:W3:Y:S04]  /*315d0*/  LDL.LU.64 R18, [R1+0x3490] ;  /* 0x0034900001127983 */ /* 0x001ee80000300a00 */
[----:B------:R-:W2:Y:S04]  /*315e0*/  LDL.LU.64 R16, [R1+0x3488] ;  /* 0x0034880001107983 */ /* 0x000ea80000300a00 */
[----:B------:R-:W-:Y:S04]  /*315f0*/  STL.64 [R1+0x33b8], R22 ;  /* 0x0033b81601007387 */ /* 0x000fe80000100a00 */
[----:B------:R0:W-:Y:S04]  /*31600*/  STL.64 [R1+0x33b0], R20 ;  /* 0x0033b01401007387 */ /* 0x0001e80000100a00 */
[----:B0-----:R-:W4:Y:S04]  /*31610*/  LDL.LU R20, [R1+0x740] ;  /* 0x0007400001147983 */ /* 0x001f280000300800 */
[----:B------:R-:W4:Y:S04]  /*31620*/  LDL.LU R21, [R1+0x744] ;  /* 0x0007440001157983 */ /* 0x000f280000300800 */
[----:B------:R-:W4:Y:S04]  /*31630*/  LDL.LU R22, [R1+0x748] ;  /* 0x0007480001167983 */ /* 0x000f280000300800 */
[----:B------:R-:W4:Y:S01]  /*31640*/  LDL.LU R23, [R1+0x74c] ;  /* 0x00074c0001177983 */ /* 0x000f220000300800 */
        /* <DEDUP_REMOVED lines=14> */
[----:B0-----:R-:W3:Y:S04]  /*31730*/  LDL.LU R16, [R1+0x750] ;  /* 0x0007500001107983 */ /* 0x001ee80000300800 */
[----:B------:R-:W3:Y:S04]  /*31740*/  LDL.LU R17, [R1+0x754] ;  /* 0x0007540001117983 */ /* 0x000ee80000300800 */
[----:B------:R-:W3:Y:S04]  /*31750*/  LDL.LU R18, [R1+0x758] ;  /* 0x0007580001127983 */ /* 0x000ee80000300800 */
[----:B------:R-:W3:Y:S01]  /*31760*/  LDL.LU R19, [R1+0x75c] ;  /* 0x00075c0001137983 */ /* 0x000ee20000300800 */
        /* <DEDUP_REMOVED lines=11> */
[----:B------:R-:W4:Y:S04]  /*31820*/  LDL.LU.64 R4, [R1+0x3448] ;  /* 0x0034480001047983 */ /* 0x000f280000300a00 */
[----:B------:R-:W-:Y:S04]  /*31830*/  STL [R1+0x338c], R8 ;  /* 0x00338c0801007387 */ /* 0x000fe80000100800 */
[----:B------:R-:W-:Y:S04]  /*31840*/  STL [R1+0x3388], R9 ;  /* 0x0033880901007387 */ /* 0x000fe80000100800 */
[----:B------:R4:W-:Y:S01]  /*31850*/  STL.64 [R1+0x33e0], R10 ;  /* 0x0033e00a01007387 */ /* 0x0009e20000100a00 */
[----:B------:R-:W-:-:S02]  /*31860*/  IMAD R28, R28, 0x100, R26 ;  /* 0x000001001c1c7824 */ /* 0x000fc400078e021a */
[----:B------:R-:W-:Y:S01]  /*31870*/  IMAD R29, R29, 0x100, R27 ;  /* 0x000001001d1d7824 */ /* 0x000fe200078e021b */
[C---:B--2---:R-:W-:Y:S08]  /*31880*/  HMMA.16816.F32 R16, R12.reuse, R6, R16 ;  /* 0x000000060c10723c */ /* 0x044ff00000001810 */
[----:B----4-:R-:W-:Y:S01]  /*31890*/  HMMA.16816.F32 R8, R12, R4, R20 ;  /* 0x000000040c08723c */ /* 0x010fe20000001814 */
[----:B------:R-:W-:Y:S10]  /*318a0*/  STL.64 [R1+0x3370], R6 ;  /* 0x0033700601007387 */ /* 0x000ff40000100a00 */
[----:B------:R-:W-:Y:S04]  /*318b0*/  STL.64 [R1+0x790], R16 ;  /* 0x0007901001007387 */ /* 0x000fe80000100a00 */
[----:B------:R-:W-:Y:S04]  /*318c0*/  STL.64 [R1+0x798], R18 ;  /* 0x0007981201007387 */ /* 0x000fe80000100a00 */
[----:B------:R0:W-:Y:S04]  /*318d0*/  STL.64 [R1+0x3368], R4 ;  /* 0x0033680401007387 */ /* 0x0001e80000100a00 */
[----:B------:R1:W-:Y:S04]  /*318e0*/  STL.64 [R1+0x780], R8 ;  /* 0x0007800801007387 */ /* 0x0003e80000100a00 */
[----:B------:R2:W-:Y:S01]  /*318f0*/  STL.64 [R1+0x788], R10 ;  /* 0x0007880a01007387 */ /* 0x0005e20000100a00 */
[----:B0-----:R-:W-:-:S05]  /*31900*/  IMAD R4, R25, 0x100, R24 ;  /* 0x0000010019047824 */ /* 0x001fca00078e0218 */
[----:B------:R-:W-:Y:S04]  /*31910*/  STL [R1+0x50], R4 ;  /* 0x0000500401007387 */ /* 0x000fe80000100800 */
[----:B------:R-:W3:Y:S04]  /*31920*/  LDL.LU R20, [R1+0x6d0] ;  /* 0x0006d00001147983 */ /* 0x000ee80000300800 */
[----:B------:R-:W3:Y:S04]  /*31930*/  LDL.LU R21, [R1+0x6d4] ;  /* 0x0006d40001157983 */ /* 0x000ee80000300800 */
[----:B------:R-:W4:Y:S04]  /*31940*/  LDL.LU R22, [R1+0x6d8] ;  /* 0x0006d80001167983 */ /* 0x000f280000300800 */
[----:B------:R-:W4:Y:S04]  /*31950*/  LDL.LU R23, [R1+0x6dc] ;  /* 0x0006dc0001177983 */ /* 0x000f280000300800 */
[----:B------:R-:W2:Y:S04]  /*31960*/  LDL.LU R24, [R1+0x6f0] ;  /* 0x0006f00001187983 */ /* 0x000ea80000300800 */
[----:B------:R-:W2:Y:S04]  /*31970*/  LDL.LU R25, [R1+0x6f4] ;  /* 0x0006f40001197983 */ /* 0x000ea80000300800 */
[----:B------:R-:W2:Y:S04]  /*31980*/  LDL.LU R26, [R1+0x6f8] ;  /* 0x0006f800011a7983 */ /* 0x000ea80000300800 */
[----:B------:R-:W2:Y:S04]  /*31990*/  LDL.LU R27, [R1+0x6fc] ;  /* 0x0006fc00011b7983 */ /* 0x000ea80000300800 */
[----:B--2---:R-:W-:Y:S04]  /*319a0*/  STL.64 [R1+0x33f0], R26 ;  /* 0x0033f01a01007387 */ /* 0x004fe80000100a00 */
[----:B------:R0:W-:Y:S04]  /*319b0*/  STL.64 [R1+0x33e8], R24 ;  /* 0x0033e81801007387 */ /* 0x0001e80000100a00 */
[----:B-1----:R-:W2:Y:S04]  /*319c0*/  LDL.LU R8, [R1+0x700] ;  /* 0x0007000001087983 */ /* 0x002ea80000300800 */
[----:B------:R-:W2:Y:S04]  /*319d0*/  LDL.LU R9, [R1+0x704] ;  /* 0x0007040001097983 */ /* 0x000ea80000300800 */
[----:B------:R-:W2:Y:S04]  /*319e0*/  LDL.LU R10, [R1+0x708] ;  /* 0x00070800010a7983 */ /* 0x000ea80000300800 */
[----:B------:R-:W2:Y:S04]  /*319f0*/  LDL.LU R11, [R1+0x70c] ;  /* 0x00070c00010b7983 */ /* 0x000ea80000300800 */
[----:B--2---:R-:W-:Y:S04]  /*31a00*/  STL.64 [R1+0x3400], R10 ;  /* 0x0034000a01007387 */ /* 0x004fe80000100a00 */
[----:B------:R1:W-:Y:S04]  /*31a10*/  STL.64 [R1+0x33f8], R8 ;  /* 0x0033f80801007387 */ /* 0x0003e80000100a00 */
[----:B0-----:R-:W2:Y:S01]  /*31a20*/  LDL.64 R24, [R1+0x10] ;  /* 0x0000100001187983 */ /* 0x001ea20000100a00 */
[----:B------:R-:W-:-:S02]  /*31a30*/  IMAD.MOV.U32 R26, RZ, RZ, R3 ;  /* 0x000000ffff1a7224 */ /* 0x000fc400078e0003 */
[----:B------:R-:W-:-:S05]  /*31a40*/  IMAD.MOV.U32 R27, RZ, RZ, R0 ;  /* 0x000000ffff1b7224 */ /* 0x000fca00078e0000 */
[----:B------:R-:W-:Y:S04]  /*31a50*/  STL.64 [R1+0x3420], R26 ;  /* 0x0034201a01007387 */ /* 0x000fe80000100a00 */
[----:B--2---:R0:W-:Y:S04]  /*31a60*/  STL.64 [R1+0x3418], R24 ;  /* 0x0034181801007387 */ /* 0x0041e80000100a00 */
[----:B-1----:R-:W2:Y:S04]  /*31a70*/  LDL.LU R8, [R1+0x710] ;  /* 0x0007100001087983 */ /* 0x002ea80000300800 */
[----:B------:R-:W2:Y:S04]  /*31a80*/  LDL.LU R9, [R1+0x714] ;  /* 0x0007140001097983 */ /* 0x000ea80000300800 */
[----:B------:R-:W2:Y:S04]  /*31a90*/  LDL.LU R10, [R1+0x718] ;  /* 0x00071800010a7983 */ /* 0x000ea80000300800 */
[----:B------:R-:W2:Y:S04]  /*31aa0*/  LDL.LU R11, [R1+0x71c] ;  /* 0x00071c00010b7983 */ /* 0x000ea80000300800 */
[----:B0-----:R-:W2:Y:S04]  /*31ab0*/  LDL.LU R24, [R1+0x730] ;  /* 0x0007300001187983 */ /* 0x001ea80000300800 */
[----:B------:R-:W2:Y:S04]  /*31ac0*/  LDL.LU R25, [R1+0x734] ;  /* 0x0007340001197983 */ /* 0x000ea80000300800 */
[----:B------:R-:W2:Y:S04]  /*31ad0*/  LDL.LU R26, [R1+0x738] ;  /* 0x00073800011a7983 */ /* 0x000ea80000300800 */
[----:B------:R-:W2:Y:S04]  /*31ae0*/  LDL.LU R27, [R1+0x73c] ;  /* 0x00073c00011b7983 */ /* 0x000ea80000300800 */
        /* <DEDUP_REMOVED lines=8> */
[----:B------:R-:W2:Y:S04]  /*31b70*/  LDL.64 R4, [R1+0x18] ;  /* 0x0000180001047983 */ /* 0x000ea80000100a00 */
[----:B------:R-:W-:Y:S04]  /*31b80*/  STL.64 [R1+0x3410], R10 ;  /* 0x0034100a01007387 */ /* 0x000fe80000100a00 */
[----:B------:R0:W-:Y:S04]  /*31b90*/  STL.64 [R1+0x3408], R8 ;  /* 0x0034080801007387 */ /* 0x0001e80000100a00 */
[----:B0-----:R-:W2:Y:S04]  /*31ba0*/  LDL.LU R8, [R1+0x720] ;  /* 0x0007200001087983 */ /* 0x001ea80000300800 */
[----:B------:R-:W2:Y:S04]  /*31bb0*/  LDL.LU R9, [R1+0x724] ;  /* 0x0007240001097983 */ /* 0x000ea80000300800 */
[----:B------:R-:W2:Y:S04]  /*31bc0*/  LDL.LU R10, [R1+0x728] ;  /* 0x00072800010a7983 */ /* 0x000ea80000300800 */
[----:B------:R-:W2:Y:S04]  /*31bd0*/  LDL.LU R11, [R1+0x72c] ;  /* 0x00072c00010b7983 */ /* 0x000ea80000300800 */
[----:B------:R-:W2:Y:S04]  /*31be0*/  LDL.64 R6, [R1] ;  /* 0x0000000001067983 */ /* 0x000ea80000100a00 */
[----:B----4-:R-:W-:Y:S04]  /*31bf0*/  STL.64 [R1+0x33c8], R22 ;  /* 0x0033c81601007387 */ /* 0x010fe80000100a00 */
[----:B---3--:R0:W-:Y:S04]  /*31c00*/  STL.64 [R1+0x33c0], R20 ;  /* 0x0033c01401007387 */ /* 0x0081e80000100a00 */
        /* <DEDUP_REMOVED lines=8> */
[----:B------:R-:W-:-:S03]  /*31c90*/  IMAD R0, R0, 0x100, R3 ;  /* 0x0000010000007824 */ /* 0x000fc600078e0203 */
[----:B--2---:R-:W-:Y:S04]  /*31ca0*/  STL.64 [R1+0x33a8], R18 ;  /* 0x0033a81201007387 */ /* 0x004fe80000100a00 */
[----:B----4-:R0:W-:Y:S04]  /*31cb0*/  STL.64 [R1+0x33a0], R16 ;  /* 0x0033a01001007387 */ /* 0x0101e80000100a00 */
[----:B0-----:R-:W2:Y:S04]  /*31cc0*/  LDL.LU R16, [R1+0x6c0] ;  /* 0x0006c00001107983 */ /* 0x001ea80000300800 */
[----:B------:R-:W2:Y:S04]  /*31cd0*/  LDL.LU R17, [R1+0x6c4] ;  /* 0x0006c40001117983 */ /* 0x000ea80000300800 */
[----:B------:R-:W2:Y:S04]  /*31ce0*/  LDL.LU R18, [R1+0x6c8] ;  /* 0x0006c80001127983 */ /* 0x000ea80000300800 */
[----:B------:R-:W2:Y:S04]  /*31cf0*/  LDL.LU R19, [R1+0x6cc] ;  /* 0x0006cc0001137983 */ /* 0x000ea80000300800 */
[----:B------:R-:W4:Y:S02]  /*31d00*/  LDL.LU R3, [R1+0x3440] ;  /* 0x0034400001037983 */ /* 0x000f240000300800 */
[----:B----4-:R-:W-:Y:S02]  /*31d10*/  HMMA.16816.F32 R12, R12, R2, R24 ;  /* 0x000000020c0c723c */ /* 0x010fe40000001818 */
[----:B------:R-:W4:Y:S04]  /*31d20*/  LDL.LU.64 R26, [R1+0x3438] ;  /* 0x00343800011a7983 */ /* 0x000f280000300a00 */
[----:B------:R-:W4:-:S13]  /*31d30*/  LDL.LU.64 R24, [R1+0x3430] ;  /* 0x0034300001187983 */ /* 0x000f1a0000300a00 */
[----:B------:R-:W-:Y:S04]  /*31d40*/  STL.64 [R1+0x740], R12 ;  /* 0x0007400c01007387 */ /* 0x000fe80000100a00 */
[----:B------:R0:W-:Y:S04]  /*31d50*/  STL.64 [R1+0x748], R14 ;  /* 0x0007480e01007387 */ /* 0x0001e80000100a00 */
[----:B0-----:R-:W2:Y:S01]  /*31d60*/  LDL.LU R15, [R1+0x50] ;  /* 0x00005000010f7983 */ /* 0x001ea20000300800 */
[----:B------:R-:W-:Y:S02]  /*31d70*/  F2FP.F16.E5M2.UNPACK_B R13, R28 ;  /* 0x0000001cff0d723e */ /* 0x000fe400020004ff */
[----:B------:R-:W-:Y:S01]  /*31d80*/  F2FP.F16.E5M2.UNPACK_B R14, R29 ;  /* 0x0000001dff0e723e */ /* 0x000fe200020004ff */
[----:B------:R-:W-:Y:S04]  /*31d90*/  STL [R1+0x333c], R2 ;  /* 0x00333c0201007387 */ /* 0x000fe80000100800 */
[----:B------:R-:W-:Y:S04]  /*31da0*/  STL [R1+0x3338], R3 ;  /* 0x0033380301007387 */ /* 0x000fe80000100800 */
[----:B------:R-:W3:Y:S04]  /*31db0*/  LDL.LU R28, [R1+0x342c] ;  /* 0x00342c00011c7983 */ /* 0x000ee80000300800 */
[----:B------:R-:W3:Y:S01]  /*31dc0*/  LDL.LU R29, [R1+0x3428] ;  /* 0x00342800011d7983 */ /* 0x000ee20000300800 */
[----:B--2---:R-:W-:-:S02]  /*31dd0*/  F2FP.F16.E5M2.UNPACK_B R12, R15 ;  /* 0x0000000fff0c723e */ /* 0x004fc400020004ff */
[----:B------:R-:W-:-:S07]  /*31de0*/  F2FP.F16.E5M2.UNPACK_B R15, R0 ;  /* 0x00000000ff0f723e */ /* 0x000fce00020004ff */
[----:B----4-:R-:W-:-:S15]  /*31df0*/  HMMA.16816.F32 R24, R12, R4, R24 ;  /* 0x000000040c18723c */ /* 0x010fde0000001818 */
[----:B------:R-:W-:-:S04]  /*31e00*/  NOP ;  /* 0x0000000000007918 */ /* 0x000fc80000000000 */
[----:B------:R-:W-:Y:S04]  /*31e10*/  STL.64 [R1+0x770], R24 ;  /* 0x0007701801007387 */ /* 0x000fe80000100a00 */
[----:B------:R0:W-:Y:S04]  /*31e20*/  STL.64 [R1+0x778], R26 ;  /* 0x0007781a01007387 */ /* 0x0001e80000100a00 */
[----:B0-----:R-:W2:Y:S04]  /*31e30*/  LDL.LU.64 R26, [R1+0x3420] ;  /* 0x00342000011a7983 */ /* 0x001ea80000300a00 */
[----:B------:R-:W4:Y:S02]  /*31e40*/  LDL.LU.64 R24, [R1+0x3418] ;  /* 0x0034180001187983 */ /* 0x000f240000300a00 */
[----:B----4-:R-:W-:-:S15]  /*31e50*/  HMMA.16816.F32 R8, R12, R24, R8 ;  /* 0x000000180c08723c */ /* 0x010fde0000001808 */
[----:B------:R-:W-:-:S04]  /*31e60*/  NOP ;  /* 0x0000000000007918 */ /* 0x000fc80000000000 */
[----:B------:R-:W-:Y:S04]  /*31e70*/  STL.64 [R1+0x760], R8 ;  /* 0x0007600801007387 */ /* 0x000fe80000100a00 */
[----:B------:R0:W-:Y:S04]  /*31e80*/  STL.64 [R1+0x768], R10 ;  /* 0x0007680a01007387 */ /* 0x0001e80000100a00 */
[----:B0-----:R-:W2:Y:S04]  /*31e90*/  LDL.LU.64 R10, [R1+0x3410] ;  /* 0x00341000010a7983 */ /* 0x001ea80000300a00 */
[----:B------:R-:W2:Y:S01]  /*31ea0*/  LDL.LU.64 R8, [R1+0x3408] ;  /* 0x0034080001087983 */ /* 0x000ea20000300a00 */
[----:B------:R-:W-:-:S02]  /*31eb0*/  IMAD.MOV.U32 R2, RZ, RZ, R4 ;  /* 0x000000ffff027224 */ /* 0x000fc400078e0004 */
[----:B------:R-:W-:Y:S02]  /*31ec0*/  IMAD.MOV.U32 R4, RZ, RZ, R24 ;  /* 0x000000ffff047224 */ /* 0x000fe400078e0018 */
[----:B------:R-:W-:Y:S02]  /*31ed0*/  IMAD.MOV.U32 R3, RZ, RZ, R25 ;  /* 0x000000ffff037224 */ /* 0x000fe400078e0019 */
[----:B--2---:R-:W-:Y:S01]  /*31ee0*/  HMMA.16816.F32 R24, R12, R26, R8 ;  /* 0x0000001a0c18723c */ /* 0x004fe20000001808 */
[----:B------:R-:W2:Y:S04]  /*31ef0*/  LDL.LU.64 R10, [R1+0x3400] ;  /* 0x00340000010a7983 */ /* 0x000ea80000300a00 */
[----:B------:R-:W2:-:S14]  /*31f00*/  LDL.LU.64 R8, [R1+0x33f8] ;  /* 0x0033f80001087983 */ /* 0x000e9c0000300a00 */
        /* <DEDUP_REMOVED lines=9> */
[----:B------:R-:W-:Y:S04]  /*31fa0*/  STL.64 [R1+0x730], R24 ;  /* 0x0007301801007387 */ /* 0x000fe80000100a00 */
[----:B------:R0:W-:Y:S04]  /*31fb0*/  STL.64 [R1+0x738], R26 ;  /* 0x0007381a01007387 */ /* 0x0001e80000100a00 */
[----:B0-----:R-:W3:Y:S04]  /*31fc0*/  LDL.LU.64 R26, [R1+0x33d8] ;  /* 0x0033d800011a7983 */ /* 0x001ee80000300a00 */
[----:B------:R-:W4:Y:S04]  /*31fd0*/  LDL.LU.64 R24, [R1+0x33d0] ;  /* 0x0033d00001187983 */ /* 0x000f280000300a00 */
[----:B------:R-:W-:Y:S04]  /*31fe0*/  STL [R1+0x3340], R28 ;  /* 0x0033401c01007387 */ /* 0x000fe80000100800 */
[----:B------:R-:W-:Y:S01]  /*31ff0*/  STL [R1+0x3320], R29 ;  /* 0x0033201d01007387 */ /* 0x000fe20000100800 */
[----:B---3--:R-:W-:-:S15]  /*32000*/  HMMA.16816.F32 R20, R12, R26, R20 ;  /* 0x0000001a0c14723c */ /* 0x008fde0000001814 */
        /* <DEDUP_REMOVED lines=15> */
[----:B------:R-:W2:Y:S04]  /*32100*/  LDL.LU R26, [R1+0x698] ;  /* 0x00069800011a7983 */ /* 0x000ea80000300800 */
[----:B------:R-:W2:Y:S01]  /*32110*/  LDL.LU R27, [R1+0x69c] ;  /* 0x00069c00011b7983 */ /* 0x000ea20000300800 */
        /* <DEDUP_REMOVED lines=16> */
[----:B------:R-:W2:Y:S04]  /*32220*/  LDL.LU R22, [R1+0x608] ;  /* 0x0006080001167983 */ /* 0x000ea80000300800 */
[----:B------:R-:W2:Y:S04]  /*32230*/  LDL.LU R23, [R1+0x60c] ;  /* 0x00060c0001177983 */ /* 0x000ea80000300800 */
[----:B--2---:R-:W-:Y:S04]  /*32240*/  STL.64 [R1+0x3300], R22 ;  /* 0x0033001601007387 */ /* 0x004fe80000100a00 */
[----:B----4-:R0:W-:Y:S04]  /*32250*/  STL.64 [R1+0x32f8], R20 ;  /* 0x0032f81401007387 */ /* 0x0101e80000100a00 */
[----:B0-----:R-:W3:Y:S04]  /*32260*/  LDL.LU R20, [R1+0x6a0] ;  /* 0x0006a00001147983 */ /* 0x001ee80000300800 */
[----:B------:R-:W3:Y:S04]  /*32270*/  LDL.LU R21, [R1+0x6a4] ;  /* 0x0006a40001157983 */ /* 0x000ee80000300800 */
[----:B------:R-:W3:Y:S04]  /*32280*/  LDL.LU R22, [R1+0x6a8] ;  /* 0x0006a80001167983 */ /* 0x000ee80000300800 */
[----:B------:R-:W3:Y:S02]  /*32290*/  LDL.LU R23, [R1+0x6ac] ;  /* 0x0006ac0001177983 */ /* 0x000ee40000300800 */
[----:B---3--:R-:W-:-:S15]  /*322a0*/  HMMA.16816.F32 R20, R12, R18, R20 ;  /* 0x000000120c14723c */ /* 0x008fde0000001814 */
[----:B------:R-:W-:-:S04]  /*322b0*/  NOP ;  /* 0x0000000000007918 */ /* 0x000fc80000000000 */
[----:B------:R-:W-:Y:S04]  /*322c0*/  STL.64 [R1+0x6e0], R20 ;  /* 0x0006e01401007387 */ /* 0x000fe80000100a00 */
[----:B------:R0:W-:Y:S02]  /*322d0*/  STL.64 [R1+0x6e8], R22 ;  /* 0x0006e81601007387 */ /* 0x0001e40000100a00 */
[----:B0-----:R-:W-:Y:S01]  /*322e0*/  HMMA.16816.F32 R20, R12, R16, R24 ;  /* 0x000000100c14723c */ /* 0x001fe20000001818 */
[----:B------:R-:W-:Y:S02]  /*322f0*/  IMAD.MOV.U32 R26, RZ, RZ, R4 ;  /* 0x000000ffff1a7224 */ /* 0x000fe400078e0004 */
[----:B------:R-:W-:-:S15]  /*32300*/  IMAD.MOV.U32 R27, RZ, RZ, R3 ;  /* 0x000000ffff1b7224 */ /* 0x000fde00078e0003 */
[----:B------:R-:W-:Y:S01]  /*32310*/  NOP ;  /* 0x0000000000007918 */ /* 0x000fe20000000000 */
[----:B------:R0:W-:Y:S04]  /*32320*/  STL.64 [R1+0x6d0], R20 ;  /* 0x0006d01401007387 */ /* 0x0001e80000100a00 */
[----:B------:R1:W-:Y:S04]  /*32330*/  STL.64 [R1+0x6d8], R22 ;  /* 0x0006d81601007387 */ /* 0x0003e80000100a00 */
[----:B------:R-:W-:Y:S04]  /*32340*/  STL.64 [R1+0x3308], R26 ;  /* 0x0033081a01007387 */ /* 0x000fe80000100a00 */
[----:B0-----:R-:W2:Y:S04]  /*32350*/  LDL.LU R20, [R1+0x630] ;  /* 0x0006300001147983 */ /* 0x001ea80000300800 */
[----:B------:R-:W2:Y:S04]  /*32360*/  LDL.LU R21, [R1+0x634] ;  /* 0x0006340001157983 */ /* 0x000ea80000300800 */
[----:B-1----:R-:W3:Y:S04]  /*32370*/  LDL.LU R22, [R1+0x638] ;  /* 0x0006380001167983 */ /* 0x002ee80000300800 */
[----:B------:R-:W3:Y:S01]  /*32380*/  LDL.LU R23, [R1+0x63c] ;  /* 0x00063c0001177983 */ /* 0x000ee20000300800 */
[----:B------:R-:W-:-:S02]  /*32390*/  IMAD.MOV.U32 R24, RZ, RZ, R2 ;  /* 0x000000ffff187224 */ /* 0x000fc400078e0002 */
[----:B------:R-:W-:Y:S02]  /*323a0*/  IMAD.MOV.U32 R0, RZ, RZ, R5 ;  /* 0x000000ffff007224 */ /* 0x000fe400078e0005 */
[----:B------:R-:W-:Y:S02]  /*323b0*/  IMAD.MOV.U32 R8, RZ, RZ, R6 ;  /* 0x000000ffff087224 */ /* 0x000fe400078e0006 */
[----:B------:R-:W-:Y:S01]  /*323c0*/  IMAD.MOV.U32 R9, RZ, RZ, R7 ;  /* 0x000000ffff097224 */ /* 0x000fe200078e0007 */
[----:B---3--:R-:W-:Y:S04]  /*323d0*/  STL.64 [R1+0x3318], R22 ;  /* 0x0033181601007387 */ /* 0x008fe80000100a00 */
[----:B--2---:R0:W-:Y:S04]  /*323e0*/  STL.64 [R1+0x3310], R20 ;  /* 0x0033101401007387 */ /* 0x0041e80000100a00 */
[----:B------:R-:W-:Y:S04]  /*323f0*/  STL [R1+0x3344], R24 ;  /* 0x0033441801007387 */ /* 0x000fe80000100800 */
[----:B0-----:R-:W2:Y:S04]  /*32400*/  LDL.LU R20, [R1+0x640] ;  /* 0x0006400001147983 */ /* 0x001ea80000300800 */
[----:B------:R-:W2:Y:S04]  /*32410*/  LDL.LU R21, [R1+0x644] ;  /* 0x0006440001157983 */ /* 0x000ea80000300800 */
[----:B------:R-:W3:Y:S04]  /*32420*/  LDL.LU R22, [R1+0x648] ;  /* 0x0006480001167983 */ /* 0x000ee80000300800 */
[----:B------:R-:W3:Y:S04]  /*32430*/  LDL.LU R23, [R1+0x64c] ;  /* 0x00064c0001177983 */ /* 0x000ee80000300800 */
[----:B------:R-:W4:Y:S04]  /*32440*/  LDL.LU R4, [R1+0x670] ;  /* 0x0006700001047983 */ /* 0x000f280000300800 */
[----:B------:R-:W4:Y:S04]  /*32450*/  LDL.LU R5, [R1+0x674] ;  /* 0x0006740001057983 */ /* 0x000f280000300800 */
[----:B------:R-:W2:Y:S04]  /*32460*/  LDL.LU R6, [R1+0x678] ;  /* 0x0006780001067983 */ /* 0x000ea80000300800 */
[----:B------:R-:W2:Y:S04]  /*32470*/  LDL.LU R7, [R1+0x67c] ;  /* 0x00067c0001077983 */ /* 0x000ea80000300800 */
[----:B--2---:R-:W-:Y:S04]  /*32480*/  STL.64 [R1+0x3380], R6 ;  /* 0x0033800601007387 */ /* 0x004fe80000100a00 */
[----:B----4-:R0:W-:Y:S04]  /*32490*/  STL.64 [R1+0x3378], R4 ;  /* 0x0033780401007387 */ /* 0x0101e80000100a00 */
[----:B0-----:R-:W2:Y:S04]  /*324a0*/  LDL.LU R4, [R1+0x680] ;  /* 0x0006800001047983 */ /* 0x001ea80000300800 */
[----:B------:R-:W2:Y:S04]  /*324b0*/  LDL.LU R5, [R1+0x684] ;  /* 0x0006840001057983 */ /* 0x000ea80000300800 */
[----:B------:R-:W2:Y:S04]  /*324c0*/  LDL.LU R6, [R1+0x688] ;  /* 0x0006880001067983 */ /* 0x000ea80000300800 */
[----:B------:R-:W2:Y:S04]  /*324d0*/  LDL.LU R7, [R1+0x68c] ;  /* 0x00068c0001077983 */ /* 0x000ea80000300800 */
[----:B------:R-:W4:Y:S04]  /*324e0*/  LDL.LU R24, [R1+0x1078] ;  /* 0x0010780001187983 */ /* 0x000f280000300800 */
[----:B------:R-:W2:Y:S04]  /*324f0*/  LDL.LU R29, [R1+0x1074] ;  /* 0x00107400011d7983 */ /* 0x000ea80000300800 */
[----:B------:R-:W2:Y:S04]  /*32500*/  LDL.LU R28, [R1+0x1080] ;  /* 0x00108000011c7983 */ /* 0x000ea80000300800 */
[----:B------:R-:W2:Y:S04]  /*32510*/  LDL.LU R27, [R1+0x107c] ;  /* 0x00107c00011b7983 */ /* 0x000ea80000300800 */
[----:B------:R-:W2:Y:S04]  /*32520*/  LDL.LU R2, [R1+0x1088] ;  /* 0x0010880001027983 */ /* 0x000ea80000300800 */
[----:B------:R-:W2:Y:S01]  /*32530*/  LDL.LU R26, [R1+0x1084] ;  /* 0x00108400011a7983 */ /* 0x000ea20000300800 */
[----:B------:R-:W-:-:S03]  /*32540*/  IMAD.MOV.U32 R25, RZ, RZ, R0 ;  /* 0x000000ffff197224 */ /* 0x000fc600078e0000 */
[----:B--2---:R-:W-:Y:S04]  /*32550*/  STL.64 [R1+0x3350], R26 ;  /* 0x0033501a01007387 */ /* 0x004fe80000100a00 */
[----:B----4-:R0:W-:Y:S04]  /*32560*/  STL.64 [R1+0x3348], R24 ;  /* 0x0033481801007387 */ /* 0x0101e80000100a00 */
[----:B0-----:R-:W2:Y:S04]  /*32570*/  LDL.LU R24, [R1+0x650] ;  /* 0x0006500001187983 */ /* 0x001ea80000300800 */
[----:B------:R-:W2:Y:S04]  /*32580*/  LDL.LU R25, [R1+0x654] ;  /* 0x0006540001197983 */ /* 0x000ea80000300800 */
[----:B------:R-:W4:Y:S04]  /*32590*/  LDL.LU R26, [R1+0x658] ;  /* 0x00065800011a7983 */ /* 0x000f280000300800 */
[----:B------:R-:W4:Y:S01]  /*325a0*/  LDL.LU R27, [R1+0x65c] ;  /* 0x00065c00011b7983 */ /* 0x000f220000300800 */
[----:B------:R-:W-:Y:S03]  /*325b0*/  HMMA.16816.F32 R4, R12, R10, R4 ;  /* 0x0000000a0c04723c */ /* 0x000fe60000001804 */
[----:B----4-:R-:W-:Y:S04]  /*325c0*/  STL.64 [R1+0x3360], R26 ;  /* 0x0033601a01007387 */ /* 0x010fe80000100a00 */
[----:B--2---:R0:W-:Y:S04]  /*325d0*/  STL.64 [R1+0x3358], R24 ;  /* 0x0033581801007387 */ /* 0x0041e80000100a00 */
[----:B0-----:R-:W2:Y:S04]  /*325e0*/  LDL.LU R24, [R1+0x660] ;  /* 0x0006600001187983 */ /* 0x001ea80000300800 */
[----:B------:R-:W2:Y:S04]  /*325f0*/  LDL.LU R25, [R1+0x664] ;  /* 0x0006640001197983 */ /* 0x000ea80000300800 */
[----:B------:R-:W2:Y:S04]  /*32600*/  LDL.LU R26, [R1+0x668] ;  /* 0x00066800011a7983 */ /* 0x000ea80000300800 */
[----:B------:R-:W2:Y:S04]  /*32610*/  LDL.LU R27, [R1+0x66c] ;  /* 0x00066c00011b7983 */ /* 0x000ea80000300800 */
[----:B------:R-:W4:Y:S04]  /*32620*/  LDL.LU R3, [R1+0x1090] ;  /* 0x0010900001037983 */ /* 0x000f280000300800 */
[----:B------:R-:W4:Y:S04]  /*32630*/  LDL.LU R0, [R1+0x108c] ;  /* 0x00108c0001007983 */ /* 0x000f280000300800 */
[----:B---3--:R-:W-:Y:S04]  /*32640*/  STL.64 [R1+0x3330], R22 ;  /* 0x0033301601007387 */ /* 0x008fe80000100a00 */
[----:B------:R0:W-:Y:S04]  /*32650*/  STL.64 [R1+0x3328], R20 ;  /* 0x0033281401007387 */ /* 0x0001e80000100a00 */
[----:B0-----:R-:W3:Y:S04]  /*32660*/  LDL.LU R20, [R1+0x250] ;  /* 0x0002500001147983 */ /* 0x001ee80000300800 */
[----:B------:R-:W3:Y:S04]  /*32670*/  LDL.LU R21, [R1+0x254] ;  /* 0x0002540001157983 */ /* 0x000ee80000300800 */
[----:B------:R-:W3:Y:S04]  /*32680*/  LDL.LU R22, [R1+0x258] ;  /* 0x0002580001167983 */ /* 0x000ee80000300800 */
[----:B------:R-:W3:Y:S04]  /*32690*/  LDL.LU R23, [R1+0x25c] ;  /* 0x00025c0001177983 */ /* 0x000ee80000300800 */
[----:B------:R0:W-:Y:S02]  /*326a0*/  STL.64 [R1+0x32b0], R18 ;  /* 0x0032b01201007387 */ /* 0x0001e40000100a00 */
[----:B0-----:R-:W-:-:S02]  /*326b0*/  IMAD.MOV.U32 R18, RZ, RZ, R8 ;  /* 0x000000ffff127224 */ /* 0x001fc400078e0008 */
[----:B------:R-:W-:Y:S01]  /*326c0*/  IMAD.MOV.U32 R19, RZ, RZ, R9 ;  /* 0x000000ffff137224 */ /* 0x000fe200078e0009 */
[----:B------:R-:W2:Y:S04]  /*326d0*/  LDL.LU R8, [R1+0x338c] ;  /* 0x00338c0001087983 */ /* 0x000ea80000300800 */
[----:B------:R-:W2:Y:S04]  /*326e0*/  LDL.LU R9, [R1+0x3388] ;  /* 0x0033880001097983 */ /* 0x000ea80000300800 */
[----:B------:R0:W-:Y:S04]  /*326f0*/  STL.64 [R1+0x32a8], R16 ;  /* 0x0032a81001007387 */ /* 0x0001e80000100a00 */
[----:B0-----:R-:W2:Y:S04]  /*32700*/  LDL R16, [R1+0x8] ;  /* 0x0000080001107983 */ /* 0x001ea80000100800 */
[----:B------:R-:W2:Y:S04]  /*32710*/  LDL R17, [R1+0xc] ;  /* 0x00000c0001117983 */ /* 0x000ea80000100800 */
        /* <DEDUP_REMOVED lines=29> */
[----:B------:R0:W-:Y:S01]  /*328f0*/  STL.64 [R1+0x3268], R4 ;  /* 0x0032680401007387 */ /* 0x0001e20000100a00 */
[----:B----4-:R-:W-:-:S03]  /*32900*/  IMAD R0, R0, 0x100, R3 ;  /* 0x0000010000007824 */ /* 0x010fc600078e0203 */
[----:B0-----:R-:W4:Y:S04]  /*32910*/  LDL.LU R4, [R1+0x620] ;  /* 0x0006200001047983 */ /* 0x001f280000300800 */
[----:B------:R-:W4:Y:S04]  /*32920*/  LDL.LU R5, [R1+0x624] ;  /* 0x0006240001057983 */ /* 0x000f280000300800 */
[----:B------:R-:W4:Y:S04]  /*32930*/  LDL.LU R6, [R1+0x628] ;  /* 0x0006280001067983 */ /* 0x000f280000300800 */
[----:B------:R-:W4:Y:S01]  /*32940*/  LDL.LU R7, [R1+0x62c] ;  /* 0x00062c0001077983 */ /* 0x000f220000300800 */
[----:B--2---:R-:W-:-:S02]  /*32950*/  IMAD R27, R27, 0x100, R28 ;  /* 0x000001001b1b7824 */ /* 0x004fc400078e021c */
[----:B---3--:R-:W-:Y:S02]  /*32960*/  IMAD R29, R29, 0x100, R24 ;  /* 0x000001001d1d7824 */ /* 0x008fe400078e0218 */
[----:B------:R-:W-:Y:S01]  /*32970*/  IMAD R26, R26, 0x100, R2 ;  /* 0x000001001a1a7824 */ /* 0x000fe200078e0202 */
[----:B------:R-:W2:Y:S04]  /*32980*/  LDL.LU R24, [R1+0x3344] ;  /* 0x0033440001187983 */ /* 0x000ea80000300800 */
[----:B------:R-:W3:Y:S04]  /*32990*/  LDL.LU R28, [R1+0x3340] ;  /* 0x00334000011c7983 */ /* 0x000ee80000300800 */
[----:B------:R-:W2:Y:S04]  /*329a0*/  LDL.LU R2, [R1+0x333c] ;  /* 0x00333c0001027983 */ /* 0x000ea80000300800 */
[----:B------:R-:W2:Y:S02]  /*329b0*/  LDL.LU R3, [R1+0x3338] ;  /* 0x0033380001037983 */ /* 0x000ea40000300800 */
[----:B--2---:R-:W-:Y:S02]  /*329c0*/  HMMA.16816.F32 R12, R12, R2, R20 ;  /* 0x000000020c0c723c */ /* 0x004fe40000001814 */
[----:B------:R-:W2:Y:S04]  /*329d0*/  LDL.LU.64 R22, [R1+0x3330] ;  /* 0x0033300001167983 */ /* 0x000ea80000300a00 */
[----:B------:R-:W2:-:S13]  /*329e0*/  LDL.LU.64 R20, [R1+0x3328] ;  /* 0x0033280001147983 */ /* 0x000e9a0000300a00 */
[----:B------:R0:W-:Y:S04]  /*329f0*/  STL.64 [R1+0x280], R12 ;  /* 0x0002800c01007387 */ /* 0x0001e80000100a00 */
[----:B------:R1:W-:Y:S01]  /*32a00*/  STL.64 [R1+0x288], R14 ;  /* 0x0002880e01007387 */ /* 0x0003e20000100a00 */
[----:B0-----:R-:W-:Y:S02]  /*32a10*/  F2FP.F16.E5M2.UNPACK_B R12, R29 ;  /* 0x0000001dff0c723e */ /* 0x001fe400020004ff */
[----:B------:R-:W-:Y:S02]  /*32a20*/  F2FP.F16.E5M2.UNPACK_B R13, R27 ;  /* 0x0000001bff0d723e */ /* 0x000fe400020004ff */
[----:B-1----:R-:W-:Y:S02]  /*32a30*/  F2FP.F16.E5M2.UNPACK_B R14, R26 ;  /* 0x0000001aff0e723e */ /* 0x002fe400020004ff */
[----:B------:R-:W-:Y:S01]  /*32a40*/  F2FP.F16.E5M2.UNPACK_B R15, R0 ;  /* 0x00000000ff0f723e */ /* 0x000fe200020004ff */
[----:B------:R-:W3:Y:S06]  /*32a50*/  LDL.LU R29, [R1+0x3320] ;  /* 0x00332000011d7983 */ /* 0x000eec0000300800 */
[----:B--2---:R-:W-:Y:S01]  /*32a60*/  HMMA.16816.F32 R24, R12, R24, R20 ;  /* 0x000000180c18723c */ /* 0x004fe20000001814 */
[----:B------:R-:W2:Y:S04]  /*32a70*/  LDL.LU.64 R22, [R1+0x3318] ;  /* 0x0033180001167983 */ /* 0x000ea80000300a00 */
[----:B------:R-:W2:-:S14]  /*32a80*/  LDL.LU.64 R20, [R1+0x3310] ;  /* 0x0033100001147983 */ /* 0x000e9c0000300a00 */
[----:B------:R-:W-:Y:S04]  /*32a90*/  STL.64 [R1+0x680], R24 ;  /* 0x0006801801007387 */ /* 0x000fe80000100a00 */
[----:B------:R0:W-:Y:S04]  /*32aa0*/  STL.64 [R1+0x688], R26 ;  /* 0x0006881a01007387 */ /* 0x0001e80000100a00 */
[----:B0-----:R-:W2:Y:S01]  /*32ab0*/  LDL.LU.64 R26, [R1+0x3308] ;  /* 0x00330800011a7983 */ /* 0x001ea20000300a00 */
[C---:B----4-:R-:W-:Y:S08]  /*32ac0*/  HMMA.16816.F32 R4, R12.reuse, R16, R4 ;  /* 0x000000100c04723c */ /* 0x050ff00000001804 */
[----:B--2---:R-:W-:Y:S01]  /*32ad0*/  HMMA.16816.F32 R24, R12, R26, R20 ;  /* 0x0000001a0c18723c */ /* 0x004fe20000001814 */
[----:B------:R-:W3:Y:S04]  /*32ae0*/  LDL.LU.64 R22, [R1+0x3300] ;  /* 0x0033000001167983 */ /* 0x000ee80000300a00 */
[----:B------:R-:W3:-:S14]  /*32af0*/  LDL.LU.64 R20, [R1+0x32f8] ;  /* 0x0032f80001147983 */ /* 0x000edc0000300a00 */
[----:B------:R-:W-:Y:S04]  /*32b00*/  STL.64 [R1+0x670], R24 ;  /* 0x0006701801007387 */ /* 0x000fe80000100a00 */
[----:B------:R0:W-:Y:S04]  /*32b10*/  STL.64 [R1+0x678], R26 ;  /* 0x0006781a01007387 */ /* 0x0001e80000100a00 */
[----:B0-----:R-:W2:Y:S04]  /*32b20*/  LDL.LU.64 R26, [R1+0x32f0] ;  /* 0x0032f000011a7983 */ /* 0x001ea80000300a00 */
[----:B------:R-:W4:Y:S04]  /*32b30*/  LDL.LU.64 R24, [R1+0x32e8] ;  /* 0x0032e80001187983 */ /* 0x000f280000300a00 */
[----:B------:R-:W-:Y:S04]  /*32b40*/  STL.64 [R1+0x660], R4 ;  /* 0x0006600401007387 */ /* 0x000fe80000100a00 */
[----:B------:R0:W-:Y:S04]  /*32b50*/  STL.64 [R1+0x668], R6 ;  /* 0x0006680601007387 */ /* 0x0001e80000100a00 */
[----:B------:R-:W2:Y:S01]  /*32b60*/  LDL.LU R0, [R1+0x10ac] ;  /* 0x0010ac0001007983 */ /* 0x000ea20000300800 */
[----:B0-----:R-:W-:-:S15]  /*32b70*/  HMMA.16816.F32 R4, R12, R18, R8 ;  /* 0x000000120c04723c */ /* 0x001fde0000001808 */
[----:B------:R-:W-:-:S04]  /*32b80*/  NOP ;  /* 0x0000000000007918 */ /* 0x000fc80000000000 */
[----:B------:R0:W-:Y:S04]  /*32b90*/  STL.64 [R1+0x650], R4 ;  /* 0x0006500401007387 */ /* 0x0001e80000100a00 */
[----:B------:R1:W-:Y:S04]  /*32ba0*/  STL.64 [R1+0x658], R6 ;  /* 0x0006580601007387 */ /* 0x0003e80000100a00 */
[----:B0-----:R-:W2:Y:S01]  /*32bb0*/  LDL.LU R4, [R1+0x580] ;  /* 0x0005800001047983 */ /* 0x001ea20000300800 */
[----:B---3--:R-:W-:-:S15]  /*32bc0*/  HMMA.16816.F32 R8, R12, R28, R20 ;  /* 0x0000001c0c08723c */ /* 0x008fde0000001814 */
[----:B------:R-:W-:-:S04]  /*32bd0*/  NOP ;  /* 0x0000000000007918 */ /* 0x000fc80000000000 */
[----:B------:R-:W-:Y:S04]  /*32be0*/  STL.64 [R1+0x640], R8 ;  /* 0x0006400801007387 */ /* 0x000fe80000100a00 */
[----:B------:R-:W-:Y:S04]  /*32bf0*/  STL.64 [R1+0x648], R10 ;  /* 0x0006480a01007387 */ /* 0x000fe80000100a00 */
[----:B------:R-:W3:Y:S04]  /*32c00*/  LDL.LU R5, [R1+0x584] ;  /* 0x0005840001057983 */ /* 0x000ee80000300800 */
[----:B-1----:R-:W2:Y:S04]  /*32c10*/  LDL.LU R6, [R1+0x588] ;  /* 0x0005880001067983 */ /* 0x002ea80000300800 */
        /* <DEDUP_REMOVED lines=20> */
[----:B---3--:R-:W-:Y:S04]  /*32d60*/  STL.64 [R1+0x32c0], R18 ;  /* 0x0032c01201007387 */ /* 0x008fe80000100a00 */
[----:B------:R0:W-:Y:S04]  /*32d70*/  STL.64 [R1+0x32b8], R16 ;  /* 0x0032b81001007387 */ /* 0x0001e80000100a00 */
[----:B0-----:R-:W2:Y:S04]  /*32d80*/  LDL.LU R16, [R1+0x5d0] ;  /* 0x0005d00001107983 */ /* 0x001ea80000300800 */
[----:B------:R-:W2:Y:S04]  /*32d90*/  LDL.LU R17, [R1+0x5d4] ;  /* 0x0005d40001117983 */ /* 0x000ea80000300800 */
[----:B------:R-:W2:Y:S04]  /*32da0*/  LDL.LU R18, [R1+0x5d8] ;  /* 0x0005d80001127983 */ /* 0x000ea80000300800 */
[----:B------:R-:W2:Y:S04]  /*32db0*/  LDL.LU R19, [R1+0x5dc] ;  /* 0x0005dc0001137983 */ /* 0x000ea80000300800 */
[----:B------:R-:W-:Y:S04]  /*32dc0*/  STL.64 [R1+0x32a0], R10 ;  /* 0x0032a00a01007387 */ /* 0x000fe80000100a00 */
[----:B------:R0:W-:Y:S04]  /*32dd0*/  STL.64 [R1+0x3298], R8 ;  /* 0x0032980801007387 */ /* 0x0001e80000100a00 */
[----:B0-----:R-:W3:Y:S04]  /*32de0*/  LDL.LU R8, [R1+0x5b0] ;  /* 0x0005b00001087983 */ /* 0x001ee80000300800 */
[----:B------:R-:W3:Y:S04]  /*32df0*/  LDL.LU R9, [R1+0x5b4] ;  /* 0x0005b40001097983 */ /* 0x000ee80000300800 */
[----:B------:R-:W3:Y:S04]  /*32e00*/  LDL.LU R10, [R1+0x5b8] ;  /* 0x0005b800010a7983 */ /* 0x000ee80000300800 */
[----:B------:R-:W3:Y:S04]  /*32e10*/  LDL.LU R11, [R1+0x5bc] ;  /* 0x0005bc00010b7983 */ /* 0x000ee80000300800 */
[----:B------:R-:W-:Y:S04]  /*32e20*/  STL.64 [R1+0x3280], R6 ;  /* 0x0032800601007387 */ /* 0x000fe80000100a00 */
[----:B------:R0:W-:Y:S04]  /*32e30*/  STL.64 [R1+0x3278], R4 ;  /* 0x0032780401007387 */ /* 0x0001e80000100a00 */
[----:B0-----:R-:W2:Y:S04]  /*32e40*/  LDL.LU R4, [R1+0x590] ;  /* 0x0005900001047983 */ /* 0x001ea80000300800 */
[----:B------:R-:W2:Y:S04]  /*32e50*/  LDL.LU R5, [R1+0x594] ;  /* 0x0005940001057983 */ /* 0x000ea80000300800 */
[----:B------:R-:W2:Y:S04]  /*32e60*/  LDL.LU R6, [R1+0x598] ;  /* 0x0005980001067983 */ /* 0x000ea80000300800 */
[----:B------:R-:W2:Y:S04]  /*32e70*/  LDL.LU R7, [R1+0x59c] ;  /* 0x00059c0001077983 */ /* 0x000ea80000300800 */
[----:B------:R0:W-:Y:S04]  /*32e80*/  STL.64 [R1+0x3208], R28 ;  /* 0x0032081c01007387 */ /* 0x0001e80000100a00 */
[----:B0-----:R-:W2:Y:S04]  /*32e90*/  LDL.LU R28, [R1+0x10a4] ;  /* 0x0010a400011c7983 */ /* 0x001ea80000300800 */
[----:B------:R-:W2:Y:S04]  /*32ea0*/  LDL.LU R29, [R1+0x10b0] ;  /* 0x0010b000011d7983 */ /* 0x000ea80000300800 */
        /* <DEDUP_REMOVED lines=8> */
[----:B0-----:R-:W2:Y:S04]  /*32f30*/  LDL.LU.64 R22, [R1+0x32d0] ;  /* 0x0032d00001167983 */ /* 0x001ea80000300a00 */
[----:B------:R-:W4:Y:S04]  /*32f40*/  LDL.LU.64 R20, [R1+0x32c8] ;  /* 0x0032c80001147983 */ /* 0x000f280000300a00 */
[----:B------:R-:W-:Y:S04]  /*32f50*/  STL.64 [R1+0x3200], R26 ;  /* 0x0032001a01007387 */ /* 0x000fe80000100a00 */
[----:B------:R0:W-:Y:S04]  /*32f60*/  STL.64 [R1+0x31f8], R24 ;  /* 0x0031f81801007387 */ /* 0x0001e80000100a00 */
[----:B0-----:R-:W3:Y:S04]  /*32f70*/  LDL.LU R24, [R1+0x240] ;  /* 0x0002400001187983 */ /* 0x001ee80000300800 */
        /* <DEDUP_REMOVED lines=20> */
[----:B------:R0:W-:Y:S04]  /*330c0*/  STL.64 [R1+0x31e0], R22 ;  /* 0x0031e01601007387 */ /* 0x0001e80000100a00 */
[----:B0-----:R-:W2:Y:S04]  /*330d0*/  LDL.LU R22, [R1+0x109c] ;  /* 0x00109c0001167983 */ /* 0x001ea80000300800 */
[----:B------:R-:W2:Y:S04]  /*330e0*/  LDL.LU R23, [R1+0x10a8] ;  /* 0x0010a80001177983 */ /* 0x000ea80000300800 */
[----:B------:R0:W-:Y:S04]  /*330f0*/  STL.64 [R1+0x31d8], R20 ;  /* 0x0031d81401007387 */ /* 0x0001e80000100a00 */
[----:B0-----:R-:W2:Y:S04]  /*33100*/  LDL.LU R20, [R1+0x1094] ;  /* 0x0010940001147983 */ /* 0x001ea80000300800 */
        /* <DEDUP_REMOVED lines=15> */
[----:B------:R-:W-:Y:S01]  /*33200*/  STL.64 [R1+0x31b8], R16 ;  /* 0x0031b81001007387 */ /* 0x000fe20000100a00 */
[----:B---3--:R-:W-:-:S15]  /*33210*/  HMMA.16816.F32 R4, R12, R10, R4 ;  /* 0x0000000a0c04723c */ /* 0x008fde0000001804 */
[----:B------:R-:W-:-:S04]  /*33220*/  NOP ;  /* 0x0000000000007918 */ /* 0x000fc80000000000 */
[----:B------:R-:W-:Y:S04]  /*33230*/  STL.64 [R1+0x5d0], R4 ;  /* 0x0005d00401007387 */ /* 0x000fe80000100a00 */
[----:B------:R0:W-:Y:S04]  /*33240*/  STL.64 [R1+0x5d8], R6 ;  /* 0x0005d80601007387 */ /* 0x0001e80000100a00 */
[----:B0-----:R-:W4:Y:S04]  /*33250*/  LDL.LU.64 R6, [R1+0x3280] ;  /* 0x0032800001067983 */ /* 0x001f280000300a00 */
[----:B------:R-:W4:Y:S04]  /*33260*/  LDL.LU.64 R4, [R1+0x3278] ;  /* 0x0032780001047983 */ /* 0x000f280000300a00 */
[----:B------:R-:W-:Y:S01]  /*33270*/  STL [R1+0x31b0], R11 ;  /* 0x0031b00b01007387 */ /* 0x000fe20000100800 */
[----:B----4-:R-:W-:-:S15]  /*33280*/  HMMA.16816.F32 R4, R12, R8, R4 ;  /* 0x000000080c04723c */ /* 0x010fde0000001804 */
[----:B------:R-:W-:-:S04]  /*33290*/  NOP ;  /* 0x0000000000007918 */ /* 0x000fc80000000000 */
[----:B------:R-:W-:Y:S04]  /*332a0*/  STL.64 [R1+0x5c0], R4 ;  /* 0x0005c00401007387 */ /* 0x000fe80000100a00 */
[----:B------:R0:W-:Y:S04]  /*332b0*/  STL.64 [R1+0x5c8], R6 ;  /* 0x0005c80601007387 */ /* 0x0001e80000100a00 */
[----:B0-----:R-:W2:Y:S04]  /*332c0*/  LDL.LU.64 R6, [R1+0x3270] ;  /* 0x0032700001067983 */ /* 0x001ea80000300a00 */
[----:B------:R-:W3:Y:S04]  /*332d0*/  LDL.LU.64 R4, [R1+0x3268] ;  /* 0x0032680001047983 */ /* 0x000ee80000300a00 */
[----:B------:R-:W-:Y:S04]  /*332e0*/  STL [R1+0x3218], R10 ;  /* 0x0032180a01007387 */ /* 0x000fe80000100800 */
        /* <DEDUP_REMOVED lines=11> */
[----:B---3--:R-:W-:Y:S03]  /*333a0*/  HMMA.16816.F32 R8, R12, R4, R8 ;  /* 0x000000040c08723c */ /* 0x008fe60000001808 */
[----:B------:R-:W-:Y:S04]  /*333b0*/  STL.64 [R1+0x3198], R6 ;  /* 0x0031980601007387 */ /* 0x000fe80000100a00 */
[----:B------:R0:W-:Y:S02]  /*333c0*/  STL.64 [R1+0x3190], R4 ;  /* 0x0031900401007387 */ /* 0x0001e40000100a00 */
[----:B0-----:R-:W-:-:S02]  /*333d0*/  IMAD R5, R20, 0x100, R19 ;  /* 0x0000010014057824 */ /* 0x001fc400078e0213 */
[----:B------:R-:W-:-:S08]  /*333e0*/  IMAD R4, R22, 0x100, R21 ;  /* 0x0000010016047824 */ /* 0x000fd000078e0215 */
[----:B------:R0:W-:Y:S04]  /*333f0*/  STL.64 [R1+0x5a0], R8 ;  /* 0x0005a00801007387 */ /* 0x0001e80000100a00 */
[----:B------:R-:W-:Y:S04]  /*33400*/  STL.64 [R1+0x5a8], R10 ;  /* 0x0005a80a01007387 */ /* 0x000fe80000100a00 */
[----:B------:R-:W-:Y:S04]  /*33410*/  STL [R1+0x50], R5 ;  /* 0x0000500501007387 */ /* 0x000fe80000100800 */
[----:B------:R2:W-:Y:S01]  /*33420*/  STL [R1+0x54], R4 ;  /* 0x0000540401007387 */ /* 0x0005e20000100800 */
[----:B0-----:R-:W-:-:S05]  /*33430*/  IMAD R8, R28, 0x100, R23 ;  /* 0x000001001c087824 */ /* 0x001fca00078e0217 */
[----:B------:R-:W-:Y:S04]  /*33440*/  STL [R1+0x58], R8 ;  /* 0x0000580801007387 */ /* 0x000fe80000100800 */
[----:B------:R-:W3:Y:S01]  /*33450*/  LDL.LU R20, [R1+0x4f0] ;  /* 0x0004f00001147983 */ /* 0x000ee20000300800 */
[----:B--2---:R-:W-:-:S15]  /*33460*/  HMMA.16816.F32 R4, R12, R2, R24 ;  /* 0x000000020c04723c */ /* 0x004fde0000001818 */
[----:B------:R-:W-:-:S04]  /*33470*/  NOP ;  /* 0x0000000000007918 */ /* 0x000fc80000000000 */
[----:B------:R-:W-:Y:S04]  /*33480*/  STL.64 [R1+0x270], R4 ;  /* 0x0002700401007387 */ /* 0x000fe80000100a00 */
[----:B------:R-:W-:Y:S04]  /*33490*/  STL.64 [R1+0x278], R6 ;  /* 0x0002780601007387 */ /* 0x000fe80000100a00 */
[----:B------:R-:W3:Y:S04]  /*334a0*/  LDL.LU R21, [R1+0x4f4] ;  /* 0x0004f40001157983 */ /* 0x000ee80000300800 */
[----:B------:R-:W2:Y:S04]  /*334b0*/  LDL.LU R22, [R1+0x4f8] ;  /* 0x0004f80001167983 */ /* 0x000ea80000300800 */
[----:B------:R-:W2:Y:S04]  /*334c0*/  LDL.LU R23, [R1+0x4fc] ;  /* 0x0004fc0001177983 */ /* 0x000ea80000300800 */
[----:B------:R-:W4:Y:S04]  /*334d0*/  LDL.LU R24, [R1+0x510] ;  /* 0x0005100001187983 */ /* 0x000f280000300800 */
[----:B------:R-:W4:Y:S04]  /*334e0*/  LDL.LU R25, [R1+0x514] ;  /* 0x0005140001197983 */ /* 0x000f280000300800 */
[----:B----4-:R0:W-:Y:S04]  /*334f0*/  STL.64 [R1+0x3220], R24 ;  /* 0x0032201801007387 */ /* 0x0101e80000100a00 */
[----:B------:R-:W4:Y:S04]  /*33500*/  LDL.LU R26, [R1+0x518] ;  /* 0x00051800011a7983 */ /* 0x000f280000300800 */
[----:B------:R-:W4:Y:S04]  /*33510*/  LDL.LU R27, [R1+0x51c] ;  /* 0x00051c00011b7983 */ /* 0x000f280000300800 */
[----:B0-----:R-:W2:Y:S04]  /*33520*/  LDL.64 R24, [R1+0x8] ;  /* 0x0000080001187983 */ /* 0x001ea80000100a00 */
[----:B----4-:R-:W-:Y:S04]  /*33530*/  STL.64 [R1+0x3240], R26 ;  /* 0x0032401a01007387 */ /* 0x010fe80000100a00 */
[----:B--2---:R0:W-:Y:S04]  /*33540*/  STL.64 [R1+0x3238], R24 ;  /* 0x0032381801007387 */ /* 0x0041e80000100a00 */
[----:B------:R-:W2:Y:S04]  /*33550*/  LDL.LU R8, [R1+0x520] ;  /* 0x0005200001087983 */ /* 0x000ea80000300800 */
[----:B------:R-:W2:Y:S04]  /*33560*/  LDL.LU R9, [R1+0x524] ;  /* 0x0005240001097983 */ /* 0x000ea80000300800 */
[----:B------:R-:W4:Y:S04]  /*33570*/  LDL.LU R10, [R1+0x528] ;  /* 0x00052800010a7983 */ /* 0x000f280000300800 */
[----:B------:R-:W4:Y:S04]  /*33580*/  LDL.LU R11, [R1+0x52c] ;  /* 0x00052c00010b7983 */ /* 0x000f280000300800 */
[----:B0-----:R-:W2:Y:S04]  /*33590*/  LDL.LU R24, [R1+0x540] ;  /* 0x0005400001187983 */ /* 0x001ea80000300800 */
[----:B------:R-:W2:Y:S04]  /*335a0*/  LDL.LU R25, [R1+0x544] ;  /* 0x0005440001197983 */ /* 0x000ea80000300800 */
[----:B------:R-:W2:Y:S04]  /*335b0*/  LDL.LU R26, [R1+0x548] ;  /* 0x00054800011a7983 */ /* 0x000ea80000300800 */
[----:B------:R-:W2:Y:S04]  /*335c0*/  LDL.LU R27, [R1+0x54c] ;  /* 0x00054c00011b7983 */ /* 0x000ea80000300800 */
[----:B------:R-:W3:Y:S04]  /*335d0*/  LDL.LU R13, [R1+0x50] ;  /* 0x00005000010d7983 */ /* 0x000ee80000300800 */
[----:B------:R-:W3:Y:S04]  /*335e0*/  LDL.LU R14, [R1+0x54] ;  /* 0x00005400010e7983 */ /* 0x000ee80000300800 */
[----:B------:R-:W3:Y:S01]  /*335f0*/  LDL.LU R15, [R1+0x58] ;  /* 0x00005800010f7983 */ /* 0x000ee20000300800 */
[----:B------:R-:W-:-:S03]  /*33600*/  IMAD R0, R0, 0x100, R29 ;  /* 0x0000010000007824 */ /* 0x000fc600078e021d */
[----:B--2---:R-:W-:Y:S04]  /*33610*/  STL.64 [R1+0x3250], R26 ;  /* 0x0032501a01007387 */ /* 0x004fe80000100a00 */
[----:B------:R0:W-:Y:S04]  /*33620*/  STL.64 [R1+0x3248], R24 ;  /* 0x0032481801007387 */ /* 0x0001e80000100a00 */
[----:B0-----:R-:W2:Y:S04]  /*33630*/  LDL.LU R24, [R1+0x550] ;  /* 0x0005500001187983 */ /* 0x001ea80000300800 */
[----:B------:R-:W2:Y:S04]  /*33640*/  LDL.LU R25, [R1+0x554] ;  /* 0x0005540001197983 */ /* 0x000ea80000300800 */
[----:B------:R-:W2:Y:S04]  /*33650*/  LDL.LU R26, [R1+0x558] ;  /* 0x00055800011a7983 */ /* 0x000ea80000300800 */
[----:B------:R-:W2:Y:S04]  /*33660*/  LDL.LU R27, [R1+0x55c] ;  /* 0x00055c00011b7983 */ /* 0x000ea80000300800 */
[----:B------:R-:W2:Y:S04]  /*33670*/  LDL.64 R4, [R1+0x18] ;  /* 0x0000180001047983 */ /* 0x000ea80000100a00 */
[----:B------:R-:W2:Y:S04]  /*33680*/  LDL.64 R6, [R1+0x10] ;  /* 0x0000100001067983 */ /* 0x000ea80000100a00 */
[----:B----4-:R-:W-:Y:S04]  /*33690*/  STL.64 [R1+0x3230], R10 ;  /* 0x0032300a01007387 */ /* 0x010fe80000100a00 */
[----:B------:R0:W-:Y:S04]  /*336a0*/  STL.64 [R1+0x3228], R8 ;  /* 0x0032280801007387 */ /* 0x0001e80000100a00 */
[----:B0-----:R-:W4:Y:S04]  /*336b0*/  LDL.LU R8, [R1+0x530] ;  /* 0x0005300001087983 */ /* 0x001f280000300800 */
[----:B------:R-:W4:Y:S04]  /*336c0*/  LDL.LU R9, [R1+0x534] ;  /* 0x0005340001097983 */ /* 0x000f280000300800 */
[----:B------:R-:W4:Y:S04]  /*336d0*/  LDL.LU R10, [R1+0x538] ;  /* 0x00053800010a7983 */ /* 0x000f280000300800 */
[----:B------:R-:W4:Y:S04]  /*336e0*/  LDL.LU R11, [R1+0x53c] ;  /* 0x00053c00010b7983 */ /* 0x000f280000300800 */
[----:B------:R-:W4:Y:S04]  /*336f0*/  LDL.64 R28, [R1] ;  /* 0x00000000011c7983 */ /* 0x000f280000100a00 */
[----:B------:R-:W-:Y:S04]  /*33700*/  STL.64 [R1+0x31f0], R22 ;  /* 0x0031f01601007387 */ /* 0x000fe80000100a00 */
[----:B---3--:R0:W-:Y:S04]  /*33710*/  STL.64 [R1+0x31e8], R20 ;  /* 0x0031e81401007387 */ /* 0x0081e80000100a00 */
[----:B0-----:R-:W3:Y:S04]  /*33720*/  LDL.LU R20, [R1+0x500] ;  /* 0x0005000001147983 */ /* 0x001ee80000300800 */
[----:B------:R-:W3:Y:S04]  /*33730*/  LDL.LU R21, [R1+0x504] ;  /* 0x0005040001157983 */ /* 0x000ee80000300800 */
[----:B------:R-:W3:Y:S04]  /*33740*/  LDL.LU R22, [R1+0x508] ;  /* 0x0005080001167983 */ /* 0x000ee80000300800 */
[----:B------:R-:W3:Y:S04]  /*33750*/  LDL.LU R23, [R1+0x50c] ;  /* 0x00050c0001177983 */ /* 0x000ee80000300800 */
[----:B------:R-:W3:Y:S04]  /*33760*/  LDL.LU R16, [R1+0x4d0] ;  /* 0x0004d00001107983 */ /* 0x000ee80000300800 */
[----:B------:R-:W3:Y:S04]  /*33770*/  LDL.LU R17, [R1+0x4d4] ;  /* 0x0004d40001117983 */ /* 0x000ee80000300800 */
[----:B------:R-:W3:Y:S04]  /*33780*/  LDL.LU R18, [R1+0x4d8] ;  /* 0x0004d80001127983 */ /* 0x000ee80000300800 */
[----:B------:R-:W3:Y:S01]  /*33790*/  LDL.LU R19, [R1+0x4dc] ;  /* 0x0004dc0001137983 */ /* 0x000ee20000300800 */
[----:B------:R-:W-:-:S02]  /*337a0*/  F2FP.F16.E5M2.UNPACK_B R12, R13 ;  /* 0x0000000dff0c723e */ /* 0x000fc400020004ff */
[----:B------:R-:W-:Y:S02]  /*337b0*/  F2FP.F16.E5M2.UNPACK_B R13, R14 ;  /* 0x0000000eff0d723e */ /* 0x000fe400020004ff */
[----:B------:R-:W-:Y:S02]  /*337c0*/  F2FP.F16.E5M2.UNPACK_B R14, R15 ;  /* 0x0000000fff0e723e */ /* 0x000fe400020004ff */
[----:B------:R-:W-:-:S07]  /*337d0*/  F2FP.F16.E5M2.UNPACK_B R15, R0 ;  /* 0x00000000ff0f723e */ /* 0x000fce00020004ff */
[C---:B--2---:R-:W-:Y:S01]  /*337e0*/  HMMA.16816.F32 R24, R12.reuse, R4, R24 ;  /* 0x000000040c18723c */ /* 0x044fe20000001818 */
[----:B---3--:R-:W-:Y:S04]  /*337f0*/  STL.64 [R1+0x31d0], R18 ;  /* 0x0031d01201007387 */ /* 0x008fe80000100a00 */
[----:B------:R0:W-:Y:S04]  /*33800*/  STL.64 [R1+0x31c8], R16 ;  /* 0x0031c81001007387 */ /* 0x0001e80000100a00 */
[----:B0-----:R-:W2:Y:S04]  /*33810*/  LDL.LU R16, [R1+0x4e0] ;  /* 0x0004e00001107983 */ /* 0x001ea80000300800 */
[----:B------:R-:W2:Y:S04]  /*33820*/  LDL.LU R17, [R1+0x4e4] ;  /* 0x0004e40001117983 */ /* 0x000ea80000300800 */
[----:B------:R-:W2:Y:S04]  /*33830*/  LDL.LU R18, [R1+0x4e8] ;  /* 0x0004e80001127983 */ /* 0x000ea80000300800 */
[----:B------:R-:W2:Y:S04]  /*33840*/  LDL.LU R19, [R1+0x4ec] ;  /* 0x0004ec0001137983 */ /* 0x000ea80000300800 */
[----:B------:R-:W-:Y:S04]  /*33850*/  STL [R1+0x3164], R2 ;  /* 0x0031640201007387 */ /* 0x000fe80000100800 */
[----:B------:R-:W-:Y:S04]  /*33860*/  STL [R1+0x3160], R3 ;  /* 0x0031600301007387 */ /* 0x000fe80000100800 */
        /* <DEDUP_REMOVED lines=9> */
[----:B------:R-:W4:Y:S02]  /*33900*/  LDL.LU.64 R24, [R1+0x3238] ;  /* 0x0032380001187983 */ /* 0x000f240000300a00 */
[----:B----4-:R-:W-:-:S15]  /*33910*/  HMMA.16816.F32 R8, R12, R24, R8 ;  /* 0x000000180c08723c */ /* 0x010fde0000001808 */
[----:B------:R-:W-:-:S04]  /*33920*/  NOP ;  /* 0x0000000000007918 */ /* 0x000fc80000000000 */
[----:B------:R-:W-:Y:S04]  /*33930*/  STL.64 [R1+0x570], R8 ;  /* 0x0005700801007387 */ /* 0x000fe80000100a00 */
[----:B------:R0:W-:Y:S04]  /*33940*/  STL.64 [R1+0x578], R10 ;  /* 0x0005780a01007387 */ /* 0x0001e80000100a00 */
[----:B0-----:R-:W4:Y:S04]  /*33950*/  LDL.LU.64 R10, [R1+0x3230] ;  /* 0x00323000010a7983 */ /* 0x001f280000300a00 */
[----:B------:R-:W4:Y:S01]  /*33960*/  LDL.LU.64 R8, [R1+0x3228] ;  /* 0x0032280001087983 */ /* 0x000f220000300a00 */
[----:B------:R-:W-:-:S02]  /*33970*/  IMAD.MOV.U32 R2, RZ, RZ, R4 ;  /* 0x000000ffff027224 */ /* 0x000fc400078e0004 */
[----:B------:R-:W-:Y:S02]  /*33980*/  IMAD.MOV.U32 R0, RZ, RZ, R5 ;  /* 0x000000ffff007224 */ /* 0x000fe400078e0005 */
[----:B------:R-:W-:Y:S02]  /*33990*/  IMAD.MOV.U32 R4, RZ, RZ, R6 ;  /* 0x000000ffff047224 */ /* 0x000fe400078e0006 */
[----:B------:R-:W-:Y:S02]  /*339a0*/  IMAD.MOV.U32 R6, RZ, RZ, R24 ;  /* 0x000000ffff067224 */ /* 0x000fe400078e0018 */
[----:B------:R-:W-:Y:S02]  /*339b0*/  IMAD.MOV.U32 R5, RZ, RZ, R25 ;  /* 0x000000ffff057224 */ /* 0x000fe400078e0019 */
[----:B------:R-:W3:Y:S01]  /*339c0*/  LDL.LU.64 R24, [R1+0x3220] ;  /* 0x0032200001187983 */ /* 0x000ee20000300a00 */
[----:B------:R-:W-:Y:S02]  /*339d0*/  IMAD.MOV.U32 R3, RZ, RZ, R7 ;  /* 0x000000ffff037224 */ /* 0x000fe400078e0007 */
[----:B------:R-:W-:Y:S01]  /*339e0*/  IMAD.MOV.U32 R7, RZ, RZ, R29 ;  /* 0x000000ffff077224 */ /* 0x000fe200078e001d */
[----:B----4-:R-:W-:-:S15]  /*339f0*/  HMMA.16816.F32 R8, R12, R28, R8 ;  /* 0x0000001c0c08723c */ /* 0x010fde0000001808 */
[----:B------:R-:W-:-:S04]  /*33a00*/  NOP ;  /* 0x0000000000007918 */ /* 0x000fc80000000000 */
[----:B------:R-:W-:Y:S04]  /*33a10*/  STL.64 [R1+0x560], R8 ;  /* 0x0005600801007387 */ /* 0x000fe80000100a00 */
[----:B------:R0:W-:Y:S04]  /*33a20*/  STL.64 [R1+0x568], R10 ;  /* 0x0005680a01007387 */ /* 0x0001e80000100a00 */
[----:B0-----:R-:W4:Y:S04]  /*33a30*/  LDL.LU R10, [R1+0x3218] ;  /* 0x00321800010a7983 */ /* 0x001f280000300800 */
[----:B------:R-:W2:Y:S01]  /*33a40*/  LDL.LU.64 R8, [R1+0x3210] ;  /* 0x0032100001087983 */ /* 0x000ea20000300a00 */
[----:B------:R-:W-:-:S03]  /*33a50*/  IMAD.MOV.U32 R11, RZ, RZ, R28 ;  /* 0x000000ffff0b7224 */ /* 0x000fc600078e001c */
[----:B------:R-:W3:Y:S02]  /*33a60*/  LDL.LU.64 R28, [R1+0x3208] ;  /* 0x00320800011c7983 */ /* 0x000ee40000300a00 */
[----:B---3--:R-:W-:-:S15]  /*33a70*/  HMMA.16816.F32 R24, R12, R28, R24 ;  /* 0x0000001c0c18723c */ /* 0x008fde0000001818 */
[----:B------:R-:W-:-:S04]  /*33a80*/  NOP ;  /* 0x0000000000007918 */ /* 0x000fc80000000000 */
[----:B------:R-:W-:Y:S04]  /*33a90*/  STL.64 [R1+0x550], R24 ;  /* 0x0005501801007387 */ /* 0x000fe80000100a00 */
[----:B------:R0:W-:Y:S04]  /*33aa0*/  STL.64 [R1+0x558], R26 ;  /* 0x0005581a01007387 */ /* 0x0001e80000100a00 */
[----:B0-----:R-:W3:Y:S04]  /*33ab0*/  LDL.LU.64 R26, [R1+0x3200] ;  /* 0x00320000011a7983 */ /* 0x001ee80000300a00 */
[----:B------:R-:W2:Y:S04]  /*33ac0*/  LDL.LU.64 R24, [R1+0x31f8] ;  /* 0x0031f80001187983 */ /* 0x000ea80000300a00 */
[----:B------:R-:W-:Y:S04]  /*33ad0*/  STL [R1+0x3168], R28 ;  /* 0x0031681c01007387 */ /* 0x000fe80000100800 */
[----:B------:R-:W-:Y:S01]  /*33ae0*/  STL [R1+0x3148], R29 ;  /* 0x0031481d01007387 */ /* 0x000fe20000100800 */
        /* <DEDUP_REMOVED lines=32> */
[----:B0-----:R-:W2:Y:S04]  /*33cf0*/  LDL.LU R20, [R1+0x4c0] ;  /* 0x0004c00001147983 */ /* 0x001ea80000300800 */
[----:B------:R-:W2:Y:S04]  /*33d00*/  LDL.LU R21, [R1+0x4c4] ;  /* 0x0004c40001157983 */ /* 0x000ea80000300800 */
[----:B------:R-:W2:Y:S04]  /*33d10*/  LDL.LU R22, [R1+0x4c8] ;  /* 0x0004c80001167983 */ /* 0x000ea80000300800 */
[----:B------:R-:W2:Y:S02]  /*33d20*/  LDL.LU R23, [R1+0x4cc] ;  /* 0x0004cc0001177983 */ /* 0x000ea40000300800 */
[----:B--2---:R-:W-:-:S15]  /*33d30*/  HMMA.16816.F32 R20, R12, R18, R20 ;  /* 0x000000120c14723c */ /* 0x004fde0000001814 */
[----:B------:R-:W-:-:S04]  /*33d40*/  NOP ;  /* 0x0000000000007918 */ /* 0x000fc80000000000 */
[----:B------:R-:W-:Y:S04]  /*33d50*/  STL.64 [R1+0x500], R20 ;  /* 0x0005001401007387 */ /* 0x000fe80000100a00 */
[----:B------:R3:W-:Y:S02]  /*33d60*/  STL.64 [R1+0x508], R22 ;  /* 0x0005081601007387 */ /* 0x0007e40000100a00 */
[----:B---3--:R-:W-:Y:S01]  /*33d70*/  HMMA.16816.F32 R20, R12, R16, R24 ;  /* 0x000000100c14723c */ /* 0x008fe20000001818 */
[----:B------:R-:W-:Y:S02]  /*33d80*/  IMAD.MOV.U32 R26, RZ, RZ, R11 ;  /* 0x000000ffff1a7224 */ /* 0x000fe400078e000b */
[----:B------:R-:W-:Y:S01]  /*33d90*/  IMAD.MOV.U32 R27, RZ, RZ, R7 ;  /* 0x000000ffff1b7224 */ /* 0x000fe200078e0007 */
[----:B------:R-:W4:-:S15]  /*33da0*/  LDL.LU R11, [R1+0x31b0] ;  /* 0x0031b000010b7983 */ /* 0x000f1e0000300800 */
        /* <DEDUP_REMOVED lines=8> */
[----:B------:R-:W-:Y:S01]  /*33e30*/  IMAD.MOV.U32 R25, RZ, RZ, R5 ;  /* 0x000000ffff197224 */ /* 0x000fe200078e0005 */
[----:B---3--:R-:W-:Y:S04]  /*33e40*/  STL.64 [R1+0x3110], R22 ;  /* 0x0031101601007387 */ /* 0x008fe80000100a00 */
[----:B--2---:R0:W-:Y:S04]  /*33e50*/  STL.64 [R1+0x3108], R20 ;  /* 0x0031081401007387 */ /* 0x0041e80000100a00 */
[----:B------:R-:W-:Y:S04]  /*33e60*/  STL.64 [R1+0x3118], R24 ;  /* 0x0031181801007387 */ /* 0x000fe80000100a00 */
[----:B0-----:R-:W2:Y:S04]  /*33e70*/  LDL.LU R20, [R1+0x440] ;  /* 0x0004400001147983 */ /* 0x001ea80000300800 */
[----:B------:R-:W2:Y:S04]  /*33e80*/  LDL.LU R21, [R1+0x444] ;  /* 0x0004440001157983 */ /* 0x000ea80000300800 */
[----:B------:R-:W3:Y:S04]  /*33e90*/  LDL.LU R22, [R1+0x448] ;  /* 0x0004480001167983 */ /* 0x000ee80000300800 */
        /* <DEDUP_REMOVED lines=10> */
[----:B------:R-:W-:-:S03]  /*33f40*/  IMAD.MOV.U32 R24, RZ, RZ, R2 ;  /* 0x000000ffff187224 */ /* 0x000fc600078e0002 */
[----:B---3--:R-:W-:Y:S04]  /*33f50*/  STL.64 [R1+0x3140], R22 ;  /* 0x0031401601007387 */ /* 0x008fe80000100a00 */
[----:B--2---:R0:W-:Y:S04]  /*33f60*/  STL.64 [R1+0x3138], R20 ;  /* 0x0031381401007387 */ /* 0x0041e80000100a00 */
[----:B------:R-:W-:Y:S04]  /*33f70*/  STL [R1+0x316c], R24 ;  /* 0x00316c1801007387 */ /* 0x000fe80000100800 */
[----:B0-----:R-:W2:Y:S04]  /*33f80*/  LDL.LU R20, [R1+0x460] ;  /* 0x0004600001147983 */ /* 0x001ea80000300800 */
[----:B------:R-:W2:Y:S04]  /*33f90*/  LDL.LU R21, [R1+0x464] ;  /* 0x0004640001157983 */ /* 0x000ea80000300800 */
[----:B------:R-:W3:Y:S04]  /*33fa0*/  LDL.LU R22, [R1+0x468] ;  /* 0x0004680001167983 */ /* 0x000ee80000300800 */
[----:B------:R-:W3:Y:S04]  /*33fb0*/  LDL.LU R23, [R1+0x46c] ;  /* 0x00046c0001177983 */ /* 0x000ee80000300800 */
[----:B------:R-:W2:Y:S04]  /*33fc0*/  LDL.LU R4, [R1+0x490] ;  /* 0x0004900001047983 */ /* 0x000ea80000300800 */
[----:B------:R-:W2:Y:S04]  /*33fd0*/  LDL.LU R5, [R1+0x494] ;  /* 0x0004940001057983 */ /* 0x000ea80000300800 */
[----:B------:R-:W2:Y:S04]  /*33fe0*/  LDL.LU R6, [R1+0x498] ;  /* 0x0004980001067983 */ /* 0x000ea80000300800 */
[----:B------:R-:W2:Y:S04]  /*33ff0*/  LDL.LU R7, [R1+0x49c] ;  /* 0x00049c0001077983 */ /* 0x000ea80000300800 */
[----:B--2---:R-:W-:Y:S04]  /*34000*/  STL.64 [R1+0x31a8], R6 ;  /* 0x0031a80601007387 */ /* 0x004fe80000100a00 */
[----:B------:R0:W-:Y:S04]  /*34010*/  STL.64 [R1+0x31a0], R4 ;  /* 0x0031a00401007387 */ /* 0x0001e80000100a00 */
[----:B0-----:R-:W4:Y:S04]  /*34020*/  LDL.LU R4, [R1+0x4a0] ;  /* 0x0004a00001047983 */ /* 0x001f280000300800 */
[----:B------:R-:W4:Y:S04]  /*34030*/  LDL.LU R5, [R1+0x4a4] ;  /* 0x0004a40001057983 */ /* 0x000f280000300800 */
[----:B------:R-:W4:Y:S04]  /*34040*/  LDL.LU R6, [R1+0x4a8] ;  /* 0x0004a80001067983 */ /* 0x000f280000300800 */
[----:B------:R-:W4:Y:S04]  /*34050*/  LDL.LU R7, [R1+0x4ac] ;  /* 0x0004ac0001077983 */ /* 0x000f280000300800 */
[----:B------:R-:W2:Y:S04]  /*34060*/  LDL.LU R24, [R1+0x10b8] ;  /* 0x0010b80001187983 */ /* 0x000ea80000300800 */
[----:B------:R-:W2:Y:S04]  /*34070*/  LDL.LU R29, [R1+0x10b4] ;  /* 0x0010b400011d7983 */ /* 0x000ea80000300800 */
[----:B------:R-:W2:Y:S04]  /*34080*/  LDL.LU R28, [R1+0x10c0] ;  /* 0x0010c000011c7983 */ /* 0x000ea80000300800 */
[----:B------:R-:W2:Y:S04]  /*34090*/  LDL.LU R27, [R1+0x10bc] ;  /* 0x0010bc00011b7983 */ /* 0x000ea80000300800 */
[----:B------:R-:W2:Y:S04]  /*340a0*/  LDL.LU R2, [R1+0x10cc] ;  /* 0x0010cc0001027983 */ /* 0x000ea80000300800 */
[----:B------:R-:W2:Y:S01]  /*340b0*/  LDL.LU R26, [R1+0x10c8] ;  /* 0x0010c800011a7983 */ /* 0x000ea20000300800 */
[----:B------:R-:W-:-:S03]  /*340c0*/  IMAD.MOV.U32 R25, RZ, RZ, R0 ;  /* 0x000000ffff197224 */ /* 0x000fc600078e0000 */
[----:B--2---:R-:W-:Y:S04]  /*340d0*/  STL.64 [R1+0x3178], R26 ;  /* 0x0031781a01007387 */ /* 0x004fe80000100a00 */
[----:B------:R0:W-:Y:S04]  /*340e0*/  STL.64 [R1+0x3170], R24 ;  /* 0x0031701801007387 */ /* 0x0001e80000100a00 */
[----:B0-----:R-:W2:Y:S04]  /*340f0*/  LDL.LU R24, [R1+0x470] ;  /* 0x0004700001187983 */ /* 0x001ea80000300800 */
[----:B------:R-:W2:Y:S04]  /*34100*/  LDL.LU R25, [R1+0x474] ;  /* 0x0004740001197983 */ /* 0x000ea80000300800 */
[----:B------:R-:W2:Y:S04]  /*34110*/  LDL.LU R26, [R1+0x478] ;  /* 0x00047800011a7983 */ /* 0x000ea80000300800 */
[----:B------:R-:W2:Y:S01]  /*34120*/  LDL.LU R27, [R1+0x47c] ;  /* 0x00047c00011b7983 */ /* 0x000ea20000300800 */
[C---:B----4-:R-:W-:Y:S03]  /*34130*/  HMMA.16816.F32 R4, R12.reuse, R10, R4 ;  /* 0x0000000a0c04723c */ /* 0x050fe60000001804 */
[----:B--2---:R-:W-:Y:S04]  /*34140*/  STL.64 [R1+0x3188], R26 ;  /* 0x0031881a01007387 */ /* 0x004fe80000100a00 */
[----:B------:R0:W-:Y:S04]  /*34150*/  STL.64 [R1+0x3180], R24 ;  /* 0x0031801801007387 */ /* 0x0001e80000100a00 */
        /* <DEDUP_REMOVED lines=57> */
[----:B------:R-:W4:Y:S04]  /*344f0*/  LDL.LU R28, [R1+0x3168] ;  /* 0x00316800011c7983 */ /* 0x000f280000300800 */
[----:B------:R-:W3:Y:S04]  /*34500*/  LDL.LU R2, [R1+0x3164] ;  /* 0x0031640001027983 */ /* 0x000ee80000300800 */
[----:B------:R-:W3:Y:S02]  /*34510*/  LDL.LU R3, [R1+0x3160] ;  /* 0x0031600001037983 */ /* 0x000ee40000300800 */
[----:B---3--:R-:W-:Y:S02]  /*34520*/  HMMA.16816.F32 R12, R12, R2, R20 ;  /* 0x000000020c0c723c */ /* 0x008fe40000001814 */
        /* <DEDUP_REMOVED lines=8> */
[----:B------:R-:W4:Y:S06]  /*345b0*/  LDL.LU R29, [R1+0x3148] ;  /* 0x00314800011d7983 */ /* 0x000f2c0000300800 */
[----:B--2---:R-:W-:Y:S01]  /*345c0*/  HMMA.16816.F32 R24, R12, R24, R20 ;  /* 0x000000180c18723c */ /* 0x004fe20000001814 */
[----:B------:R-:W2:Y:S04]  /*345d0*/  LDL.LU.64 R22, [R1+0x3140] ;  /* 0x0031400001167983 */ /* 0x000ea80000300a00 */
[----:B------:R-:W2:-:S14]  /*345e0*/  LDL.LU.64 R20, [R1+0x3138] ;  /* 0x0031380001147983 */ /* 0x000e9c0000300a00 */
        /* <DEDUP_REMOVED lines=17> */
[----:B------:R-:W3:-:S13]  /*34700*/  LDL.LU.64 R20, [R1+0x30f0] ;  /* 0x0030f00001147983 */ /* 0x000eda0000300a00 */
[----:B------:R-:W-:Y:S04]  /*34710*/  STL.64 [R1+0x470], R24 ;  /* 0x0004701801007387 */ /* 0x000fe80000100a00 */
[----:B------:R0:W-:Y:S04]  /*34720*/  STL.64 [R1+0x478], R26 ;  /* 0x0004781a01007387 */ /* 0x0001e80000100a00 */
[----:B0-----:R-:W2:Y:S04]  /*34730*/  LDL.LU.64 R26, [R1+0x30e8] ;  /* 0x0030e800011a7983 */ /* 0x001ea80000300a00 */
[----:B------:R-:W3:Y:S01]  /*34740*/  LDL.LU.64 R24, [R1+0x30e0] ;  /* 0x0030e00001187983 */ /* 0x000ee20000300a00 */
[----:B----4-:R-:W-:Y:S03]  /*34750*/  HMMA.16816.F32 R4, R12, R28, R4 ;  /* 0x0000001c0c04723c */ /* 0x010fe60000001804 */
[----:B------:R-:W-:-:S15]  /*34760*/  STL.64 [R1+0x3030], R28 ;  /* 0x0030301c01007387 */ /* 0x000fde0000100a00 */
[----:B------:R-:W-:Y:S01]  /*34770*/  NOP ;  /* 0x0000000000007918 */ /* 0x000fe20000000000 */
[----:B------:R-:W-:Y:S04]  /*34780*/  STL.64 [R1+0x460], R4 ;  /* 0x0004600401007387 */ /* 0x000fe80000100a00 */
[----:B------:R2:W-:Y:S02]  /*34790*/  STL.64 [R1+0x468], R6 ;  /* 0x0004680601007387 */ /* 0x0005e40000100a00 */
[C---:B--2---:R-:W-:Y:S08]  /*347a0*/  HMMA.16816.F32 R4, R12.reuse, R26, R8 ;  /* 0x0000001a0c04723c */ /* 0x044ff00000001808 */
[C---:B---3--:R-:W-:Y:S11]  /*347b0*/  HMMA.16816.F32 R8, R12.reuse, R24, R16 ;  /* 0x000000180c08723c */ /* 0x048ff60000001810 */
[----:B------:R0:W-:Y:S04]  /*347c0*/  STL.64 [R1+0x450], R4 ;  /* 0x0004500401007387 */ /* 0x0001e80000100a00 */
[----:B------:R1:W-:Y:S04]  /*347d0*/  STL.64 [R1+0x458], R6 ;  /* 0x0004580601007387 */ /* 0x0003e80000100a00 */
[----:B0-----:R-:W2:Y:S04]  /*347e0*/  LDL.LU R4, [R1+0x3a0] ;  /* 0x0003a00001047983 */ /* 0x001ea80000300800 */
[----:B------:R0:W-:Y:S04]  /*347f0*/  STL.64 [R1+0x440], R8 ;  /* 0x0004400801007387 */ /* 0x0001e80000100a00 */
[----:B------:R3:W-:Y:S04]  /*34800*/  STL.64 [R1+0x448], R10 ;  /* 0x0004480a01007387 */ /* 0x0007e80000100a00 */
[----:B------:R-:W2:Y:S04]  /*34810*/  LDL.LU R5, [R1+0x3a4] ;  /* 0x0003a40001057983 */ /* 0x000ea80000300800 */
[----:B-1----:R-:W4:Y:S04]  /*34820*/  LDL.LU R6, [R1+0x3a8] ;  /* 0x0003a80001067983 */ /* 0x002f280000300800 */
[----:B------:R-:W4:Y:S04]  /*34830*/  LDL.LU R7, [R1+0x3ac] ;  /* 0x0003ac0001077983 */ /* 0x000f280000300800 */
[----:B0-----:R-:W2:Y:S04]  /*34840*/  LDL.LU R8, [R1+0x3c0] ;  /* 0x0003c00001087983 */ /* 0x001ea80000300800 */
[----:B------:R-:W2:Y:S04]  /*34850*/  LDL.LU R9, [R1+0x3c4] ;  /* 0x0003c40001097983 */ /* 0x000ea80000300800 */
[----:B---3--:R-:W3:Y:S04]  /*34860*/  LDL.LU R10, [R1+0x3c8] ;  /* 0x0003c800010a7983 */ /* 0x008ee80000300800 */
[----:B------:R-:W3:Y:S04]  /*34870*/  LDL.LU R11, [R1+0x3cc] ;  /* 0x0003cc00010b7983 */ /* 0x000ee80000300800 */
        /* <DEDUP_REMOVED lines=11> */
[----:B------:R0:W-:Y:S04]  /*34930*/  STL.64 [R1+0x30b0], R8 ;  /* 0x0030b00801007387 */ /* 0x0001e80000100a00 */
[----:B0-----:R-:W3:Y:S04]  /*34940*/  LDL.LU R8, [R1+0x3d0] ;  /* 0x0003d00001087983 */ /* 0x001ee80000300800 */
[----:B------:R-:W3:Y:S04]  /*34950*/  LDL.LU R9, [R1+0x3d4] ;  /* 0x0003d40001097983 */ /* 0x000ee80000300800 */
[----:B------:R-:W3:Y:S04]  /*34960*/  LDL.LU R10, [R1+0x3d8] ;  /* 0x0003d800010a7983 */ /* 0x000ee80000300800 */
[----:B------:R-:W3:Y:S04]  /*34970*/  LDL.LU R11, [R1+0x3dc] ;  /* 0x0003dc00010b7983 */ /* 0x000ee80000300800 */
[----:B----4-:R-:W-:Y:S04]  /*34980*/  STL.64 [R1+0x3098], R6 ;  /* 0x0030980601007387 */ /* 0x010fe80000100a00 */
[----:B------:R0:W-:Y:S04]  /*34990*/  STL.64 [R1+0x3090], R4 ;  /* 0x0030900401007387 */ /* 0x0001e80000100a00 */
[----:B0-----:R-:W4:Y:S04]  /*349a0*/  LDL.LU R4, [R1+0x3b0] ;  /* 0x0003b00001047983 */ /* 0x001f280000300800 */
[----:B------:R-:W4:Y:S04]  /*349b0*/  LDL.LU R5, [R1+0x3b4] ;  /* 0x0003b40001057983 */ /* 0x000f280000300800 */
[----:B------:R-:W4:Y:S04]  /*349c0*/  LDL.LU R6, [R1+0x3b8] ;  /* 0x0003b80001067983 */ /* 0x000f280000300800 */
[----:B------:R-:W4:Y:S04]  /*349d0*/  LDL.LU R7, [R1+0x3bc] ;  /* 0x0003bc0001077983 */ /* 0x000f280000300800 */
[----:B------:R-:W2:Y:S04]  /*349e0*/  LDL.LU R0, [R1+0x10f0] ;  /* 0x0010f00001007983 */ /* 0x000ea80000300800 */
[----:B------:R-:W2:Y:S04]  /*349f0*/  LDL.LU.64 R28, [R1+0x18] ;  /* 0x00001800011c7983 */ /* 0x000ea80000300a00 */
[----:B------:R-:W-:Y:S04]  /*34a00*/  STL.64 [R1+0x3028], R26 ;  /* 0x0030281a01007387 */ /* 0x000fe80000100a00 */
        /* <DEDUP_REMOVED lines=11> */
[C---:B------:R-:W-:Y:S03]  /*34ac0*/  HMMA.16816.F32 R16, R12.reuse, R22, R16 ;  /* 0x000000160c10723c */ /* 0x040fe60000001810 */
[----:B--2---:R-:W-:Y:S04]  /*34ad0*/  STL.64 [R1+0x3078], R26 ;  /* 0x0030781a01007387 */ /* 0x004fe80000100a00 */
        /* <DEDUP_REMOVED lines=13> */
[----:B0-----:R-:W3:Y:S04]  /*34bb0*/  LDL.LU.64 R18, [R1+0x30c8] ;  /* 0x0030c80001127983 */ /* 0x001ee80000300a00 */
[----:B------:R-:W2:Y:S04]  /*34bc0*/  LDL.LU.64 R16, [R1+0x30c0] ;  /* 0x0030c00001107983 */ /* 0x000ea80000300a00 */
        /* <DEDUP_REMOVED lines=16> */
[----:B0-----:R-:W4:Y:S04]  /*34cd0*/  LDL.LU.64 R10, [R1+0x30a8] ;  /* 0x0030a800010a7983 */ /* 0x001f280000300a00 */
[----:B------:R-:W2:Y:S04]  /*34ce0*/  LDL.LU.64 R8, [R1+0x30a0] ;  /* 0x0030a00001087983 */ /* 0x000ea80000300a00 */
[----:B------:R0:W-:Y:S04]  /*34cf0*/  STL.64 [R1+0x2fe8], R18 ;  /* 0x002fe81201007387 */ /* 0x0001e80000100a00 */
[----:B0-----:R-:W3:Y:S04]  /*34d00*/  LDL.LU R18, [R1+0x10e8] ;  /* 0x0010e80001127983 */ /* 0x001ee80000300800 */
[----:B------:R-:W2:Y:S04]  /*34d10*/  LDL.LU R19, [R1+0x10f4] ;  /* 0x0010f40001137983 */ /* 0x000ea80000300800 */
[----:B------:R0:W-:Y:S04]  /*34d20*/  STL.64 [R1+0x2fe0], R16 ;  /* 0x002fe01001007387 */ /* 0x0001e80000100a00 */
[----:B0-----:R-:W2:Y:S04]  /*34d30*/  LDL.LU R16, [R1+0x10e0] ;  /* 0x0010e00001107983 */ /* 0x001ea80000300800 */
[----:B------:R-:W3:Y:S01]  /*34d40*/  LDL.LU R17, [R1+0x10ec] ;  /* 0x0010ec0001117983 */ /* 0x000ee20000300800 */
        /* <DEDUP_REMOVED lines=16> */
[----:B0-----:R-:W3:Y:S01]  /*34e50*/  LDL.LU R9, [R1+0x10dc] ;  /* 0x0010dc0001097983 */ /* 0x001ee20000300800 */
        /* <DEDUP_REMOVED lines=11> */
[----:B------:R-:W2:Y:S01]  /*34f10*/  LDL.LU.64 R24, [R1+0x3060] ;  /* 0x0030600001187983 */ /* 0x000ea20000300a00 */
[----:B------:R-:W-:Y:S03]  /*34f20*/  HMMA.16816.F32 R12, R12, R2, R20 ;  /* 0x000000020c0c723c */ /* 0x000fe60000001814 */
[----:B------:R0:W-:Y:S04]  /*34f30*/  STL [R1+0x2fac], R4 ;  /* 0x002fac0401007387 */ /* 0x0001e80000100800 */
[----:B------:R1:W-:Y:S04]  /*34f40*/  STL [R1+0x2fa8], R5 ;  /* 0x002fa80501007387 */ /* 0x0003e80000100800 */
[----:B------:R-:W-:Y:S01]  /*34f50*/  STL.64 [R1+0x3058], R6 ;  /* 0x0030580601007387 */ /* 0x000fe20000100a00 */
[----:B---3--:R-:W-:-:S02]  /*34f60*/  IMAD R8, R10, 0x100, R9 ;  /* 0x000001000a087824 */ /* 0x008fc400078e0209 */
[----:B------:R-:W-:Y:S01]  /*34f70*/  IMAD R0, R0, 0x100, R19 ;  /* 0x0000010000007824 */ /* 0x000fe200078e0213 */
[----:B------:R-:W-:Y:S04]  /*34f80*/  STL [R1+0x2f8c], R2 ;  /* 0x002f8c0201007387 */ /* 0x000fe80000100800 */
[----:B------:R-:W-:Y:S01]  /*34f90*/  STL [R1+0x2f88], R3 ;  /* 0x002f880301007387 */ /* 0x000fe20000100800 */
[----:B0-----:R-:W-:Y:S02]  /*34fa0*/  IMAD R4, R18, 0x100, R17 ;  /* 0x0000010012047824 */ /* 0x001fe400078e0211 */
[----:B-1----:R-:W-:Y:S01]  /*34fb0*/  IMAD R5, R16, 0x100, R11 ;  /* 0x0000010010057824 */ /* 0x002fe200078e020b */
[----:B------:R0:W-:Y:S04]  /*34fc0*/  STL.64 [R1+0x250], R12 ;  /* 0x0002500c01007387 */ /* 0x0001e80000100a00 */
[----:B------:R1:W-:Y:S01]  /*34fd0*/  STL.64 [R1+0x258], R14 ;  /* 0x0002580e01007387 */ /* 0x0003e20000100a00 */
[----:B0-----:R-:W-:-:S02]  /*34fe0*/  F2FP.F16.E5M2.UNPACK_B R12, R8 ;  /* 0x00000008ff0c723e */ /* 0x001fc400020004ff */
[----:B------:R-:W-:Y:S02]  /*34ff0*/  F2FP.F16.E5M2.UNPACK_B R13, R5 ;  /* 0x00000005ff0d723e */ /* 0x000fe400020004ff */
[----:B-1----:R-:W-:Y:S02]  /*35000*/  F2FP.F16.E5M2.UNPACK_B R14, R4 ;  /* 0x00000004ff0e723e */ /* 0x002fe400020004ff */
[----:B------:R-:W-:-:S07]  /*35010*/  F2FP.F16.E5M2.UNPACK_B R15, R0 ;  /* 0x00000000ff0f723e */ /* 0x000fce00020004ff */
[----:B--2---:R-:W-:-:S15]  /*35020*/  HMMA.16816.F32 R4, R12, R28, R24 ;  /* 0x0000001c0c04723c */ /* 0x004fde0000001818 */
[----:B------:R-:W-:-:S04]  /*35030*/  NOP ;  /* 0x0000000000007918 */ /* 0x000fc80000000000 */
[----:B------:R-:W-:Y:S04]  /*35040*/  STL.64 [R1+0x3b0], R4 ;  /* 0x0003b00401007387 */ /* 0x000fe80000100a00 */
[----:B------:R-:W-:Y:S04]  /*35050*/  STL.64 [R1+0x3b8], R6 ;  /* 0x0003b80601007387 */ /* 0x000fe80000100a00 */
[----:B------:R-:W2:Y:S04]  /*35060*/  LDL.LU R8, [R1+0x2d0] ;  /* 0x0002d00001087983 */ /* 0x000ea80000300800 */
[----:B------:R-:W2:Y:S04]  /*35070*/  LDL.LU R9, [R1+0x2d4] ;  /* 0x0002d40001097983 */ /* 0x000ea80000300800 */
        /* <DEDUP_REMOVED lines=19> */
[----:B------:R-:W3:Y:S01]  /*351b0*/  LDL.LU R7, [R1+0x36c] ;  /* 0x00036c0001077983 */ /* 0x000ee20000300800 */
[----:B------:R-:W-:-:S02]  /*351c0*/  IMAD.MOV.U32 R2, RZ, RZ, R28 ;  /* 0x000000ffff027224 */ /* 0x000fc400078e001c */
[----:B------:R-:W-:Y:S01]  /*351d0*/  IMAD.MOV.U32 R0, RZ, RZ, R29 ;  /* 0x000000ffff007224 */ /* 0x000fe200078e001d */
[----:B--2---:R-:W-:Y:S04]  /*351e0*/  STL.64 [R1+0x3050], R26 ;  /* 0x0030501a01007387 */ /* 0x004fe80000100a00 */
[----:B------:R0:W-:Y:S04]  /*351f0*/  STL.64 [R1+0x3048], R24 ;  /* 0x0030481801007387 */ /* 0x0001e80000100a00 */
[----:B0-----:R-:W2:Y:S04]  /*35200*/  LDL.LU R24, [R1+0x350] ;  /* 0x0003500001187983 */ /* 0x001ea80000300800 */
[----:B------:R-:W2:Y:S04]  /*35210*/  LDL.LU R25, [R1+0x354] ;  /* 0x0003540001197983 */ /* 0x000ea80000300800 */
[----:B------:R-:W2:Y:S04]  /*35220*/  LDL.LU R26, [R1+0x358] ;  /* 0x00035800011a7983 */ /* 0x000ea80000300800 */
[----:B------:R-:W2:Y:S04]  /*35230*/  LDL.LU R27, [R1+0x35c] ;  /* 0x00035c00011b7983 */ /* 0x000ea80000300800 */
[----:B------:R-:W2:Y:S04]  /*35240*/  LDL.LU.64 R28, [R1] ;  /* 0x00000000011c7983 */ /* 0x000ea80000300a00 */
[----:B------:R-:W-:Y:S04]  /*35250*/  STL.64 [R1+0x3018], R22 ;  /* 0x0030181601007387 */ /* 0x000fe80000100a00 */
[----:B----4-:R0:W-:Y:S04]  /*35260*/  STL.64 [R1+0x3010], R20 ;  /* 0x0030101401007387 */ /* 0x0101e80000100a00 */
        /* <DEDUP_REMOVED lines=20> */
[----:B------:R-:W-:Y:S04]  /*353b0*/  STL [R1+0x2fb4], R0 ;  /* 0x002fb40001007387 */ /* 0x000fe80000100800 */
[----:B------:R0:W-:Y:S04]  /*353c0*/  STL [R1+0x2fb0], R2 ;  /* 0x002fb00201007387 */ /* 0x0001e80000100800 */
[----:B0-----:R-:W2:Y:S02]  /*353d0*/  LDL.LU.64 R2, [R1+0x10] ;  /* 0x0000100001027983 */ /* 0x001ea40000300a00 */
[----:B--2---:R-:W-:-:S15]  /*353e0*/  HMMA.16816.F32 R4, R12, R2, R4 ;  /* 0x000000020c04723c */ /* 0x004fde0000001804 */
[----:B------:R-:W-:-:S04]  /*353f0*/  NOP ;  /* 0x0000000000007918 */ /* 0x000fc80000000000 */
[----:B------:R0:W-:Y:S04]  /*35400*/  STL.64 [R1+0x3a0], R4 ;  /* 0x0003a00401007387 */ /* 0x0001e80000100a00 */
[----:B------:R1:W-:Y:S01]  /*35410*/  STL.64 [R1+0x3a8], R6 ;  /* 0x0003a80601007387 */ /* 0x0003e20000100a00 */
[----:B0-----:R-:W-:-:S03]  /*35420*/  IMAD.MOV.U32 R5, RZ, RZ, R2 ;  /* 0x000000ffff057224 */ /* 0x001fc600078e0002 */
[----:B-1----:R-:W2:Y:S04]  /*35430*/  LDL.LU.64 R6, [R1+0x3058] ;  /* 0x0030580001067983 */ /* 0x002ea80000300a00 */
[----:B------:R0:W-:Y:S04]  /*35440*/  STL [R1+0x2fb8], R5 ;  /* 0x002fb80501007387 */ /* 0x0001e80000100800 */
[----:B0-----:R-:W2:Y:S02]  /*35450*/  LDL.LU.64 R4, [R1+0x8] ;  /* 0x0000080001047983 */ /* 0x001ea40000300a00 */
[----:B--2---:R-:W-:-:S15]  /*35460*/  HMMA.16816.F32 R24, R12, R4, R24 ;  /* 0x000000040c18723c */ /* 0x004fde0000001818 */
        /* <DEDUP_REMOVED lines=8> */
[----:B------:R-:W-:Y:S01]  /*354f0*/  IMAD.MOV.U32 R0, RZ, RZ, R29 ;  /* 0x000000ffff007224 */ /* 0x000fe200078e001d */
[----:B--2---:R-:W-:-:S15]  /*35500*/  HMMA.16816.F32 R24, R12, R28, R24 ;  /* 0x0000001c0c18723c */ /* 0x004fde0000001818 */
[----:B------:R-:W-:-:S04]  /*35510*/  NOP ;  /* 0x0000000000007918 */ /* 0x000fc80000000000 */
[----:B------:R-:W-:Y:S04]  /*35520*/  STL.64 [R1+0x380], R24 ;  /* 0x0003801801007387 */ /* 0x000fe80000100a00 */
[----:B------:R0:W-:Y:S04]  /*35530*/  STL.64 [R1+0x388], R26 ;  /* 0x0003881a01007387 */ /* 0x0001e80000100a00 */
[----:B0-----:R-:W2:Y:S04]  /*35540*/  LDL.LU.64 R26, [R1+0x3040] ;  /* 0x00304000011a7983 */ /* 0x001ea80000300a00 */
[----:B------:R-:W2:Y:S04]  /*35550*/  LDL.LU.64 R24, [R1+0x3038] ;  /* 0x0030380001187983 */ /* 0x000ea80000300a00 */
[----:B------:R-:W2:Y:S02]  /*35560*/  LDL.LU.64 R28, [R1+0x3030] ;  /* 0x00303000011c7983 */ /* 0x000ea40000300a00 */
[----:B--2---:R-:W-:-:S15]  /*35570*/  HMMA.16816.F32 R24, R12, R28, R24 ;  /* 0x0000001c0c18723c */ /* 0x004fde0000001818 */
[----:B------:R-:W-:-:S04]  /*35580*/  NOP ;  /* 0x0000000000007918 */ /* 0x000fc80000000000 */
[----:B------:R-:W-:Y:S04]  /*35590*/  STL.64 [R1+0x370], R24 ;  /* 0x0003701801007387 */ /* 0x000fe80000100a00 */
[----:B------:R0:W-:Y:S04]  /*355a0*/  STL.64 [R1+0x378], R26 ;  /* 0x0003781a01007387 */ /* 0x0001e80000100a00 */
[----:B0-----:R-:W4:Y:S04]  /*355b0*/  LDL.LU.64 R26, [R1+0x3028] ;  /* 0x00302800011a7983 */ /* 0x001f280000300a00 */
[----:B------:R-:W2:Y:S04]  /*355c0*/  LDL.LU.64 R24, [R1+0x3020] ;  /* 0x0030200001187983 */ /* 0x000ea80000300a00 */
[----:B------:R-:W-:Y:S04]  /*355d0*/  STL [R1+0x2f90], R28 ;  /* 0x002f901c01007387 */ /* 0x000fe80000100800 */
[----:B------:R-:W-:Y:S01]  /*355e0*/  STL [R1+0x2f70], R29 ;  /* 0x002f701d01007387 */ /* 0x000fe20000100800 */
        /* <DEDUP_REMOVED lines=57> */
[----:B------:R4:W-:Y:S04]  /*35980*/  STL.64 [R1+0x308], R18 ;  /* 0x0003081201007387 */ /* 0x0009e80000100a00 */
[----:B------:R-:W-:Y:S04]  /*35990*/  STL.64 [R1+0x2ee0], R10 ;  /* 0x002ee00a01007387 */ /* 0x000fe80000100a00 */
[----:B---3--:R0:W-:Y:S01]  /*359a0*/  STL.64 [R1+0x2ed8], R8 ;  /* 0x002ed80801007387 */ /* 0x0081e20000100a00 */
[C---:B----4-:R-:W-:Y:S08]  /*359b0*/  HMMA.16816.F32 R16, R12.reuse, R8, R20 ;  /* 0x000000080c10723c */ /* 0x050ff00000001814 */
[----:B0-----:R-:W-:Y:S11]  /*359c0*/  HMMA.16816.F32 R8, R12, R6, R24 ;  /* 0x000000060c08723c */ /* 0x001ff60000001818 */
[----:B------:R-:W-:Y:S04]  /*359d0*/  STL.64 [R1+0x2f0], R16 ;  /* 0x0002f01001007387 */ /* 0x000fe80000100a00 */
[----:B------:R-:W-:Y:S04]  /*359e0*/  STL.64 [R1+0x2f8], R18 ;  /* 0x0002f81201007387 */ /* 0x000fe80000100a00 */
[----:B------:R-:W2:Y:S04]  /*359f0*/  LDL.LU R20, [R1+0x160] ;  /* 0x0001600001147983 */ /* 0x000ea80000300800 */
[----:B------:R-:W-:Y:S04]  /*35a00*/  STL.64 [R1+0x2e0], R8 ;  /* 0x0002e00801007387 */ /* 0x000fe80000100a00 */
[----:B------:R-:W-:Y:S04]  /*35a10*/  STL.64 [R1+0x2e8], R10 ;  /* 0x0002e80a01007387 */ /* 0x000fe80000100a00 */
[----:B------:R-:W2:Y:S04]  /*35a20*/  LDL.LU R21, [R1+0x164] ;  /* 0x0001640001157983 */ /* 0x000ea80000300800 */
[----:B------:R-:W3:Y:S04]  /*35a30*/  LDL.LU R22, [R1+0x168] ;  /* 0x0001680001167983 */ /* 0x000ee80000300800 */
[----:B------:R-:W3:Y:S04]  /*35a40*/  LDL.LU R23, [R1+0x16c] ;  /* 0x00016c0001177983 */ /* 0x000ee80000300800 */
[----:B---3--:R0:W-:Y:S02]  /*35a50*/  STL.64 [R1+0x2f20], R22 ;  /* 0x002f201601007387 */ /* 0x0081e40000100a00 */
[----:B0-----:R-:W-:-:S02]  /*35a60*/  IMAD.MOV.U32 R22, RZ, RZ, R5 ;  /* 0x000000ffff167224 */ /* 0x001fc400078e0005 */
[----:B------:R-:W-:Y:S01]  /*35a70*/  IMAD.MOV.U32 R23, RZ, RZ, R0 ;  /* 0x000000ffff177224 */ /* 0x000fe200078e0000 */
[----:B------:R-:W3:Y:S04]  /*35a80*/  LDL.LU R5, [R1+0x2fb8] ;  /* 0x002fb80001057983 */ /* 0x000ee80000300800 */
[----:B------:R-:W4:Y:S04]  /*35a90*/  LDL.LU R0, [R1+0x2fb4] ;  /* 0x002fb40001007983 */ /* 0x000f280000300800 */
[----:B--2---:R0:W-:Y:S04]  /*35aa0*/  STL.64 [R1+0x2f18], R20 ;  /* 0x002f181401007387 */ /* 0x0041e80000100a00 */
[----:B------:R1:W-:Y:S04]  /*35ab0*/  STL.64 [R1+0x2f38], R22 ;  /* 0x002f381601007387 */ /* 0x0003e80000100a00 */
[----:B------:R-:W2:Y:S04]  /*35ac0*/  LDL.LU R24, [R1+0x180] ;  /* 0x0001800001187983 */ /* 0x000ea80000300800 */
[----:B------:R-:W2:Y:S04]  /*35ad0*/  LDL.LU R25, [R1+0x184] ;  /* 0x0001840001197983 */ /* 0x000ea80000300800 */
[----:B------:R-:W2:Y:S04]  /*35ae0*/  LDL.LU R26, [R1+0x188] ;  /* 0x00018800011a7983 */ /* 0x000ea80000300800 */
[----:B------:R-:W2:Y:S01]  /*35af0*/  LDL.LU R27, [R1+0x18c] ;  /* 0x00018c00011b7983 */ /* 0x000ea20000300800 */
[----:B0-----:R-:W-:-:S03]  /*35b00*/  IMAD.MOV.U32 R20, RZ, RZ, R2 ;  /* 0x000000ffff147224 */ /* 0x001fc600078e0002 */
[----:B------:R-:W4:Y:S01]  /*35b10*/  LDL.LU R2, [R1+0x2fb0] ;  /* 0x002fb00001027983 */ /* 0x000f220000300800 */
[----:B------:R-:W-:-:S03]  /*35b20*/  IMAD.MOV.U32 R21, RZ, RZ, R4 ;  /* 0x000000ffff157224 */ /* 0x000fc600078e0004 */
[----:B------:R-:W4:Y:S01]  /*35b30*/  LDL.LU R4, [R1+0x2fac] ;  /* 0x002fac0001047983 */ /* 0x000f220000300800 */
[----:B-1----:R-:W-:-:S03]  /*35b40*/  IMAD.MOV.U32 R23, RZ, RZ, R3 ;  /* 0x000000ffff177224 */ /* 0x002fc600078e0003 */
[----:B------:R-:W-:Y:S01]  /*35b50*/  STL.64 [R1+0x2f50], R20 ;  /* 0x002f501401007387 */ /* 0x000fe20000100a00 */
[----:B---3--:R-:W-:-:S03]  /*35b60*/  IMAD.MOV.U32 R22, RZ, RZ, R5 ;  /* 0x000000ffff167224 */ /* 0x008fc600078e0005 */
[----:B--2---:R-:W-:Y:S04]  /*35b70*/  STL.64 [R1+0x2f30], R26 ;  /* 0x002f301a01007387 */ /* 0x004fe80000100a00 */
[----:B------:R0:W-:Y:S01]  /*35b80*/  STL.64 [R1+0x2f28], R24 ;  /* 0x002f281801007387 */ /* 0x0001e20000100a00 */
[----:B----4-:R-:W-:-:S03]  /*35b90*/  IMAD.MOV.U32 R18, RZ, RZ, R2 ;  /* 0x000000ffff127224 */ /* 0x010fc600078e0002 */
[----:B0-----:R-:W2:Y:S04]  /*35ba0*/  LDL.LU R24, [R1+0x1a0] ;  /* 0x0001a00001187983 */ /* 0x001ea80000300800 */
[----:B------:R-:W2:Y:S04]  /*35bb0*/  LDL.LU R25, [R1+0x1a4] ;  /* 0x0001a40001197983 */ /* 0x000ea80000300800 */
[----:B------:R-:W3:Y:S04]  /*35bc0*/  LDL.LU R26, [R1+0x1a8] ;  /* 0x0001a800011a7983 */ /* 0x000ee80000300800 */
[----:B------:R-:W3:Y:S04]  /*35bd0*/  LDL.LU R27, [R1+0x1ac] ;  /* 0x0001ac00011b7983 */ /* 0x000ee80000300800 */
[----:B------:R-:W4:Y:S04]  /*35be0*/  LDL.LU R5, [R1+0x2fa8] ;  /* 0x002fa80001057983 */ /* 0x000f280000300800 */
[----:B------:R0:W-:Y:S04]  /*35bf0*/  STL.64 [R1+0x2f68], R22 ;  /* 0x002f681601007387 */ /* 0x0001e80000100a00 */
[----:B------:R1:W-:Y:S04]  /*35c00*/  STL [R1+0x2f94], R18 ;  /* 0x002f941201007387 */ /* 0x0003e80000100800 */
[----:B------:R-:W2:Y:S04]  /*35c10*/  LDL.LU R20, [R1+0x200] ;  /* 0x0002000001147983 */ /* 0x000ea80000300800 */
[----:B------:R-:W2:Y:S04]  /*35c20*/  LDL.LU R21, [R1+0x204] ;  /* 0x0002040001157983 */ /* 0x000ea80000300800 */
[----:B0-----:R-:W2:Y:S04]  /*35c30*/  LDL.LU R22, [R1+0x208] ;  /* 0x0002080001167983 */ /* 0x001ea80000300800 */
[----:B------:R-:W2:Y:S04]  /*35c40*/  LDL.LU R23, [R1+0x20c] ;  /* 0x00020c0001177983 */ /* 0x000ea80000300800 */
[----:B-1----:R-:W2:Y:S04]  /*35c50*/  LDL.LU R18, [R1+0x1100] ;  /* 0x0011000001127983 */ /* 0x002ea80000300800 */
[----:B------:R-:W3:Y:S04]  /*35c60*/  LDL.LU R29, [R1+0x10fc] ;  /* 0x0010fc00011d7983 */ /* 0x000ee80000300800 */
[----:B------:R-:W3:Y:S04]  /*35c70*/  LDL.LU R28, [R1+0x1108] ;  /* 0x00110800011c7983 */ /* 0x000ee80000300800 */
[----:B------:R-:W3:Y:S04]  /*35c80*/  LDL.LU R17, [R1+0x1104] ;  /* 0x0011040001117983 */ /* 0x000ee80000300800 */
[----:B------:R-:W3:Y:S04]  /*35c90*/  LDL.LU R2, [R1+0x1110] ;  /* 0x0011100001027983 */ /* 0x000ee80000300800 */
[----:B------:R-:W3:Y:S01]  /*35ca0*/  LDL.LU R16, [R1+0x110c] ;  /* 0x00110c0001107983 */ /* 0x000ee20000300800 */
[----:B------:R-:W-:-:S05]  /*35cb0*/  IMAD.MOV.U32 R19, RZ, RZ, R0 ;  /* 0x000000ffff137224 */ /* 0x000fca00078e0000 */
[----:B--2---:R-:W-:Y:S04]  /*35cc0*/  STL.64 [R1+0x2fa0], R18 ;  /* 0x002fa01201007387 */ /* 0x004fe80000100a00 */
[----:B---3--:R0:W-:Y:S04]  /*35cd0*/  STL.64 [R1+0x2f98], R16 ;  /* 0x002f981001007387 */ /* 0x0081e80000100a00 */
[----:B0-----:R-:W4:Y:S04]  /*35ce0*/  LDL.LU R16, [R1+0x290] ;  /* 0x0002900001107983 */ /* 0x001f280000300800 */
[----:B------:R-:W4:Y:S04]  /*35cf0*/  LDL.LU R17, [R1+0x294] ;  /* 0x0002940001117983 */ /* 0x000f280000300800 */
[----:B------:R-:W4:Y:S04]  /*35d00*/  LDL.LU R18, [R1+0x298] ;  /* 0x0002980001127983 */ /* 0x000f280000300800 */
[----:B------:R-:W4:Y:S04]  /*35d10*/  LDL.LU R19, [R1+0x29c] ;  /* 0x00029c0001137983 */ /* 0x000f280000300800 */
        /* <DEDUP_REMOVED lines=13> */
[----:B------:R-:W2:Y:S01]  /*35df0*/  LDL.LU R27, [R1+0x1cc] ;  /* 0x0001cc00011b7983 */ /* 0x000ea20000300800 */
[----:B----4-:R-:W-:Y:S03]  /*35e00*/  HMMA.16816.F32 R16, R12, R4, R16 ;  /* 0x000000040c10723c */ /* 0x010fe60000001810 */
        /* <DEDUP_REMOVED lines=8> */
[----:B------:R-:W4:Y:S04]  /*35e90*/  LDL.LU R10, [R1+0x138] ;  /* 0x00013800010a7983 */ /* 0x000f280000300800 */
[----:B------:R-:W4:Y:S04]  /*35ea0*/  LDL.LU R11, [R1+0x13c] ;  /* 0x00013c00010b7983 */ /* 0x000f280000300800 */
[----:B------:R-:W-:Y:S04]  /*35eb0*/  STL.64 [R1+0x2d0], R16 ;  /* 0x0002d01001007387 */ /* 0x000fe80000100a00 */
[----:B------:R0:W-:Y:S04]  /*35ec0*/  STL.64 [R1+0x2d8], R18 ;  /* 0x0002d81201007387 */ /* 0x0001e80000100a00 */
[----:B0-----:R-:W2:Y:S04]  /*35ed0*/  LDL.LU.64 R18, [R1+0x2fa0] ;  /* 0x002fa00001127983 */ /* 0x001ea80000300a00 */
[----:B------:R-:W3:Y:S04]  /*35ee0*/  LDL.LU.64 R16, [R1+0x2f98] ;  /* 0x002f980001107983 */ /* 0x000ee80000300a00 */
[----:B------:R-:W-:Y:S04]  /*35ef0*/  STL.64 [R1+0x2ec0], R6 ;  /* 0x002ec00601007387 */ /* 0x000fe80000100a00 */
[----:B------:R0:W-:Y:S01]  /*35f00*/  STL.64 [R1+0x2eb8], R4 ;  /* 0x002eb80401007387 */ /* 0x0001e20000100a00 */
[----:B------:R-:W-:-:S03]  /*35f10*/  IMAD R0, R0, 0x100, R3 ;  /* 0x0000010000007824 */ /* 0x000fc600078e0203 */
[----:B0-----:R-:W4:Y:S04]  /*35f20*/  LDL.LU R4, [R1+0x140] ;  /* 0x0001400001047983 */ /* 0x001f280000300800 */
[----:B------:R-:W4:Y:S04]  /*35f30*/  LDL.LU R5, [R1+0x144] ;  /* 0x0001440001057983 */ /* 0x000f280000300800 */
[----:B------:R-:W4:Y:S04]  /*35f40*/  LDL.LU R6, [R1+0x148] ;  /* 0x0001480001067983 */ /* 0x000f280000300800 */
[----:B------:R-:W4:Y:S01]  /*35f50*/  LDL.LU R7, [R1+0x14c] ;  /* 0x00014c0001077983 */ /* 0x000f220000300800 */
[----:B--2---:R-:W-:-:S02]  /*35f60*/  IMAD R29, R29, 0x100, R18 ;  /* 0x000001001d1d7824 */ /* 0x004fc400078e0212 */
[----:B---3--:R-:W-:Y:S01]  /*35f70*/  IMAD R17, R17, 0x100, R28 ;  /* 0x0000010011117824 */ /* 0x008fe200078e021c */
[----:B------:R-:W2:Y:S04]  /*35f80*/  LDL.LU R18, [R1+0x2f94] ;  /* 0x002f940001127983 */ /* 0x000ea80000300800 */
[----:B------:R-:W3:Y:S01]  /*35f90*/  LDL.LU R28, [R1+0x2f90] ;  /* 0x002f9000011c7983 */ /* 0x000ee20000300800 */
[----:B------:R-:W-:-:S03]  /*35fa0*/  IMAD R16, R16, 0x100, R2 ;  /* 0x0000010010107824 */ /* 0x000fc600078e0202 */
[----:B------:R-:W2:Y:S04]  /*35fb0*/  LDL.LU R2, [R1+0x2f8c] ;  /* 0x002f8c0001027983 */ /* 0x000ea80000300800 */
[----:B------:R-:W2:Y:S02]  /*35fc0*/  LDL.LU R3, [R1+0x2f88] ;  /* 0x002f880001037983 */ /* 0x000ea40000300800 */
[----:B--2---:R-:W-:Y:S02]  /*35fd0*/  HMMA.16816.F32 R12, R12, R2, R20 ;  /* 0x000000020c0c723c */ /* 0x004fe40000001814 */
[----:B------:R-:W2:Y:S04]  /*35fe0*/  LDL.LU.64 R22, [R1+0x2f80] ;  /* 0x002f800001167983 */ /* 0x000ea80000300a00 */
[----:B------:R-:W2:Y:S04]  /*35ff0*/  LDL.LU.64 R20, [R1+0x2f78] ;  /* 0x002f780001147983 */ /* 0x000ea80000300a00 */
[----:B------:R-:W-:Y:S04]  /*36000*/  STL [R1+0x2e8c], R2 ;  /* 0x002e8c0201007387 */ /* 0x000fe80000100800 */
[----:B------:R-:W-:Y:S05]  /*36010*/  STL [R1+0x2e88], R3 ;  /* 0x002e880301007387 */ /* 0x000fea0000100800 */
[----:B------:R0:W-:Y:S04]  /*36020*/  STL.64 [R1+0x240], R12 ;  /* 0x0002400c01007387 */ /* 0x0001e80000100a00 */
[----:B------:R1:W-:Y:S01]  /*36030*/  STL.64 [R1+0x248], R14 ;  /* 0x0002480e01007387 */ /* 0x0003e20000100a00 */
[----:B0-----:R-:W-:-:S02]  /*36040*/  F2FP.F16.E5M2.UNPACK_B R12, R29 ;  /* 0x0000001dff0c723e */ /* 0x001fc400020004ff */
[----:B------:R-:W-:Y:S02]  /*36050*/  F2FP.F16.E5M2.UNPACK_B R13, R17 ;  /* 0x00000011ff0d723e */ /* 0x000fe400020004ff */
[----:B-1----:R-:W-:Y:S02]  /*36060*/  F2FP.F16.E5M2.UNPACK_B R14, R16 ;  /* 0x00000010ff0e723e */ /* 0x002fe400020004ff */
[----:B------:R-:W-:Y:S01]  /*36070*/  F2FP.F16.E5M2.UNPACK_B R15, R0 ;  /* 0x00000000ff0f723e */ /* 0x000fe200020004ff */
[----:B------:R-:W3:Y:S06]  /*36080*/  LDL.LU R29, [R1+0x2f70] ;  /* 0x002f7000011d7983 */ /* 0x000eec0000300800 */
[----:B--2---:R-:W-:Y:S01]  /*36090*/  HMMA.16816.F32 R16, R12, R18, R20 ;  /* 0x000000120c10723c */ /* 0x004fe20000001814 */
[----:B------:R-:W2:-:S15]  /*360a0*/  LDL.LU.64 R22, [R1+0x2f68] ;  /* 0x002f680001167983 */ /* 0x000e9e0000300a00 */
[----:B------:R-:W-:-:S03]  /*360b0*/  NOP ;  /* 0x0000000000007918 */ /* 0x000fc60000000000 */
[----:B------:R0:W-:Y:S04]  /*360c0*/  STL.64 [R1+0x230], R16 ;  /* 0x0002301001007387 */ /* 0x0001e80000100a00 */
[----:B------:R1:W-:Y:S04]  /*360d0*/  STL.64 [R1+0x238], R18 ;  /* 0x0002381201007387 */ /* 0x0003e80000100a00 */
[----:B0-----:R-:W3:Y:S04]  /*360e0*/  LDL.LU R16, [R1+0x100] ;  /* 0x0001000001107983 */ /* 0x001ee80000300800 */
[----:B------:R-:W3:Y:S04]  /*360f0*/  LDL.LU R17, [R1+0x104] ;  /* 0x0001040001117983 */ /* 0x000ee80000300800 */
[----:B-1----:R-:W3:Y:S04]  /*36100*/  LDL.LU R18, [R1+0x108] ;  /* 0x0001080001127983 */ /* 0x002ee80000300800 */
[----:B------:R-:W3:Y:S01]  /*36110*/  LDL.LU R19, [R1+0x10c] ;  /* 0x00010c0001137983 */ /* 0x000ee20000300800 */
        /* <DEDUP_REMOVED lines=13> */
[----:B------:R-:W3:Y:S04]  /*361f0*/  LDL.LU.64 R26, [R1+0x2f30] ;  /* 0x002f3000011a7983 */ /* 0x000ee80000300a00 */
[----:B------:R-:W3:-:S13]  /*36200*/  LDL.LU.64 R24, [R1+0x2f28] ;  /* 0x002f280001187983 */ /* 0x000eda0000300a00 */
        /* <DEDUP_REMOVED lines=9> */
[----:B------:R-:W4:Y:S01]  /*362a0*/  LDL.LU.64 R24, [R1+0x2f08] ;  /* 0x002f080001187983 */ /* 0x000f220000300a00 */
[----:B--2---:R-:W-:-:S15]  /*362b0*/  HMMA.16816.F32 R20, R12, R26, R20 ;  /* 0x0000001a0c14723c */ /* 0x004fde0000001814 */
[----:B------:R-:W-:-:S04]  /*362c0*/  NOP ;  /* 0x0000000000007918 */ /* 0x000fc80000000000 */
[----:B------:R-:W-:Y:S04]  /*362d0*/  STL.64 [R1+0x160], R20 ;  /* 0x0001601401007387 */ /* 0x000fe80000100a00 */
[----:B------:R0:W-:Y:S04]  /*362e0*/  STL.64 [R1+0x168], R22 ;  /* 0x0001681601007387 */ /* 0x0001e80000100a00 */
[----:B0-----:R-:W2:Y:S04]  /*362f0*/  LDL.LU.64 R22, [R1+0x2f00] ;  /* 0x002f000001167983 */ /* 0x001ea80000300a00 */
[----:B------:R-:W3:Y:S04]  /*36300*/  LDL.LU.64 R20, [R1+0x2ef8] ;  /* 0x002ef80001147983 */ /* 0x000ee80000300a00 */
[----:B------:R-:W2:Y:S01]  /*36310*/  LDL.LU R2, [R1+0x1128] ;  /* 0x0011280001027983 */ /* 0x000ea20000300800 */
[----:B----4-:R-:W-:Y:S03]  /*36320*/  HMMA.16816.F32 R4, R12, R24, R4 ;  /* 0x000000180c04723c */ /* 0x010fe60000001804 */
[----:B--2---:R0:W-:-:S15]  /*36330*/  STL [R1+0x2e90], R2 ;  /* 0x002e900201007387 */ /* 0x0041de0000100800 */
[----:B------:R-:W-:Y:S01]  /*36340*/  NOP ;  /* 0x0000000000007918 */ /* 0x000fe20000000000 */
[----:B------:R-:W-:Y:S04]  /*36350*/  STL.64 [R1+0x140], R4 ;  /* 0x0001400401007387 */ /* 0x000fe80000100a00 */
[----:B------:R1:W-:Y:S04]  /*36360*/  STL.64 [R1+0x148], R6 ;  /* 0x0001480601007387 */ /* 0x0003e80000100a00 */
[----:B0-----:R-:W2:Y:S04]  /*36370*/  LDL.LU R2, [R1+0x1120] ;  /* 0x0011200001027983 */ /* 0x001ea80000300800 */
[----:B------:R-:W4:Y:S04]  /*36380*/  LDL.LU R3, [R1+0x1130] ;  /* 0x0011300001037983 */ /* 0x000f280000300800 */
[----:B------:R-:W2:Y:S04]  /*36390*/  LDL.LU R0, [R1+0x1138] ;  /* 0x0011380001007983 */ /* 0x000ea80000300800 */
[----:B------:R-:W2:Y:S01]  /*363a0*/  LDL.LU R24, [R1+0xe0] ;  /* 0x0000e00001187983 */ /* 0x000ea20000300800 */
[----:B-1----:R-:W-:-:S15]  /*363b0*/  HMMA.16816.F32 R4, R12, R22, R8 ;  /* 0x000000160c04723c */ /* 0x002fde0000001808 */
[----:B------:R-:W-:-:S04]  /*363c0*/  NOP ;  /* 0x0000000000007918 */ /* 0x000fc80000000000 */
[----:B------:R0:W-:Y:S04]  /*363d0*/  STL.64 [R1+0x2c0], R4 ;  /* 0x0002c00401007387 */ /* 0x0001e80000100a00 */
[----:B------:R1:W-:Y:S04]  /*363e0*/  STL.64 [R1+0x2c8], R6 ;  /* 0x0002c80601007387 */ /* 0x0003e80000100a00 */
[----:B------:R-:W2:Y:S04]  /*363f0*/  LDL.LU R25, [R1+0xe4] ;  /* 0x0000e40001197983 */ /* 0x000ea80000300800 */
[----:B------:R-:W2:Y:S04]  /*36400*/  LDL.LU R26, [R1+0xe8] ;  /* 0x0000e800011a7983 */ /* 0x000ea80000300800 */
[----:B------:R-:W2:Y:S04]  /*36410*/  LDL.LU R27, [R1+0xec] ;  /* 0x0000ec00011b7983 */ /* 0x000ea80000300800 */
[----:B0-----:R-:W2:Y:S04]  /*36420*/  LDL.LU R4, [R1+0x70] ;  /* 0x0000700001047983 */ /* 0x001ea80000300800 */
[----:B------:R-:W2:Y:S04]  /*36430*/  LDL.LU R5, [R1+0x74] ;  /* 0x0000740001057983 */ /* 0x000ea80000300800 */
[----:B-1----:R-:W2:Y:S04]  /*36440*/  LDL.LU R6, [R1+0x78] ;  /* 0x0000780001067983 */ /* 0x002ea80000300800 */
[----:B------:R-:W2:Y:S01]  /*36450*/  LDL.LU R7, [R1+0x7c] ;  /* 0x00007c0001077983 */ /* 0x000ea20000300800 */
[C---:B---3--:R-:W-:Y:S03]  /*36460*/  HMMA.16816.F32 R20, R12.reuse, R20, R16 ;  /* 0x000000140c14723c */ /* 0x048fe60000001810 */
        /* <DEDUP_REMOVED lines=10> */
[----:B------:R-:W2:Y:S04]  /*36510*/  LDL.LU.64 R18, [R1+0x2ef0] ;  /* 0x002ef00001127983 */ /* 0x000ea80000300a00 */
[----:B------:R-:W3:Y:S04]  /*36520*/  LDL.LU.64 R16, [R1+0x2ee8] ;  /* 0x002ee80001107983 */ /* 0x000ee80000300a00 */
[----:B------:R-:W2:Y:S04]  /*36530*/  LDL R28, [R1+0x918] ;  /* 0x00091800011c7983 */ /* 0x000ea80000100800 */
[----:B------:R0:W-:Y:S04]  /*36540*/  STL.64 [R1+0x220], R20 ;  /* 0x0002201401007387 */ /* 0x0001e80000100a00 */
[----:B------:R1:W-:Y:S04]  /*36550*/  STL.64 [R1+0x228], R22 ;  /* 0x0002281601007387 */ /* 0x0003e80000100a00 */
[----:B0-----:R-:W2:Y:S04]  /*36560*/  LDL.LU R20, [R1+0x80] ;  /* 0x0000800001147983 */ /* 0x001ea80000300800 */
[----:B------:R-:W2:Y:S04]  /*36570*/  LDL.LU R21, [R1+0x84] ;  /* 0x0000840001157983 */ /* 0x000ea80000300800 */
[----:B-1----:R-:W2:Y:S04]  /*36580*/  LDL.LU R22, [R1+0x88] ;  /* 0x0000880001167983 */ /* 0x002ea80000300800 */
[----:B------:R-:W2:Y:S04]  /*36590*/  LDL.LU R23, [R1+0x8c] ;  /* 0x00008c0001177983 */ /* 0x000ea80000300800 */
[----:B--2---:R-:W-:Y:S04]  /*365a0*/  STL.64 [R1+0x2ea0], R22 ;  /* 0x002ea01601007387 */ /* 0x004fe80000100a00 */
[----:B------:R0:W-:Y:S04]  /*365b0*/  STL.64 [R1+0x2e98], R20 ;  /* 0x002e981401007387 */ /* 0x0001e80000100a00 */
[----:B0-----:R-:W2:Y:S04]  /*365c0*/  LDL.LU R20, [R1+0x30] ;  /* 0x0000300001147983 */ /* 0x001ea80000300800 */
[----:B------:R-:W2:Y:S04]  /*365d0*/  LDL.LU R21, [R1+0x34] ;  /* 0x0000340001157983 */ /* 0x000ea80000300800 */
[----:B------:R-:W2:Y:S04]  /*365e0*/  LDL.LU R22, [R1+0x38] ;  /* 0x0000380001167983 */ /* 0x000ea80000300800 */
[----:B------:R-:W2:Y:S01]  /*365f0*/  LDL.LU R23, [R1+0x3c] ;  /* 0x00003c0001177983 */ /* 0x000ea20000300800 */
[C---:B------:R-:W-:Y:S08]  /*36600*/  HMMA.16816.F32 R24, R12.reuse, R18, R24 ;  /* 0x000000120c18723c */ /* 0x040ff00000001818 */
[C---:B---3--:R-:W-:Y:S01]  /*36610*/  HMMA.16816.F32 R8, R12.reuse, R16, R8 ;  /* 0x000000100c08723c */ /* 0x048fe20000001808 */
[----:B--2---:R-:W-:Y:S04]  /*36620*/  STL.64 [R1+0x2eb0], R22 ;  /* 0x002eb01601007387 */ /* 0x004fe80000100a00 */
[----:B------:R0:W-:Y:S04]  /*36630*/  STL.64 [R1+0x2ea8], R20 ;  /* 0x002ea81401007387 */ /* 0x0001e80000100a00 */
[----:B0-----:R-:W2:Y:S04]  /*36640*/  LDL.LU R20, [R1+0x40] ;  /* 0x0000400001147983 */ /* 0x001ea80000300800 */
[----:B------:R-:W2:Y:S04]  /*36650*/  LDL.LU R21, [R1+0x44] ;  /* 0x0000440001157983 */ /* 0x000ea80000300800 */
[----:B------:R-:W2:Y:S04]  /*36660*/  LDL.LU R22, [R1+0x48] ;  /* 0x0000480001167983 */ /* 0x000ea80000300800 */
[----:B------:R-:W2:Y:S04]  /*36670*/  LDL.LU R23, [R1+0x4c] ;  /* 0x00004c0001177983 */ /* 0x000ea80000300800 */
[----:B------:R-:W3:Y:S04]  /*36680*/  LDL R18, [R1+0x908] ;  /* 0x0009080001127983 */ /* 0x000ee80000100800 */
[----:B------:R-:W2:Y:S04]  /*36690*/  LDL R19, [R1+0x90c] ;  /* 0x00090c0001137983 */ /* 0x000ea80000100800 */
[----:B------:R0:W-:Y:S04]  /*366a0*/  STL.64 [R1+0x1d0], R24 ;  /* 0x0001d01801007387 */ /* 0x0001e80000100a00 */
[----:B------:R1:W-:Y:S04]  /*366b0*/  STL.64 [R1+0x1d8], R26 ;  /* 0x0001d81a01007387 */ /* 0x0003e80000100a00 */
[----:B------:R-:W2:Y:S04]  /*366c0*/  LDL R29, [R1+0x91c] ;  /* 0x00091c00011d7983 */ /* 0x000ea80000100800 */
[----:B0-----:R-:W2:Y:S04]  /*366d0*/  LDL.LU R24, [R1+0x90] ;  /* 0x0000900001187983 */ /* 0x001ea80000300800 */
[----:B------:R-:W2:Y:S04]  /*366e0*/  LDL.LU R25, [R1+0x94] ;  /* 0x0000940001197983 */ /* 0x000ea80000300800 */
[----:B-1----:R-:W2:Y:S04]  /*366f0*/  LDL.LU R26, [R1+0x98] ;  /* 0x00009800011a7983 */ /* 0x002ea80000300800 */
[----:B------:R-:W2:Y:S04]  /*36700*/  LDL.LU R27, [R1+0x9c] ;  /* 0x00009c00011b7983 */ /* 0x000ea80000300800 */
[----:B------:R-:W-:Y:S04]  /*36710*/  STL.64 [R1+0x180], R8 ;  /* 0x0001800801007387 */ /* 0x000fe80000100a00 */
[----:B------:R0:W-:Y:S04]  /*36720*/  STL.64 [R1+0x188], R10 ;  /* 0x0001880a01007387 */ /* 0x0001e80000100a00 */
[----:B0-----:R-:W2:Y:S04]  /*36730*/  LDL.LU.64 R10, [R1+0x2ee0] ;  /* 0x002ee000010a7983 */ /* 0x001ea80000300a00 */
[----:B------:R-:W3:Y:S04]  /*36740*/  LDL.LU.64 R8, [R1+0x2ed8] ;  /* 0x002ed80001087983 */ /* 0x000ee80000300a00 */
[----:B------:R-:W3:Y:S04]  /*36750*/  LDL R16, [R1+0x8f8] ;  /* 0x0008f80001107983 */ /* 0x000ee80000100800 */
[----:B------:R-:W3:Y:S01]  /*36760*/  LDL R17, [R1+0x8fc] ;  /* 0x0008fc0001117983 */ /* 0x000ee20000100800 */
        /* <DEDUP_REMOVED lines=11> */
[----:B0-----:R-:W3:Y:S04]  /*36820*/  LDL.LU R8, [R1+0x20] ;  /* 0x0000200001087983 */ /* 0x001ee80000300800 */
[----:B------:R-:W3:Y:S04]  /*36830*/  LDL.LU R9, [R1+0x24] ;  /* 0x0000240001097983 */ /* 0x000ee80000300800 */
[----:B-1----:R-:W3:Y:S04]  /*36840*/  LDL.LU R10, [R1+0x28] ;  /* 0x00002800010a7983 */ /* 0x002ee80000300800 */
[----:B------:R-:W3:Y:S01]  /*36850*/  LDL.LU R11, [R1+0x2c] ;  /* 0x00002c00010b7983 */ /* 0x000ee20000300800 */
[----:B--2---:R-:W-:-:S15]  /*36860*/  HMMA.16816.F32 R20, R12, R6, R20 ;  /* 0x000000060c14723c */ /* 0x004fde0000001814 */
[----:B------:R-:W-:-:S04]  /*36870*/  NOP ;  /* 0x0000000000007918 */ /* 0x000fc80000000000 */
[----:B------:R-:W-:Y:S04]  /*36880*/  STL.64 [R1+0x50], R20 ;  /* 0x0000501401007387 */ /* 0x000fe80000100a00 */
[----:B------:R0:W-:Y:S04]  /*36890*/  STL.64 [R1+0x58], R22 ;  /* 0x0000581601007387 */ /* 0x0001e80000100a00 */
[----:B0-----:R-:W3:Y:S04]  /*368a0*/  LDL.LU.64 R22, [R1+0x2eb0] ;  /* 0x002eb00001167983 */ /* 0x001ee80000300a00 */
[----:B------:R-:W3:Y:S04]  /*368b0*/  LDL.LU.64 R20, [R1+0x2ea8] ;  /* 0x002ea80001147983 */ /* 0x000ee80000300a00 */
[----:B------:R-:W4:Y:S04]  /*368c0*/  LDL.LU R6, [R1+0x112c] ;  /* 0x00112c0001067983 */ /* 0x000f280000300800 */
[----:B------:R-:W2:Y:S01]  /*368d0*/  LDL.LU R7, [R1+0x1134] ;  /* 0x0011340001077983 */ /* 0x000ea20000300800 */
[----:B---3--:R-:W-:-:S15]  /*368e0*/  HMMA.16816.F32 R20, R12, R4, R20 ;  /* 0x000000040c14723c */ /* 0x008fde0000001814 */
[----:B------:R-:W-:-:S04]  /*368f0*/  NOP ;  /* 0x0000000000007918 */ /* 0x000fc80000000000 */
[----:B------:R-:W-:Y:S04]  /*36900*/  STL.64 [R1+0x30], R20 ;  /* 0x0000301401007387 */ /* 0x000fe80000100a00 */
[----:B------:R0:W-:Y:S04]  /*36910*/  STL.64 [R1+0x38], R22 ;  /* 0x0000381601007387 */ /* 0x0001e80000100a00 */
[----:B0-----:R-:W3:Y:S04]  /*36920*/  LDL.LU.64 R22, [R1+0x2ea0] ;  /* 0x002ea00001167983 */ /* 0x001ee80000300a00 */
[----:B------:R-:W3:Y:S04]  /*36930*/  LDL.LU.64 R20, [R1+0x2e98] ;  /* 0x002e980001147983 */ /* 0x000ee80000300a00 */
[----:B------:R-:W2:Y:S04]  /*36940*/  LDL.LU R4, [R1+0x111c] ;  /* 0x00111c0001047983 */ /* 0x000ea80000300800 */
[----:B------:R-:W3:Y:S01]  /*36950*/  LDL.LU R5, [R1+0x1124] ;  /* 0x0011240001057983 */ /* 0x000ee20000300800 */
[----:B--2---:R-:W-:-:S03]  /*36960*/  IMAD R4, R4, 0x100, R2 ;  /* 0x0000010004047824 */ /* 0x004fc600078e0202 */
[----:B------:R-:W3:Y:S01]  /*36970*/  LDL.LU R2, [R1+0x2e90] ;  /* 0x002e900001027983 */ /* 0x000ee20000300800 */
[----:B----4-:R-:W-:Y:S02]  /*36980*/  IMAD R6, R6, 0x100, R3 ;  /* 0x0000010006067824 */ /* 0x010fe400078e0203 */
[----:B------:R-:W-:Y:S02]  /*36990*/  IMAD R7, R7, 0x100, R0 ;  /* 0x0000010007077824 */ /* 0x000fe400078e0200 */
[----:B---3--:R-:W-:Y:S02]  /*369a0*/  IMAD R5, R5, 0x100, R2 ;  /* 0x0000010005057824 */ /* 0x008fe400078e0202 */
[----:B------:R-:W2:Y:S04]  /*369b0*/  LDL.LU R2, [R1+0x2e8c] ;  /* 0x002e8c0001027983 */ /* 0x000ea80000300800 */
[----:B------:R-:W2:Y:S04]  /*369c0*/  LDL.LU R3, [R1+0x2e88] ;  /* 0x002e880001037983 */ /* 0x000ea80000300800 */
[----:B------:R-:W3:Y:S01]  /*369d0*/  LDL.LU R0, [R1+0x2e84] ;  /* 0x002e840001007983 */ /* 0x000ee20000300800 */
[----:B--2---:R-:W-:Y:S01]  /*369e0*/  HMMA.16816.F32 R8, R12, R2, R8 ;  /* 0x000000020c08723c */ /* 0x004fe20000001808 */
[----:B------:R-:W-:-:S02]  /*369f0*/  F2FP.F16.E5M2.UNPACK_B R12, R4 ;  /* 0x00000004ff0c723e */ /* 0x000fc400020004ff */
[----:B------:R-:W-:Y:S02]  /*36a00*/  F2FP.F16.E5M2.UNPACK_B R13, R5 ;  /* 0x00000005ff0d723e */ /* 0x000fe400020004ff */
[----:B------:R-:W-:-:S14]  /*36a10*/  F2FP.F16.E5M2.UNPACK_B R14, R6 ;  /* 0x00000006ff0e723e */ /* 0x000fdc00020004ff */
[----:B------:R-:W-:Y:S04]  /*36a20*/  STL.64 [R1+0x20], R8 ;  /* 0x0000200801007387 */ /* 0x000fe80000100a00 */
[----:B------:R0:W-:Y:S04]  /*36a30*/  STL.64 [R1+0x28], R10 ;  /* 0x0000280a01007387 */ /* 0x0001e80000100a00 */
[----:B------:R-:W2:Y:S04]  /*36a40*/  LDL.LU R4, [R1+0x60] ;  /* 0x0000600001047983 */ /* 0x000ea80000300800 */
[----:B------:R-:W2:Y:S04]  /*36a50*/  LDL.LU R5, [R1+0x64] ;  /* 0x0000640001057983 */ /* 0x000ea80000300800 */
[----:B------:R-:W2:Y:S01]  /*36a60*/  LDL.LU R6, [R1+0x68] ;  /* 0x0000680001067983 */ /* 0x000ea20000300800 */
[----:B------:R-:W-:Y:S01]  /*36a70*/  F2FP.F16.E5M2.UNPACK_B R15, R7 ;  /* 0x00000007ff0f723e */ /* 0x000fe200020004ff */
[----:B---3--:R-:W-:-:S02]  /*36a80*/  IMAD.MOV.U32 R7, RZ, RZ, R0 ;  /* 0x000000ffff077224 */ /* 0x008fc400078e0000 */
[----:B------:R-:W3:Y:S01]  /*36a90*/  LDL.LU R0, [R1+0x2e80] ;  /* 0x002e800001007983 */ /* 0x000ee20000300800 */
[----:B0-----:R-:W-:Y:S02]  /*36aa0*/  F2FP.F16.E5M2.UNPACK_B R10, R16 ;  /* 0x00000010ff0a723e */ /* 0x001fe400020004ff */
[----:B------:R-:W-:Y:S02]  /*36ab0*/  F2FP.F16.E5M2.UNPACK_B R11, R17 ;  /* 0x00000011ff0b723e */ /* 0x000fe400020004ff */
[----:B------:R-:W-:Y:S02]  /*36ac0*/  F2FP.F16.E5M2.UNPACK_B R8, R18 ;  /* 0x00000012ff08723e */ /* 0x000fe400020004ff */
[----:B------:R-:W-:-:S07]  /*36ad0*/  F2FP.F16.E5M2.UNPACK_B R9, R19 ;  /* 0x00000013ff09723e */ /* 0x000fce00020004ff */
[C---:B------:R-:W-:Y:S01]  /*36ae0*/  HMMA.16816.F32 R16, R12.reuse, R8, R20 ;  /* 0x000000080c10723c */ /* 0x040fe20000001814 */
[----:B------:R-:W-:Y:S07]  /*36af0*/  STL.64 [R1+0x18], R10 ;  /* 0x0000180a01007387 */ /* 0x000fee0000100a00 */
[----:B--2---:R-:W-:-:S15]  /*36b00*/  HMMA.16816.F32 R4, R12, R10, R4 ;  /* 0x0000000a0c04723c */ /* 0x004fde0000001804 */
[----:B------:R-:W-:-:S04]  /*36b10*/  NOP ;  /* 0x0000000000007918 */ /* 0x000fc80000000000 */
[----:B------:R0:W-:Y:S04]  /*36b20*/  STL.64 [R1+0x40], R4 ;  /* 0x0000400401007387 */ /* 0x0001e80000100a00 */
[----:B------:R1:W-:Y:S04]  /*36b30*/  STL.64 [R1+0x48], R6 ;  /* 0x0000480601007387 */ /* 0x0003e80000100a00 */
[----:B------:R-:W-:Y:S04]  /*36b40*/  STL [R1+0x10], R8 ;  /* 0x0000100801007387 */ /* 0x000fe80000100800 */
[----:B------:R-:W-:Y:S04]  /*36b50*/  STL [R1+0x14], R9 ;  /* 0x0000140901007387 */ /* 0x000fe80000100800 */
[----:B------:R-:W-:Y:S04]  /*36b60*/  STL.64 [R1+0x80], R16 ;  /* 0x0000801001007387 */ /* 0x000fe80000100a00 */
[----:B------:R-:W-:Y:S01]  /*36b70*/  STL.64 [R1+0x88], R18 ;  /* 0x0000881201007387 */ /* 0x000fe20000100a00 */
[----:B0-----:R-:W-:Y:S01]  /*36b80*/  IMAD.MOV.U32 R5, RZ, RZ, R8 ;  /* 0x000000ffff057224 */ /* 0x001fe200078e0008 */
[----:B-1----:R-:W-:Y:S01]  /*36b90*/  F2FP.F16.E5M2.UNPACK_B R6, R28 ;  /* 0x0000001cff06723e */ /* 0x002fe200020004ff */
[----:B------:R-:W-:Y:S01]  /*36ba0*/  IMAD.MOV.U32 R4, RZ, RZ, R9 ;  /* 0x000000ffff047224 */ /* 0x000fe200078e0009 */
[----:B------:R-:W-:-:S03]  /*36bb0*/  F2FP.F16.E5M2.UNPACK_B R7, R29 ;  /* 0x0000001dff07723e */ /* 0x000fc600020004ff */
[----:B------:R-:W-:Y:S04]  /*36bc0*/  STL [R1+0x8], R6 ;  /* 0x0000080601007387 */ /* 0x000fe80000100800 */
[----:B------:R-:W-:Y:S04]  /*36bd0*/  STL.64 [R1+0x2e28], R4 ;  /* 0x002e280401007387 */ /* 0x000fe80000100a00 */
[----:B------:R0:W-:Y:S02]  /*36be0*/  STL [R1+0xc], R7 ;  /* 0x00000c0701007387 */ /* 0x0001e40000100800 */
[----:B0-----:R-:W-:Y:S01]  /*36bf0*/  HMMA.16816.F32 R4, R12, R6, R24 ;  /* 0x000000060c04723c */ /* 0x001fe20000001818 */
[----:B---3--:R-:W-:-:S15]  /*36c00*/  F2FP.F16.E5M2.UNPACK_B R8, R0 ;  /* 0x00000000ff08723e */ /* 0x008fde00020004ff */
[----:B------:R-:W-:-:S03]  /*36c10*/  NOP ;  /* 0x0000000000007918 */ /* 0x000fc60000000000 */
[----:B------:R0:W-:Y:S04]  /*36c20*/  STL.64 [R1+0xa0], R4 ;  /* 0x0000a00401007387 */ /* 0x0001e80000100a00 */
[----:B------:R1:W-:Y:S01]  /*36c30*/  STL [R1+0xa8], R6 ;  /* 0x0000a80601007387 */ /* 0x0003e20000100800 */
[----:B------:R-:W-:-:S03]  /*36c40*/  IMAD.MOV.U32 R0, RZ, RZ, R7 ;  /* 0x000000ffff007224 */ /* 0x000fc600078e0007 */
[----:B0-----:R-:W2:Y:S04]  /*36c50*/  LDL.LU R4, [R1+0x170] ;  /* 0x0001700001047983 */ /* 0x001ea80000300800 */
[----:B------:R-:W-:Y:S04]  /*36c60*/  STL [R1], R8 ;  /* 0x0000000801007387 */ /* 0x000fe80000100800 */
[----:B------:R-:W2:Y:S04]  /*36c70*/  LDL.LU R5, [R1+0x174] ;  /* 0x0001740001057983 */ /* 0x000ea80000300800 */
[----:B-1----:R-:W3:Y:S04]  /*36c80*/  LDL.LU R6, [R1+0x178] ;  /* 0x0001780001067983 */ /* 0x002ee80000300800 */
[----:B------:R-:W3:Y:S04]  /*36c90*/  LDL.LU R7, [R1+0x17c] ;  /* 0x00017c0001077983 */ /* 0x000ee80000300800 */
[----:B------:R-:W4:Y:S04]  /*36ca0*/  LDL R27, [R1+0x94c] ;  /* 0x00094c00011b7983 */ /* 0x000f280000100800 */
[----:B------:R-:W4:Y:S04]  /*36cb0*/  LDL R24, [R1+0x958] ;  /* 0x0009580001187983 */ /* 0x000f280000100800 */
[----:B------:R-:W4:Y:S04]  /*36cc0*/  LDL R25, [R1+0x95c] ;  /* 0x00095c0001197983 */ /* 0x000f280000100800 */
[----:B------:R-:W4:Y:S04]  /*36cd0*/  LDL R22, [R1+0x968] ;  /* 0x0009680001167983 */ /* 0x000f280000100800 */
[----:B------:R-:W4:Y:S04]  /*36ce0*/  LDL R23, [R1+0x96c] ;  /* 0x00096c0001177983 */ /* 0x000f280000100800 */
[----:B------:R-:W4:Y:S04]  /*36cf0*/  LDL R20, [R1+0x978] ;  /* 0x0009780001147983 */ /* 0x000f280000100800 */
[----:B---3--:R-:W-:Y:S04]  /*36d00*/  STL.64 [R1+0x2e38], R6 ;  /* 0x002e380601007387 */ /* 0x008fe80000100a00 */
[----:B--2---:R0:W-:Y:S04]  /*36d10*/  STL.64 [R1+0x2e30], R4 ;  /* 0x002e300401007387 */ /* 0x0041e80000100a00 */
[----:B0-----:R-:W2:Y:S04]  /*36d20*/  LDL.LU R4, [R1+0x150] ;  /* 0x0001500001047983 */ /* 0x001ea80000300800 */
[----:B------:R-:W2:Y:S04]  /*36d30*/  LDL.LU R5, [R1+0x154] ;  /* 0x0001540001057983 */ /* 0x000ea80000300800 */
[----:B------:R-:W3:Y:S04]  /*36d40*/  LDL.LU R6, [R1+0x158] ;  /* 0x0001580001067983 */ /* 0x000ee80000300800 */
[----:B------:R-:W3:Y:S04]  /*36d50*/  LDL.LU R7, [R1+0x15c] ;  /* 0x00015c0001077983 */ /* 0x000ee80000300800 */
[----:B------:R-:W4:Y:S04]  /*36d60*/  LDL R26, [R1+0x948] ;  /* 0x00094800011a7983 */ /* 0x000f280000100800 */
[----:B------:R-:W2:Y:S04]  /*36d70*/  LDL R19, [R1+0x92c] ;  /* 0x00092c0001137983 */ /* 0x000ea80000100800 */
[----:B------:R-:W2:Y:S04]  /*36d80*/  LDL R28, [R1+0x938] ;  /* 0x00093800011c7983 */ /* 0x000ea80000100800 */
[----:B------:R-:W2:Y:S04]  /*36d90*/  LDL R29, [R1+0x93c] ;  /* 0x00093c00011d7983 */ /* 0x000ea80000100800 */
[----:B----4-:R-:W-:Y:S04]  /*36da0*/  STL.64 [R1+0x2e78], R26 ;  /* 0x002e781a01007387 */ /* 0x010fe80000100a00 */
[----:B------:R0:W-:Y:S04]  /*36db0*/  STL.64 [R1+0x2e70], R24 ;  /* 0x002e701801007387 */ /* 0x0001e80000100a00 */
[----:B0-----:R-:W4:Y:S04]  /*36dc0*/  LDL.LU R24, [R1+0xb0] ;  /* 0x0000b00001187983 */ /* 0x001f280000300800 */
[----:B------:R-:W4:Y:S04]  /*36dd0*/  LDL.LU R25, [R1+0xb4] ;  /* 0x0000b40001197983 */ /* 0x000f280000300800 */
[----:B------:R-:W4:Y:S04]  /*36de0*/  LDL.LU R26, [R1+0xb8] ;  /* 0x0000b800011a7983 */ /* 0x000f280000300800 */
[----:B------:R-:W4:Y:S04]  /*36df0*/  LDL.LU R27, [R1+0xbc] ;  /* 0x0000bc00011b7983 */ /* 0x000f280000300800 */
[----:B---3--:R-:W-:Y:S04]  /*36e00*/  STL.64 [R1+0x2e48], R6 ;  /* 0x002e480601007387 */ /* 0x008fe80000100a00 */
[----:B--2---:R0:W-:Y:S04]  /*36e10*/  STL.64 [R1+0x2e40], R4 ;  /* 0x002e400401007387 */ /* 0x0041e80000100a00 */
[----:B0-----:R-:W2:Y:S04]  /*36e20*/  LDL.LU R4, [R1+0x120] ;  /* 0x0001200001047983 */ /* 0x001ea80000300800 */
[----:B------:R-:W2:Y:S04]  /*36e30*/  LDL.LU R5, [R1+0x124] ;  /* 0x0001240001057983 */ /* 0x000ea80000300800 */
[----:B------:R-:W3:Y:S04]  /*36e40*/  LDL.LU R6, [R1+0x128] ;  /* 0x0001280001067983 */ /* 0x000ee80000300800 */
[----:B------:R-:W3:Y:S04]  /*36e50*/  LDL.LU R7, [R1+0x12c] ;  /* 0x00012c0001077983 */ /* 0x000ee80000300800 */
[----:B---3--:R-:W-:Y:S04]  /*36e60*/  STL.64 [R1+0x2e58], R6 ;  /* 0x002e580601007387 */ /* 0x008fe80000100a00 */
[----:B--2---:R0:W-:Y:S04]  /*36e70*/  STL.64 [R1+0x2e50], R4 ;  /* 0x002e500401007387 */ /* 0x0041e80000100a00 */
[----:B0-----:R-:W2:Y:S04]  /*36e80*/  LDL.LU R4, [R1+0xf0] ;  /* 0x0000f00001047983 */ /* 0x001ea80000300800 */
[----:B------:R-:W2:Y:S04]  /*36e90*/  LDL.LU R5, [R1+0xf4] ;  /* 0x0000f40001057983 */ /* 0x000ea80000300800 */
[----:B------:R-:W3:Y:S04]  /*36ea0*/  LDL.LU R6, [R1+0xf8] ;  /* 0x0000f80001067983 */ /* 0x000ee80000300800 */
[----:B------:R-:W3:Y:S01]  /*36eb0*/  LDL.LU R7, [R1+0xfc] ;  /* 0x0000fc0001077983 */ /* 0x000ee20000300800 */
[----:B------:R-:W-:-:S02]  /*36ec0*/  F2FP.F16.E5M2.UNPACK_B R9, R19 ;  /* 0x00000013ff09723e */ /* 0x000fc400020004ff */
[----:B------:R-:W-:Y:S01]  /*36ed0*/  F2FP.F16.E5M2.UNPACK_B R28, R28 ;  /* 0x0000001cff1c723e */ /* 0x000fe200020004ff */
[----:B---3--:R-:W-:Y:S04]  /*36ee0*/  STL.64 [R1+0x2e68], R6 ;  /* 0x002e680601007387 */ /* 0x008fe80000100a00 */
[----:B--2---:R0:W-:Y:S04]  /*36ef0*/  STL.64 [R1+0x2e60], R4 ;  /* 0x002e600401007387 */ /* 0x0041e80000100a00 */
[----:B0-----:R-:W2:Y:S04]  /*36f00*/  LDL.LU R4, [R1+0xd0] ;  /* 0x0000d00001047983 */ /* 0x001ea80000300800 */
[----:B------:R-:W2:Y:S04]  /*36f10*/  LDL.LU R5, [R1+0xd4] ;  /* 0x0000d40001057983 */ /* 0x000ea80000300800 */
[----:B------:R-:W2:Y:S04]  /*36f20*/  LDL.LU R6, [R1+0xd8] ;  /* 0x0000d80001067983 */ /* 0x000ea80000300800 */
[----:B------:R-:W2:Y:S01]  /*36f30*/  LDL.LU R7, [R1+0xdc] ;  /* 0x0000dc0001077983 */ /* 0x000ea20000300800 */
[----:B------:R-:W-:Y:S01]  /*36f40*/  F2FP.F16.E5M2.UNPACK_B R29, R29 ;  /* 0x0000001dff1d723e */ /* 0x000fe200020004ff */
[----:B----4-:R-:W-:Y:S02]  /*36f50*/  HMMA.16816.F32 R24, R12, R8, R24 ;  /* 0x000000080c18723c */ /* 0x010fe40000001818 */
[----:B------:R-:W3:Y:S04]  /*36f60*/  LDL R21, [R1+0x97c] ;  /* 0x00097c0001157983 */ /* 0x000ee80000100800 */
[----:B------:R-:W4:Y:S01]  /*36f70*/  LDL R18, [R1+0x988] ;  /* 0x0009880001127983 */ /* 0x000f220000100800 */
[----:B------:R-:W-:-:S02]  /*36f80*/  IMAD.MOV.U32 R3, RZ, RZ, R10 ;  /* 0x000000ffff037224 */ /* 0x000fc400078e000a */
[----:B------:R-:W-:Y:S01]  /*36f90*/  IMAD.MOV.U32 R2, RZ, RZ, R11 ;  /* 0x000000ffff027224 */ /* 0x000fe200078e000b */
[----:B------:R-:W-:Y:S04]  /*36fa0*/  STL [R1+0x2840], R0 ;  /* 0x0028400001007387 */ /* 0x000fe80000100800 */
[----:B------:R-:W3:Y:S04]  /*36fb0*/  LDL R17, [R1+0x99c] ;  /* 0x00099c0001117983 */ /* 0x000ee80000100800 */
[----:B------:R-:W3:Y:S04]  /*36fc0*/  LDL R10, [R1+0x9a8] ;  /* 0x0009a800010a7983 */ /* 0x000ee80000100800 */
[----:B------:R-:W3:Y:S04]  /*36fd0*/  LDL R11, [R1+0x9ac] ;  /* 0x0009ac00010b7983 */ /* 0x000ee80000100800 */
[----:B------:R-:W-:Y:S04]  /*36fe0*/  STL [R1+0x4], R9 ;  /* 0x0000040901007387 */ /* 0x000fe80000100800 */
[----:B------:R-:W-:Y:S04]  /*36ff0*/  STL.64 [R1+0xc0], R24 ;  /* 0x0000c01801007387 */ /* 0x000fe80000100a00 */
[----:B------:R0:W-:Y:S04]  /*37000*/  STL.64 [R1+0xc8], R26 ;  /* 0x0000c81a01007387 */ /* 0x0001e80000100a00 */
[----:B0-----:R-:W3:Y:S04]  /*37010*/  LDL.LU.64 R26, [R1+0x2e78] ;  /* 0x002e7800011a7983 */ /* 0x001ee80000300a00 */
[----:B------:R-:W4:Y:S04]  /*37020*/  LDL.LU.64 R24, [R1+0x2e70] ;  /* 0x002e700001187983 */ /* 0x000f280000300a00 */
[----:B------:R-:W4:Y:S04]  /*37030*/  LDL R19, [R1+0x98c] ;  /* 0x00098c0001137983 */ /* 0x000f280000100800 */
[----:B------:R-:W4:Y:S01]  /*37040*/  LDL R16, [R1+0x998] ;  /* 0x0009980001107983 */ /* 0x000f220000100800 */
[----:B--2---:R-:W-:-:S15]  /*37050*/  HMMA.16816.F32 R4, R12, R28, R4 ;  /* 0x0000001c0c04723c */ /* 0x004fde0000001804 */
[----:B------:R-:W-:-:S04]  /*37060*/  NOP ;  /* 0x0000000000007918 */ /* 0x000fc80000000000 */
[----:B------:R-:W-:Y:S04]  /*37070*/  STL.64 [R1+0xe0], R4 ;  /* 0x0000e00401007387 */ /* 0x000fe80000100a00 */
[----:B------:R0:W-:Y:S04]  /*37080*/  STL.64 [R1+0xe8], R6 ;  /* 0x0000e80601007387 */ /* 0x0001e80000100a00 */
[----:B0-----:R-:W2:Y:S04]  /*37090*/  LDL.LU.64 R6, [R1+0x2e68] ;  /* 0x002e680001067983 */ /* 0x001ea80000300a00 */
[----:B------:R-:W2:Y:S01]  /*370a0*/  LDL.LU.64 R4, [R1+0x2e60] ;  /* 0x002e600001047983 */ /* 0x000ea20000300a00 */
[----:B---3--:R-:W-:-:S02]  /*370b0*/  F2FP.F16.E5M2.UNPACK_B R26, R26 ;  /* 0x0000001aff1a723e */ /* 0x008fc400020004ff */
[----:B------:R-:W-:Y:S01]  /*370c0*/  F2FP.F16.E5M2.UNPACK_B R27, R27 ;  /* 0x0000001bff1b723e */ /* 0x000fe200020004ff */
[----:B------:R-:W-:Y:S04]  /*370d0*/  STL [R1+0x2ddc], R28 ;  /* 0x002ddc1c01007387 */ /* 0x000fe80000100800 */
[----:B------:R-:W-:Y:S02]  /*370e0*/  STL [R1+0x2dd8], R29 ;  /* 0x002dd81d01007387 */ /* 0x000fe40000100800 */
[----:B--2---:R-:W-:-:S15]  /*370f0*/  HMMA.16816.F32 R4, R12, R26, R4 ;  /* 0x0000001a0c04723c */ /* 0x004fde0000001804 */
[----:B------:R-:W-:-:S04]  /*37100*/  NOP ;  /* 0x0000000000007918 */ /* 0x000fc80000000000 */
[----:B------:R-:W-:Y:S04]  /*37110*/  STL.64 [R1+0x100], R4 ;  /* 0x0001000401007387 */ /* 0x000fe80000100a00 */
[----:B------:R0:W-:Y:S04]  /*37120*/  STL.64 [R1+0x108], R6 ;  /* 0x0001080601007387 */ /* 0x0001e80000100a00 */
[----:B0-----:R-:W2:Y:S04]  /*37130*/  LDL.LU.64 R6, [R1+0x2e58] ;  /* 0x002e580001067983 */ /* 0x001ea80000300a00 */
[----:B------:R-:W2:Y:S01]  /*37140*/  LDL.LU.64 R4, [R1+0x2e50] ;  /* 0x002e500001047983 */ /* 0x000ea20000300a00 */
[----:B----4-:R-:W-:-:S02]  /*37150*/  F2FP.F16.E5M2.UNPACK_B R24, R24 ;  /* 0x00000018ff18723e */ /* 0x010fc400020004ff */
[----:B------:R-:W-:-:S07]  /*37160*/  F2FP.F16.E5M2.UNPACK_B R25, R25 ;  /* 0x00000019ff19723e */ /* 0x000fce00020004ff */
[----:B--2---:R-:W-:-:S15]  /*37170*/  HMMA.16816.F32 R4, R12, R24, R4 ;  /* 0x000000180c04723c */ /* 0x004fde0000001804 */
[----:B------:R-:W-:-:S04]  /*37180*/  NOP ;  /* 0x0000000000007918 */ /* 0x000fc80000000000 */
[----:B------:R-:W-:Y:S04]  /*37190*/  STL.64 [R1+0x130], R4 ;  /* 0x0001300401007387 */ /* 0x000fe80000100a00 */
[----:B------:R0:W-:Y:S04]  /*371a0*/  STL.64 [R1+0x138], R6 ;  /* 0x0001380601007387 */ /* 0x0001e80000100a00 */
[----:B0-----:R-:W2:Y:S04]  /*371b0*/  LDL.LU.64 R6, [R1+0x2e48] ;  /* 0x002e480001067983 */ /* 0x001ea80000300a00 */
[----:B------:R-:W2:Y:S01]  /*371c0*/  LDL.LU.64 R4, [R1+0x2e40] ;  /* 0x002e400001047983 */ /* 0x000ea20000300a00 */
[----:B------:R-:W-:-:S02]  /*371d0*/  F2FP.F16.E5M2.UNPACK_B R22, R22 ;  /* 0x00000016ff16723e */ /* 0x000fc400020004ff */
[----:B------:R-:W-:Y:S01]  /*371e0*/  F2FP.F16.E5M2.UNPACK_B R23, R23 ;  /* 0x00000017ff17723e */ /* 0x000fe200020004ff */
        /* <DEDUP_REMOVED lines=12> */
[----:B------:R-:W-:-:S02]  /*372b0*/  F2FP.F16.E5M2.UNPACK_B R20, R20 ;  /* 0x00000014ff14723e */ /* 0x000fc400020004ff */
[----:B------:R-:W-:-:S07]  /*372c0*/  F2FP.F16.E5M2.UNPACK_B R21, R21 ;  /* 0x00000015ff15723e */ /* 0x000fce00020004ff */
[----:B--2---:R-:W-:-:S15]  /*372d0*/  HMMA.16816.F32 R4, R12, R20, R4 ;  /* 0x000000140c04723c */ /* 0x004fde0000001804 */
[----:B------:R-:W-:-:S04]  /*372e0*/  NOP ;  /* 0x0000000000007918 */ /* 0x000fc80000000000 */
[----:B------:R0:W-:Y:S04]  /*372f0*/  STL.64 [R1+0x170], R4 ;  /* 0x0001700401007387 */ /* 0x0001e80000100a00 */
[----:B------:R-:W-:Y:S04]  /*37300*/  STL.64 [R1+0x178], R6 ;  /* 0x0001780601007387 */ /* 0x000fe80000100a00 */
[----:B0-----:R-:W2:Y:S04]  /*37310*/  LDL.LU.64 R4, [R1+0x2e28] ;  /* 0x002e280001047983 */ /* 0x001ea80000300a00 */
[----:B------:R-:W-:Y:S04]  /*37320*/  STL.64 [R1+0x2d80], R22 ;  /* 0x002d801601007387 */ /* 0x000fe80000100a00 */
[----:B------:R0:W-:Y:S04]  /*37330*/  STL.64 [R1+0x2d78], R20 ;  /* 0x002d781401007387 */ /* 0x0001e80000100a00 */
[----:B0-----:R-:W4:Y:S04]  /*37340*/  LDL.LU R20, [R1+0x840] ;  /* 0x0008400001147983 */ /* 0x001f280000300800 */
[----:B------:R-:W4:Y:S04]  /*37350*/  LDL.LU R21, [R1+0x844] ;  /* 0x0008440001157983 */ /* 0x000f280000300800 */
[----:B------:R-:W4:Y:S04]  /*37360*/  LDL.LU R22, [R1+0x848] ;  /* 0x0008480001167983 */ /* 0x000f280000300800 */
[----:B------:R-:W4:Y:S01]  /*37370*/  LDL.LU R23, [R1+0x84c] ;  /* 0x00084c0001177983 */ /* 0x000f220000300800 */
[----:B------:R-:W-:-:S02]  /*37380*/  F2FP.F16.E5M2.UNPACK_B R18, R18 ;  /* 0x00000012ff12723e */ /* 0x000fc400020004ff */
[----:B------:R-:W-:Y:S02]  /*37390*/  F2FP.F16.E5M2.UNPACK_B R19, R19 ;  /* 0x00000013ff13723e */ /* 0x000fe400020004ff */
[----:B------:R-:W-:Y:S02]  /*373a0*/  F2FP.F16.E5M2.UNPACK_B R16, R16 ;  /* 0x00000010ff10723e */ /* 0x000fe400020004ff */
[----:B------:R-:W-:-:S03]  /*373b0*/  F2FP.F16.E5M2.UNPACK_B R17, R17 ;  /* 0x00000011ff11723e */ /* 0x000fc600020004ff */
[----:B----4-:R-:W-:-:S15]  /*373c0*/  HMMA.16816.F32 R20, R12, R18, R20 ;  /* 0x000000120c14723c */ /* 0x010fde0000001814 */
[----:B------:R-:W-:-:S04]  /*373d0*/  NOP ;  /* 0x0000000000007918 */ /* 0x000fc80000000000 */
[----:B------:R-:W-:Y:S04]  /*373e0*/  STL.64 [R1+0x1a0], R20 ;  /* 0x0001a01401007387 */ /* 0x000fe80000100a00 */
[----:B------:R3:W-:Y:S02]  /*373f0*/  STL.64 [R1+0x1a8], R22 ;  /* 0x0001a81601007387 */ /* 0x0007e40000100a00 */
[----:B---3--:R-:W-:Y:S01]  /*37400*/  HMMA.16816.F32 R20, R12, R16, R24 ;  /* 0x000000100c14723c */ /* 0x008fe20000001818 */
[----:B--2---:R-:W-:Y:S01]  /*37410*/  IMAD.MOV.U32 R26, RZ, RZ, R5 ;  /* 0x000000ffff1a7224 */ /* 0x004fe200078e0005 */
[----:B------:R-:W-:Y:S04]  /*37420*/  STL.64 [R1+0x2d60], R18 ;  /* 0x002d601201007387 */ /* 0x000fe80000100a00 */
[----:B------:R-:W-:Y:S01]  /*37430*/  STL.64 [R1+0x2d58], R16 ;  /* 0x002d581001007387 */ /* 0x000fe20000100a00 */
[----:B------:R-:W-:-:S12]  /*37440*/  IMAD.MOV.U32 R27, RZ, RZ, R4 ;  /* 0x000000ffff1b7224 */ /* 0x000fd800078e0004 */
[----:B------:R-:W-:Y:S04]  /*37450*/  STL.64 [R1+0x1c0], R20 ;  /* 0x0001c01401007387 */ /* 0x000fe80000100a00 */
[----:B------:R-:W-:Y:S04]  /*37460*/  STL.64 [R1+0x1c8], R22 ;  /* 0x0001c81601007387 */ /* 0x000fe80000100a00 */
[----:B------:R-:W-:Y:S04]  /*37470*/  STL [R1+0x2de0], R26 ;  /* 0x002de01a01007387 */ /* 0x000fe80000100800 */
[----:B------:R-:W2:Y:S04]  /*37480*/  LDL R6, [R1+0x9c8] ;  /* 0x0009c80001067983 */ /* 0x000ea80000100800 */
[----:B------:R-:W2:Y:S04]  /*37490*/  LDL R7, [R1+0x9cc] ;  /* 0x0009cc0001077983 */ /* 0x000ea80000100800 */
[----:B------:R-:W3:Y:S04]  /*374a0*/  LDL R4, [R1+0x9d8] ;  /* 0x0009d80001047983 */ /* 0x000ee80000100800 */
[----:B------:R-:W3:Y:S04]  /*374b0*/  LDL R5, [R1+0x9dc] ;  /* 0x0009dc0001057983 */ /* 0x000ee80000100800 */
[----:B------:R-:W4:Y:S01]  /*374c0*/  LDL R9, [R1+0x9bc] ;  /* 0x0009bc0001097983 */ /* 0x000f220000100800 */
[----:B------:R-:W-:-:S02]  /*374d0*/  IMAD.MOV.U32 R24, RZ, RZ, R3 ;  /* 0x000000ffff187224 */ /* 0x000fc400078e0003 */
[----:B------:R-:W-:Y:S01]  /*374e0*/  IMAD.MOV.U32 R25, RZ, RZ, R2 ;  /* 0x000000ffff197224 */ /* 0x000fe200078e0002 */
[----:B--2---:R-:W-:Y:S04]  /*374f0*/  STL.64 [R1+0x2e20], R6 ;  /* 0x002e200601007387 */ /* 0x004fe80000100a00 */
[----:B---3--:R0:W-:Y:S04]  /*37500*/  STL.64 [R1+0x2e18], R4 ;  /* 0x002e180401007387 */ /* 0x0081e80000100a00 */
[----:B0-----:R-:W2:Y:S04]  /*37510*/  LDL.LU R4, [R1+0x860] ;  /* 0x0008600001047983 */ /* 0x001ea80000300800 */
[----:B------:R-:W2:Y:S04]  /*37520*/  LDL.LU R5, [R1+0x864] ;  /* 0x0008640001057983 */ /* 0x000ea80000300800 */
[----:B------:R-:W2:Y:S04]  /*37530*/  LDL.LU R6, [R1+0x868] ;  /* 0x0008680001067983 */ /* 0x000ea80000300800 */
[----:B------:R-:W2:Y:S04]  /*37540*/  LDL.LU R7, [R1+0x86c] ;  /* 0x00086c0001077983 */ /* 0x000ea80000300800 */
[----:B------:R-:W3:Y:S04]  /*37550*/  LDL R8, [R1+0x9b8] ;  /* 0x0009b80001087983 */ /* 0x000ee80000100800 */
[----:B------:R-:W2:Y:S04]  /*37560*/  LDL R2, [R1+0x9e8] ;  /* 0x0009e80001027983 */ /* 0x000ea80000100800 */
[----:B------:R-:W2:Y:S04]  /*37570*/  LDL R3, [R1+0x9ec] ;  /* 0x0009ec0001037983 */ /* 0x000ea80000100800 */
        /* <DEDUP_REMOVED lines=13> */
[----:B------:R-:W-:-:S02]  /*37650*/  F2FP.F16.E5M2.UNPACK_B R10, R10 ;  /* 0x0000000aff0a723e */ /* 0x000fc400020004ff */
[----:B------:R-:W-:Y:S01]  /*37660*/  F2FP.F16.E5M2.UNPACK_B R11, R11 ;  /* 0x0000000bff0b723e */ /* 0x000fe200020004ff */
[----:B--2---:R-:W-:Y:S04]  /*37670*/  STL.64 [R1+0x2e10], R26 ;  /* 0x002e101a01007387 */ /* 0x004fe80000100a00 */
[----:B------:R0:W-:Y:S04]  /*37680*/  STL.64 [R1+0x2e08], R24 ;  /* 0x002e081801007387 */ /* 0x0001e80000100a00 */
[----:B0-----:R-:W2:Y:S04]  /*37690*/  LDL.LU R24, [R1+0x870] ;  /* 0x0008700001187983 */ /* 0x001ea80000300800 */
[----:B------:R-:W2:Y:S04]  /*376a0*/  LDL.LU R25, [R1+0x874] ;  /* 0x0008740001197983 */ /* 0x000ea80000300800 */
[----:B------:R-:W2:Y:S04]  /*376b0*/  LDL.LU R26, [R1+0x878] ;  /* 0x00087800011a7983 */ /* 0x000ea80000300800 */
[----:B------:R-:W2:Y:S01]  /*376c0*/  LDL.LU R27, [R1+0x87c] ;  /* 0x00087c00011b7983 */ /* 0x000ea20000300800 */
[----:B---3--:R-:W-:-:S02]  /*376d0*/  F2FP.F16.E5M2.UNPACK_B R8, R8 ;  /* 0x00000008ff08723e */ /* 0x008fc400020004ff */
[----:B----4-:R-:W-:Y:S01]  /*376e0*/  F2FP.F16.E5M2.UNPACK_B R9, R9 ;  /* 0x00000009ff09723e */ /* 0x010fe200020004ff */
[C---:B------:R-:W-:Y:S01]  /*376f0*/  HMMA.16816.F32 R4, R12.reuse, R10, R4 ;  /* 0x0000000a0c04723c */ /* 0x040fe20000001804 */
        /* <DEDUP_REMOVED lines=11> */
[----:B------:R-:W-:Y:S04]  /*377b0*/  STL.64 [R1+0x1f0], R4 ;  /* 0x0001f00401007387 */ /* 0x000fe80000100a00 */
[----:B------:R0:W-:Y:S04]  /*377c0*/  STL.64 [R1+0x1f8], R6 ;  /* 0x0001f80601007387 */ /* 0x0001e80000100a00 */
[----:B0-----:R-:W3:Y:S04]  /*377d0*/  LDL.LU.64 R6, [R1+0x2e20] ;  /* 0x002e200001067983 */ /* 0x001ee80000300a00 */
[----:B------:R-:W4:Y:S01]  /*377e0*/  LDL.LU.64 R4, [R1+0x2e18] ;  /* 0x002e180001047983 */ /* 0x000f220000300a00 */
        /* <DEDUP_REMOVED lines=27> */
[----:B------:R-:W4:Y:S04]  /*379a0*/  LDL.LU.64 R24, [R1+0x2de8] ;  /* 0x002de80001187983 */ /* 0x000f280000300a00 */
[----:B------:R0:W-:Y:S04]  /*379b0*/  STL.64 [R1+0x2d20], R6 ;  /* 0x002d200601007387 */ /* 0x0001e80000100a00 */
[----:B0-----:R-:W2:Y:S04]  /*379c0*/  LDL.LU R6, [R1+0x113c] ;  /* 0x00113c0001067983 */ /* 0x001ea80000300800 */
[----:B------:R-:W4:Y:S04]  /*379d0*/  LDL.LU R7, [R1+0x1158] ;  /* 0x0011580001077983 */ /* 0x000f280000300800 */
[----:B------:R0:W-:Y:S04]  /*379e0*/  STL.64 [R1+0x2d18], R4 ;  /* 0x002d180401007387 */ /* 0x0001e80000100a00 */
[----:B0-----:R-:W4:Y:S04]  /*379f0*/  LDL.LU R5, [R1+0x1144] ;  /* 0x0011440001057983 */ /* 0x001f280000300800 */
[----:B------:R-:W4:Y:S01]  /*37a00*/  LDL.LU R4, [R1+0x114c] ;  /* 0x00114c0001047983 */ /* 0x000f220000300800 */
[----:B------:R-:W-:-:S02]  /*37a10*/  F2FP.F16.E5M2.UNPACK_B R2, R2 ;  /* 0x00000002ff02723e */ /* 0x000fc400020004ff */
[----:B------:R-:W-:-:S07]  /*37a20*/  F2FP.F16.E5M2.UNPACK_B R3, R3 ;  /* 0x00000003ff03723e */ /* 0x000fce00020004ff */
[----:B---3--:R-:W-:Y:S01]  /*37a30*/  HMMA.16816.F32 R8, R12, R2, R8 ;  /* 0x000000020c08723c */ /* 0x008fe20000001808 */
[----:B--2---:R-:W-:Y:S02]  /*37a40*/  IMAD R6, R6, 0x100, R26 ;  /* 0x0000010006067824 */ /* 0x004fe400078e021a */
[----:B------:R-:W2:Y:S01]  /*37a50*/  LDL.LU R26, [R1+0x2de0] ;  /* 0x002de000011a7983 */ /* 0x000ea20000300800 */
[----:B----4-:R-:W-:Y:S02]  /*37a60*/  IMAD R0, R0, 0x100, R7 ;  /* 0x0000010000007824 */ /* 0x010fe400078e0207 */
[----:B------:R-:W-:-:S03]  /*37a70*/  F2FP.F16.E5M2.UNPACK_B R12, R6 ;  /* 0x00000006ff0c723e */ /* 0x000fc600020004ff */
[----:B------:R-:W-:Y:S01]  /*37a80*/  F2FP.F16.E5M2.UNPACK_B R15, R0 ;  /* 0x00000000ff0f723e */ /* 0x000fe200020004ff */
[----:B------:R-:W-:Y:S02]  /*37a90*/  IMAD R5, R5, 0x100, R28 ;  /* 0x0000010005057824 */ /* 0x000fe400078e021c */
[----:B------:R-:W-:Y:S01]  /*37aa0*/  IMAD R4, R4, 0x100, R29 ;  /* 0x0000010004047824 */ /* 0x000fe200078e021d */
[----:B------:R-:W3:Y:S04]  /*37ab0*/  LDL.LU R28, [R1+0x2ddc] ;  /* 0x002ddc00011c7983 */ /* 0x000ee80000300800 */
[----:B------:R-:W3:Y:S01]  /*37ac0*/  LDL.LU R29, [R1+0x2dd8] ;  /* 0x002dd800011d7983 */ /* 0x000ee20000300800 */
[----:B------:R-:W-:Y:S02]  /*37ad0*/  F2FP.F16.E5M2.UNPACK_B R13, R5 ;  /* 0x00000005ff0d723e */ /* 0x000fe400020004ff */
[----:B------:R-:W-:-:S07]  /*37ae0*/  F2FP.F16.E5M2.UNPACK_B R14, R4 ;  /* 0x00000004ff0e723e */ /* 0x000fce00020004ff */
[C---:B------:R-:W-:Y:S01]  /*37af0*/  HMMA.16816.F32 R4, R12.reuse, R24, R16 ;  /* 0x000000180c04723c */ /* 0x040fe20000001810 */
[----:B------:R-:W-:Y:S04]  /*37b00*/  STL [R1+0x2d14], R2 ;  /* 0x002d140201007387 */ /* 0x000fe80000100800 */
[----:B------:R0:W-:Y:S04]  /*37b10*/  STL [R1+0x2d10], R3 ;  /* 0x002d100301007387 */ /* 0x0001e80000100800 */
[----:B------:R1:W-:Y:S04]  /*37b20*/  STL.64 [R1+0x2a0], R8 ;  /* 0x0002a00801007387 */ /* 0x0003e80000100a00 */
[----:B------:R-:W-:Y:S04]  /*37b30*/  STL.64 [R1+0x2a8], R10 ;  /* 0x0002a80a01007387 */ /* 0x000fe80000100a00 */
[----:B0-----:R-:W4:Y:S04]  /*37b40*/  LDL.LU R3, [R1+0x1d60] ;  /* 0x001d600001037983 */ /* 0x001f280000300800 */
[----:B------:R-:W4:Y:S04]  /*37b50*/  LDL.LU R0, [R1+0x1d5c] ;  /* 0x001d5c0001007983 */ /* 0x000f280000300800 */
[----:B------:R-:W-:Y:S04]  /*37b60*/  STL.64 [R1+0x860], R4 ;  /* 0x0008600401007387 */ /* 0x000fe80000100a00 */
[----:B------:R2:W-:Y:S04]  /*37b70*/  STL.64 [R1+0x868], R6 ;  /* 0x0008680601007387 */ /* 0x0005e80000100a00 */
[----:B-1----:R-:W3:Y:S01]  /*37b80*/  LDL.LU R8, [R1+0x7c0] ;  /* 0x0007c00001087983 */ /* 0x002ee20000300800 */
[----:B--2---:R-:W-:-:S15]  /*37b90*/  HMMA.16816.F32 R4, R12, R26, R20 ;  /* 0x0000001a0c04723c */ /* 0x004fde0000001814 */
[----:B------:R-:W-:-:S04]  /*37ba0*/  NOP ;  /* 0x0000000000007918 */ /* 0x000fc80000000000 */
[----:B------:R-:W-:Y:S04]  /*37bb0*/  STL.64 [R1+0x850], R4 ;  /* 0x0008500401007387 */ /* 0x000fe80000100a00 */
[----:B------:R-:W-:Y:S04]  /*37bc0*/  STL.64 [R1+0x858], R6 ;  /* 0x0008580601007387 */ /* 0x000fe80000100a00 */
[----:B------:R-:W3:Y:S04]  /*37bd0*/  LDL.LU R9, [R1+0x7c4] ;  /* 0x0007c40001097983 */ /* 0x000ee80000300800 */
        /* <DEDUP_REMOVED lines=14> */
[----:B--2---:R0:W-:Y:S04]  /*37cc0*/  STL.64 [R1+0x2db0], R26 ;  /* 0x002db01a01007387 */ /* 0x0041e80000100a00 */
[----:B0-----:R-:W2:Y:S04]  /*37cd0*/  LDL R26, [R1] ;  /* 0x00000000011a7983 */ /* 0x001ea80000100800 */
[----:B------:R-:W2:Y:S04]  /*37ce0*/  LDL R27, [R1+0x4] ;  /* 0x00000400011b7983 */ /* 0x000ea80000100800 */
[----:B------:R0:W-:Y:S04]  /*37cf0*/  STL.64 [R1+0x2da8], R24 ;  /* 0x002da81801007387 */ /* 0x0001e80000100a00 */
[----:B0-----:R-:W2:Y:S04]  /*37d00*/  LDL.64 R24, [R1+0x8] ;  /* 0x0000080001187983 */ /* 0x001ea80000100a00 */
        /* <DEDUP_REMOVED lines=20> */
[----:B0-----:R-:W4:Y:S04]  /*37e50*/  LDL.LU R16, [R1+0x7f0] ;  /* 0x0007f00001107983 */ /* 0x001f280000300800 */
[----:B------:R-:W4:Y:S04]  /*37e60*/  LDL.LU R17, [R1+0x7f4] ;  /* 0x0007f40001117983 */ /* 0x000f280000300800 */
[----:B------:R-:W4:Y:S04]  /*37e70*/  LDL.LU R18, [R1+0x7f8] ;  /* 0x0007f80001127983 */ /* 0x000f280000300800 */
[----:B------:R-:W4:Y:S04]  /*37e80*/  LDL.LU R19, [R1+0x7fc] ;  /* 0x0007fc0001137983 */ /* 0x000f280000300800 */
        /* <DEDUP_REMOVED lines=10> */
[----:B--2---:R-:W-:Y:S03]  /*37f30*/  HMMA.16816.F32 R20, R12, R24, R20 ;  /* 0x000000180c14723c */ /* 0x004fe60000001814 */
        /* <DEDUP_REMOVED lines=8> */
[----:B0-----:R-:W3:Y:S04]  /*37fc0*/  LDL.LU.64 R22, [R1+0x2dd0] ;  /* 0x002dd00001167983 */ /* 0x001ee80000300a00 */
[----:B------:R-:W3:Y:S01]  /*37fd0*/  LDL.LU.64 R20, [R1+0x2dc8] ;  /* 0x002dc80001147983 */ /* 0x000ee20000300a00 */
[----:B------:R-:W-:-:S02]  /*37fe0*/  IMAD.MOV.U32 R2, RZ, RZ, R25 ;  /* 0x000000ffff027224 */ /* 0x000fc400078e0019 */
[----:B---3--:R-:W-:Y:S01]  /*37ff0*/  HMMA.16816.F32 R24, R12, R26, R20 ;  /* 0x0000001a0c18723c */ /* 0x008fe20000001814 */
[----:B------:R-:W3:Y:S04]  /*38000*/  LDL.LU.64 R22, [R1+0x2dc0] ;  /* 0x002dc00001167983 */ /* 0x000ee80000300a00 */
[----:B------:R-:W3:-:S14]  /*38010*/  LDL.LU.64 R20, [R1+0x2db8] ;  /* 0x002db80001147983 */ /* 0x000edc0000300a00 */
        /* <DEDUP_REMOVED lines=10> */
[----:B------:R0:W-:Y:S04]  /*380c0*/  STL.64 [R1+0x2ca0], R28 ;  /* 0x002ca01c01007387 */ /* 0x0001e80000100a00 */
[----:B0-----:R-:W2:Y:S04]  /*380d0*/  LDL.LU R28, [R1+0x1d58] ;  /* 0x001d5800011c7983 */ /* 0x001ea80000300800 */
        /* <DEDUP_REMOVED lines=15> */
[----:B------:R-:W3:Y:S04]  /*381d0*/  LDL.LU R27, [R1+0x1d4c] ;  /* 0x001d4c00011b7983 */ /* 0x000ee80000300800 */
[----:B------:R-:W-:Y:S01]  /*381e0*/  STL.64 [R1+0x2c90], R24 ;  /* 0x002c901801007387 */ /* 0x000fe20000100a00 */
        /* <DEDUP_REMOVED lines=47> */
[----:B0-----:R-:W3:Y:S04]  /*384e0*/  LDL.LU.64 R6, [R1+0x2d20] ;  /* 0x002d200001067983 */ /* 0x001ee80000300a00 */
[----:B------:R-:W2:Y:S04]  /*384f0*/  LDL.LU.64 R4, [R1+0x2d18] ;  /* 0x002d180001047983 */ /* 0x000ea80000300a00 */
[----:B------:R-:W-:Y:S04]  /*38500*/  STL [R1+0x2cb0], R10 ;  /* 0x002cb00a01007387 */ /* 0x000fe80000100800 */
[----:B------:R2:W-:Y:S01]  /*38510*/  STL.64 [R1+0x2ca8], R8 ;  /* 0x002ca80801007387 */ /* 0x0005e20000100a00 */
[----:B------:R-:W-:Y:S01]  /*38520*/  IMAD R0, R0, 0x100, R3 ;  /* 0x0000010000007824 */ /* 0x000fe200078e0203 */
[C---:B---3--:R-:W-:Y:S08]  /*38530*/  HMMA.16816.F32 R16, R12.reuse, R6, R16 ;  /* 0x000000060c10723c */ /* 0x048ff00000001810 */
[----:B--2---:R-:W-:Y:S01]  /*38540*/  HMMA.16816.F32 R8, R12, R4, R20 ;  /* 0x000000040c08723c */ /* 0x004fe20000001814 */
[----:B------:R0:W-:Y:S02]  /*38550*/  STL [R1+0x2c30], R5 ;  /* 0x002c300501007387 */ /* 0x0001e40000100800 */
[----:B0-----:R-:W-:-:S08]  /*38560*/  IMAD R5, R27, 0x100, R26 ;  /* 0x000001001b057824 */ /* 0x001fd000078e021a */
[----:B------:R-:W-:Y:S04]  /*38570*/  STL.64 [R1+0x790], R16 ;  /* 0x0007901001007387 */ /* 0x000fe80000100a00 */
[----:B------:R-:W-:Y:S04]  /*38580*/  STL.64 [R1+0x798], R18 ;  /* 0x0007981201007387 */ /* 0x000fe80000100a00 */
[----:B------:R-:W-:Y:S04]  /*38590*/  STL.64 [R1+0x2ce0], R6 ;  /* 0x002ce00601007387 */ /* 0x000fe80000100a00 */
[----:B------:R-:W-:Y:S04]  /*385a0*/  STL.64 [R1+0x780], R8 ;  /* 0x0007800801007387 */ /* 0x000fe80000100a00 */
[----:B------:R-:W-:Y:S04]  /*385b0*/  STL.64 [R1+0x788], R10 ;  /* 0x0007880a01007387 */ /* 0x000fe80000100a00 */
[----:B------:R0:W-:Y:S04]  /*385c0*/  STL [R1+0x2cd8], R4 ;  /* 0x002cd80401007387 */ /* 0x0001e80000100800 */
[----:B------:R-:W-:Y:S04]  /*385d0*/  STL [R1+0x60], R5 ;  /* 0x0000600501007387 */ /* 0x000fe80000100800 */
[----:B------:R-:W2:Y:S01]  /*385e0*/  LDL.LU R20, [R1+0x710] ;  /* 0x0007100001147983 */ /* 0x000ea20000300800 */
[----:B0-----:R-:W-:-:S05]  /*385f0*/  IMAD R4, R29, 0x100, R28 ;  /* 0x000001001d047824 */ /* 0x001fca00078e021c */
[----:B------:R0:W-:Y:S04]  /*38600*/  STL [R1+0x64], R4 ;  /* 0x0000640401007387 */ /* 0x0001e80000100800 */
[----:B------:R-:W-:Y:S04]  /*38610*/  STL [R1+0x68], R0 ;  /* 0x0000680001007387 */ /* 0x000fe80000100800 */
        /* <DEDUP_REMOVED lines=8> */
[----:B----4-:R-:W-:Y:S04]  /*386a0*/  STL.64 [R1+0x2cb8], R24 ;  /* 0x002cb81801007387 */ /* 0x010fe80000100a00 */
[----:B------:R-:W2:Y:S04]  /*386b0*/  LDL.LU R8, [R1+0x890] ;  /* 0x0008900001087983 */ /* 0x000ea80000300800 */
[----:B------:R-:W2:Y:S04]  /*386c0*/  LDL.LU R9, [R1+0x894] ;  /* 0x0008940001097983 */ /* 0x000ea80000300800 */
[----:B------:R-:W4:Y:S04]  /*386d0*/  LDL.LU R10, [R1+0x898] ;  /* 0x00089800010a7983 */ /* 0x000f280000300800 */
[----:B------:R-:W4:Y:S04]  /*386e0*/  LDL.LU R11, [R1+0x89c] ;  /* 0x00089c00010b7983 */ /* 0x000f280000300800 */
[----:B0-----:R-:W2:Y:S04]  /*386f0*/  LDL.LU R4, [R1+0x760] ;  /* 0x0007600001047983 */ /* 0x001ea80000300800 */
[----:B------:R-:W2:Y:S04]  /*38700*/  LDL.LU R5, [R1+0x764] ;  /* 0x0007640001057983 */ /* 0x000ea80000300800 */
[----:B--2---:R0:W-:Y:S04]  /*38710*/  STL.64 [R1+0x2ce8], R4 ;  /* 0x002ce80401007387 */ /* 0x0041e80000100a00 */
[----:B0-----:R-:W2:Y:S04]  /*38720*/  LDL.64 R4, [R1+0x18] ;  /* 0x0000180001047983 */ /* 0x001ea80000100a00 */
        /* <DEDUP_REMOVED lines=11> */
[----:B----4-:R-:W-:Y:S04]  /*387e0*/  STL.64 [R1+0x2cd0], R10 ;  /* 0x002cd00a01007387 */ /* 0x010fe80000100a00 */
[----:B------:R-:W-:Y:S04]  /*387f0*/  STL.64 [R1+0x2cc8], R8 ;  /* 0x002cc80801007387 */ /* 0x000fe80000100a00 */
[----:B------:R-:W4:Y:S01]  /*38800*/  LDL R26, [R1+0x8] ;  /* 0x00000800011a7983 */ /* 0x000f220000100800 */
[----:B------:R-:W-:-:S03]  /*38810*/  IMAD.MOV.U32 R27, RZ, RZ, R2 ;  /* 0x000000ffff1b7224 */ /* 0x000fc600078e0002 */
[----:B------:R-:W2:Y:S01]  /*38820*/  LDL.LU R2, [R1+0x2d14] ;  /* 0x002d140001027983 */ /* 0x000ea20000300800 */
[----:B---3--:R-:W-:-:S03]  /*38830*/  IMAD R0, R0, 0x100, R3 ;  /* 0x0000010000007824 */ /* 0x008fc600078e0203 */
[----:B----4-:R-:W-:Y:S04]  /*38840*/  STL.64 [R1+0x2cf8], R26 ;  /* 0x002cf81a01007387 */ /* 0x010fe80000100a00 */
[----:B--2---:R0:W-:Y:S04]  /*38850*/  STL.64 [R1+0x2cf0], R24 ;  /* 0x002cf01801007387 */ /* 0x0041e80000100a00 */
        /* <DEDUP_REMOVED lines=8> */
[----:B------:R-:W4:Y:S04]  /*388e0*/  LDL.64 R28, [R1] ;  /* 0x00000000011c7983 */ /* 0x000f280000100a00 */
[----:B------:R-:W-:Y:S04]  /*388f0*/  STL.64 [R1+0x2c88], R22 ;  /* 0x002c881601007387 */ /* 0x000fe80000100a00 */
        /* <DEDUP_REMOVED lines=9> */
[----:B------:R-:W2:Y:S02]  /*38990*/  LDL.LU R3, [R1+0x2d10] ;  /* 0x002d100001037983 */ /* 0x000ea40000300800 */
[----:B--2---:R-:W-:Y:S02]  /*389a0*/  HMMA.16816.F32 R12, R12, R2, R4 ;  /* 0x000000020c0c723c */ /* 0x004fe40000001804 */
[----:B------:R-:W2:Y:S04]  /*389b0*/  LDL.LU.64 R6, [R1+0x2d08] ;  /* 0x002d080001067983 */ /* 0x000ea80000300a00 */
[----:B------:R-:W2:-:S13]  /*389c0*/  LDL.LU.64 R4, [R1+0x2d00] ;  /* 0x002d000001047983 */ /* 0x000e9a0000300a00 */
[----:B------:R0:W-:Y:S04]  /*389d0*/  STL.64 [R1+0x290], R12 ;  /* 0x0002900c01007387 */ /* 0x0001e80000100a00 */
[----:B------:R1:W-:Y:S04]  /*389e0*/  STL.64 [R1+0x298], R14 ;  /* 0x0002980e01007387 */ /* 0x0003e80000100a00 */
[----:B0-----:R-:W2:Y:S04]  /*389f0*/  LDL.LU R13, [R1+0x60] ;  /* 0x00006000010d7983 */ /* 0x001ea80000300800 */
[----:B-1----:R-:W3:Y:S04]  /*38a00*/  LDL.LU R14, [R1+0x64] ;  /* 0x00006400010e7983 */ /* 0x002ee80000300800 */
[----:B------:R-:W4:Y:S04]  /*38a10*/  LDL.LU R15, [R1+0x68] ;  /* 0x00006800010f7983 */ /* 0x000f280000300800 */
[----:B------:R0:W-:Y:S04]  /*38a20*/  STL [R1+0x2c04], R2 ;  /* 0x002c040201007387 */ /* 0x0001e80000100800 */
[----:B------:R-:W-:Y:S01]  /*38a30*/  STL [R1+0x2c00], R3 ;  /* 0x002c000301007387 */ /* 0x000fe20000100800 */
[----:B--2---:R-:W-:-:S02]  /*38a40*/  F2FP.F16.E5M2.UNPACK_B R12, R13 ;  /* 0x0000000dff0c723e */ /* 0x004fc400020004ff */
[----:B---3--:R-:W-:Y:S02]  /*38a50*/  F2FP.F16.E5M2.UNPACK_B R13, R14 ;  /* 0x0000000eff0d723e */ /* 0x008fe400020004ff */
[----:B----4-:R-:W-:Y:S02]  /*38a60*/  F2FP.F16.E5M2.UNPACK_B R14, R15 ;  /* 0x0000000fff0e723e */ /* 0x010fe400020004ff */
[----:B------:R-:W-:-:S07]  /*38a70*/  F2FP.F16.E5M2.UNPACK_B R15, R0 ;  /* 0x00000000ff0f723e */ /* 0x000fce00020004ff */
[----:B------:R-:W-:Y:S01]  /*38a80*/  HMMA.16816.F32 R24, R12, R4, R24 ;  /* 0x000000040c18723c */ /* 0x000fe20000001818 */
[----:B0-----:R-:W-:Y:S02]  /*38a90*/  IMAD.MOV.U32 R2, RZ, RZ, R4 ;  /* 0x000000ffff027224 */ /* 0x001fe400078e0004 */
[----:B------:R-:W-:-:S15]  /*38aa0*/  IMAD.MOV.U32 R0, RZ, RZ, R5 ;  /* 0x000000ffff007224 */ /* 0x000fde00078e0005 */
[----:B------:R-:W-:Y:S01]  /*38ab0*/  NOP ;  /* 0x0000000000007918 */ /* 0x000fe20000000000 */
[----:B------:R-:W-:Y:S04]  /*38ac0*/  STL.64 [R1+0x770], R24 ;  /* 0x0007701801007387 */ /* 0x000fe80000100a00 */
[----:B------:R0:W-:Y:S04]  /*38ad0*/  STL.64 [R1+0x778], R26 ;  /* 0x0007781a01007387 */ /* 0x0001e80000100a00 */
[----:B0-----:R-:W2:Y:S04]  /*38ae0*/  LDL.LU.64 R26, [R1+0x2cf8] ;  /* 0x002cf800011a7983 */ /* 0x001ea80000300a00 */
[----:B------:R-:W3:Y:S04]  /*38af0*/  LDL.LU.64 R24, [R1+0x2cf0] ;  /* 0x002cf00001187983 */ /* 0x000ee80000300a00 */
[----:B------:R-:W3:Y:S02]  /*38b00*/  LDL.LU.64 R4, [R1+0x2ce8] ;  /* 0x002ce80001047983 */ /* 0x000ee40000300a00 */
[----:B---3--:R-:W-:-:S15]  /*38b10*/  HMMA.16816.F32 R4, R12, R24, R4 ;  /* 0x000000180c04723c */ /* 0x008fde0000001804 */
[----:B------:R-:W-:-:S04]  /*38b20*/  NOP ;  /* 0x0000000000007918 */ /* 0x000fc80000000000 */
[----:B------:R-:W-:Y:S04]  /*38b30*/  STL.64 [R1+0x760], R4 ;  /* 0x0007600401007387 */ /* 0x000fe80000100a00 */
[----:B------:R0:W-:Y:S04]  /*38b40*/  STL.64 [R1+0x768], R6 ;  /* 0x0007680601007387 */ /* 0x0001e80000100a00 */
[----:B0-----:R-:W3:Y:S04]  /*38b50*/  LDL.LU.64 R6, [R1+0x2ce0] ;  /* 0x002ce00001067983 */ /* 0x001ee80000300a00 */
[----:B------:R-:W4:Y:S01]  /*38b60*/  LDL.LU R4, [R1+0x2cd8] ;  /* 0x002cd80001047983 */ /* 0x000f220000300800 */
[----:B------:R-:W-:-:S02]  /*38b70*/  IMAD.MOV.U32 R5, RZ, RZ, R24 ;  /* 0x000000ffff057224 */ /* 0x000fc400078e0018 */
[----:B--2---:R-:W-:Y:S01]  /*38b80*/  HMMA.16816.F32 R24, R12, R26, R8 ;  /* 0x0000001a0c18723c */ /* 0x004fe20000001808 */
[----:B---3--:R-:W-:Y:S04]  /*38b90*/  STL.64 [R1+0x2c40], R6 ;  /* 0x002c400601007387 */ /* 0x008fe80000100a00 */
[----:B----4-:R0:W-:Y:S04]  /*38ba0*/  STL.64 [R1+0x2c38], R4 ;  /* 0x002c380401007387 */ /* 0x0101e80000100a00 */
[----:B0-----:R-:W2:Y:S04]  /*38bb0*/  LDL.LU R4, [R1+0x6d0] ;  /* 0x0006d00001047983 */ /* 0x001ea80000300800 */
[----:B------:R-:W2:Y:S04]  /*38bc0*/  LDL.LU R5, [R1+0x6d4] ;  /* 0x0006d40001057983 */ /* 0x000ea80000300800 */
[----:B------:R-:W2:Y:S04]  /*38bd0*/  LDL.LU R6, [R1+0x6d8] ;  /* 0x0006d80001067983 */ /* 0x000ea80000300800 */
[----:B------:R-:W2:Y:S04]  /*38be0*/  LDL.LU R7, [R1+0x6dc] ;  /* 0x0006dc0001077983 */ /* 0x000ea80000300800 */
[----:B------:R-:W3:Y:S04]  /*38bf0*/  LDL.LU.64 R10, [R1+0x2cd0] ;  /* 0x002cd000010a7983 */ /* 0x000ee80000300a00 */
[----:B------:R-:W3:Y:S04]  /*38c00*/  LDL.LU.64 R8, [R1+0x2cc8] ;  /* 0x002cc80001087983 */ /* 0x000ee80000300a00 */
[----:B------:R-:W-:Y:S04]  /*38c10*/  STL.64 [R1+0x750], R24 ;  /* 0x0007501801007387 */ /* 0x000fe80000100a00 */
[----:B------:R0:W-:Y:S01]  /*38c20*/  STL.64 [R1+0x758], R26 ;  /* 0x0007581a01007387 */ /* 0x0001e20000100a00 */
[----:B------:R-:W-:-:S03]  /*38c30*/  IMAD.MOV.U32 R3, RZ, RZ, R29 ;  /* 0x000000ffff037224 */ /* 0x000fc600078e001d */
[----:B0-----:R-:W4:Y:S04]  /*38c40*/  LDL.LU.64 R26, [R1+0x2cc0] ;  /* 0x002cc000011a7983 */ /* 0x001f280000300a00 */
[----:B------:R-:W4:Y:S01]  /*38c50*/  LDL.LU.64 R24, [R1+0x2cb8] ;  /* 0x002cb80001187983 */ /* 0x000f220000300a00 */
[----:B---3--:R-:W-:-:S15]  /*38c60*/  HMMA.16816.F32 R8, R12, R28, R8 ;  /* 0x0000001c0c08723c */ /* 0x008fde0000001808 */
[----:B------:R-:W-:-:S04]  /*38c70*/  NOP ;  /* 0x0000000000007918 */ /* 0x000fc80000000000 */
[----:B------:R-:W-:Y:S04]  /*38c80*/  STL.64 [R1+0x740], R8 ;  /* 0x0007400801007387 */ /* 0x000fe80000100a00 */
[----:B------:R0:W-:Y:S04]  /*38c90*/  STL.64 [R1+0x748], R10 ;  /* 0x0007480a01007387 */ /* 0x0001e80000100a00 */
[----:B0-----:R-:W3:Y:S04]  /*38ca0*/  LDL.LU R10, [R1+0x2cb0] ;  /* 0x002cb000010a7983 */ /* 0x001ee80000300800 */
[----:B------:R-:W2:Y:S01]  /*38cb0*/  LDL.LU.64 R8, [R1+0x2ca8] ;  /* 0x002ca80001087983 */ /* 0x000ea20000300a00 */
[----:B------:R-:W-:-:S03]  /*38cc0*/  IMAD.MOV.U32 R11, RZ, RZ, R28 ;  /* 0x000000ffff0b7224 */ /* 0x000fc600078e001c */
[----:B------:R-:W4:Y:S02]  /*38cd0*/  LDL.LU.64 R28, [R1+0x2ca0] ;  /* 0x002ca000011c7983 */ /* 0x000f240000300a00 */
[----:B----4-:R-:W-:-:S15]  /*38ce0*/  HMMA.16816.F32 R24, R12, R28, R24 ;  /* 0x0000001c0c18723c */ /* 0x010fde0000001818 */
[----:B------:R-:W-:-:S04]  /*38cf0*/  NOP ;  /* 0x0000000000007918 */ /* 0x000fc80000000000 */
[----:B------:R-:W-:Y:S04]  /*38d00*/  STL.64 [R1+0x730], R24 ;  /* 0x0007301801007387 */ /* 0x000fe80000100a00 */
[----:B------:R0:W-:Y:S04]  /*38d10*/  STL.64 [R1+0x738], R26 ;  /* 0x0007381a01007387 */ /* 0x0001e80000100a00 */
[----:B0-----:R-:W4:Y:S04]  /*38d20*/  LDL.LU.64 R26, [R1+0x2c98] ;  /* 0x002c9800011a7983 */ /* 0x001f280000300a00 */
[----:B------:R-:W2:Y:S04]  /*38d30*/  LDL.LU.64 R24, [R1+0x2c90] ;  /* 0x002c900001187983 */ /* 0x000ea80000300a00 */
        /* <DEDUP_REMOVED lines=15> */
[----:B0-----:R-:W2:Y:S04]  /*38e30*/  LDL.LU R24, [R1+0x700] ;  /* 0x0007000001187983 */ /* 0x001ea80000300800 */
[----:B------:R-:W2:Y:S04]  /*38e40*/  LDL.LU R25, [R1+0x704] ;  /* 0x0007040001197983 */ /* 0x000ea80000300800 */
[----:B------:R-:W2:Y:S04]  /*38e50*/  LDL.LU R26, [R1+0x708] ;  /* 0x00070800011a7983 */ /* 0x000ea80000300800 */
[----:B------:R-:W2:Y:S01]  /*38e60*/  LDL.LU R27, [R1+0x70c] ;  /* 0x00070c00011b7983 */ /* 0x000ea20000300800 */
[C---:B----4-:R-:W-:Y:S08]  /*38e70*/  HMMA.16816.F32 R16, R12.reuse, R20, R16 ;  /* 0x000000140c10723c */ /* 0x050ff00000001810 */
[----:B--2---:R-:W-:-:S15]  /*38e80*/  HMMA.16816.F32 R24, R12, R22, R24 ;  /* 0x000000160c18723c */ /* 0x004fde0000001818 */
[----:B------:R-:W-:-:S04]  /*38e90*/  NOP ;  /* 0x0000000000007918 */ /* 0x000fc80000000000 */
[----:B------:R-:W-:Y:S04]  /*38ea0*/  STL.64 [R1+0x700], R24 ;  /* 0x0007001801007387 */ /* 0x000fe80000100a00 */
[----:B------:R0:W-:Y:S02]  /*38eb0*/  STL.64 [R1+0x708], R26 ;  /* 0x0007081a01007387 */ /* 0x0001e40000100a00 */
[----:B0-----:R-:W-:Y:S02]  /*38ec0*/  IMAD.MOV.U32 R26, RZ, RZ, R11 ;  /* 0x000000ffff1a7224 */ /* 0x001fe400078e000b */
[----:B------:R-:W3:Y:S04]  /*38ed0*/  LDL.LU R11, [R1+0x2c68] ;  /* 0x002c6800010b7983 */ /* 0x000ee80000300800 */
[----:B------:R-:W-:Y:S04]  /*38ee0*/  STL.64 [R1+0x6f0], R16 ;  /* 0x0006f01001007387 */ /* 0x000fe80000100a00 */
[----:B------:R0:W-:Y:S04]  /*38ef0*/  STL.64 [R1+0x6f8], R18 ;  /* 0x0006f81201007387 */ /* 0x0001e80000100a00 */
[----:B0-----:R-:W2:Y:S04]  /*38f00*/  LDL.LU.64 R18, [R1+0x2c60] ;  /* 0x002c600001127983 */ /* 0x001ea80000300a00 */
[----:B------:R-:W4:Y:S04]  /*38f10*/  LDL.LU.64 R16, [R1+0x2c58] ;  /* 0x002c580001107983 */ /* 0x000f280000300a00 */
[----:B------:R-:W2:Y:S01]  /*38f20*/  LDL.64 R24, [R1+0x8] ;  /* 0x0000080001187983 */ /* 0x000ea20000100a00 */
[----:B------:R-:W-:-:S05]  /*38f30*/  IMAD.MOV.U32 R27, RZ, RZ, R3 ;  /* 0x000000ffff1b7224 */ /* 0x000fca00078e0003 */
[----:B------:R-:W-:Y:S04]  /*38f40*/  STL.64 [R1+0x2bd8], R26 ;  /* 0x002bd81a01007387 */ /* 0x000fe80000100a00 */
[----:B--2---:R0:W-:Y:S04]  /*38f50*/  STL.64 [R1+0x2bd0], R24 ;  /* 0x002bd01801007387 */ /* 0x0041e80000100a00 */
[----:B0-----:R-:W2:Y:S04]  /*38f60*/  LDL.LU R24, [R1+0x6e0] ;  /* 0x0006e00001187983 */ /* 0x001ea80000300800 */
[----:B------:R-:W2:Y:S04]  /*38f70*/  LDL.LU R25, [R1+0x6e4] ;  /* 0x0006e40001197983 */ /* 0x000ea80000300800 */
[----:B------:R-:W2:Y:S04]  /*38f80*/  LDL.LU R26, [R1+0x6e8] ;  /* 0x0006e800011a7983 */ /* 0x000ea80000300800 */
[----:B------:R-:W2:Y:S04]  /*38f90*/  LDL.LU R27, [R1+0x6ec] ;  /* 0x0006ec00011b7983 */ /* 0x000ea80000300800 */
[----:B------:R-:W-:Y:S04]  /*38fa0*/  STL.64 [R1+0x2ba8], R22 ;  /* 0x002ba81601007387 */ /* 0x000fe80000100a00 */
[----:B------:R0:W-:Y:S04]  /*38fb0*/  STL.64 [R1+0x2ba0], R20 ;  /* 0x002ba01401007387 */ /* 0x0001e80000100a00 */
[----:B0-----:R-:W2:Y:S04]  /*38fc0*/  LDL.LU R20, [R1+0x650] ;  /* 0x0006500001147983 */ /* 0x001ea80000300800 */
[----:B------:R-:W2:Y:S04]  /*38fd0*/  LDL.LU R21, [R1+0x654] ;  /* 0x0006540001157983 */ /* 0x000ea80000300800 */
[----:B------:R-:W2:Y:S04]  /*38fe0*/  LDL.LU R22, [R1+0x658] ;  /* 0x0006580001167983 */ /* 0x000ea80000300800 */
[----:B------:R-:W2:Y:S01]  /*38ff0*/  LDL.LU R23, [R1+0x65c] ;  /* 0x00065c0001177983 */ /* 0x000ea20000300800 */
[C---:B----4-:R-:W-:Y:S03]  /*39000*/  HMMA.16816.F32 R4, R12.reuse, R16, R4 ;  /* 0x000000100c04723c */ /* 0x050fe60000001804 */
[----:B--2---:R-:W-:Y:S04]  /*39010*/  STL.64 [R1+0x2be8], R22 ;  /* 0x002be81601007387 */ /* 0x004fe80000100a00 */
[----:B------:R0:W-:Y:S02]  /*39020*/  STL.64 [R1+0x2be0], R20 ;  /* 0x002be01401007387 */ /* 0x0001e40000100a00 */
[----:B0-----:R-:W-:-:S15]  /*39030*/  HMMA.16816.F32 R20, R12, R18, R24 ;  /* 0x000000120c14723c */ /* 0x001fde0000001818 */
[----:B------:R-:W-:-:S04]  /*39040*/  NOP ;  /* 0x0000000000007918 */ /* 0x000fc80000000000 */
[----:B------:R-:W-:Y:S04]  /*39050*/  STL.64 [R1+0x6e0], R20 ;  /* 0x0006e01401007387 */ /* 0x000fe80000100a00 */
[----:B------:R-:W-:Y:S04]  /*39060*/  STL.64 [R1+0x6e8], R22 ;  /* 0x0006e81601007387 */ /* 0x000fe80000100a00 */
[----:B------:R0:W-:Y:S04]  /*39070*/  STL.64 [R1+0x6d0], R4 ;  /* 0x0006d00401007387 */ /* 0x0001e80000100a00 */
[----:B------:R1:W-:Y:S04]  /*39080*/  STL.64 [R1+0x6d8], R6 ;  /* 0x0006d80601007387 */ /* 0x0003e80000100a00 */
[----:B0-----:R-:W2:Y:S04]  /*39090*/  LDL.LU R4, [R1+0x6b0] ;  /* 0x0006b00001047983 */ /* 0x001ea80000300800 */
[----:B------:R-:W2:Y:S04]  /*390a0*/  LDL.LU R5, [R1+0x6b4] ;  /* 0x0006b40001057983 */ /* 0x000ea80000300800 */
[----:B-1----:R-:W4:Y:S04]  /*390b0*/  LDL.LU R6, [R1+0x6b8] ;  /* 0x0006b80001067983 */ /* 0x002f280000300800 */
[----:B------:R-:W4:Y:S01]  /*390c0*/  LDL.LU R7, [R1+0x6bc] ;  /* 0x0006bc0001077983 */ /* 0x000f220000300800 */
[----:B------:R-:W-:-:S03]  /*390d0*/  IMAD.MOV.U32 R26, RZ, RZ, R2 ;  /* 0x000000ffff1a7224 */ /* 0x000fc600078e0002 */
[----:B----4-:R-:W-:Y:S04]  /*390e0*/  STL.64 [R1+0x2c50], R6 ;  /* 0x002c500601007387 */ /* 0x010fe80000100a00 */
[----:B--2---:R0:W-:Y:S04]  /*390f0*/  STL.64 [R1+0x2c48], R4 ;  /* 0x002c480401007387 */ /* 0x0041e80000100a00 */
[----:B0-----:R-:W3:Y:S04]  /*39100*/  LDL.LU R4, [R1+0x6c0] ;  /* 0x0006c00001047983 */ /* 0x001ee80000300800 */
[----:B------:R-:W3:Y:S04]  /*39110*/  LDL.LU R5, [R1+0x6c4] ;  /* 0x0006c40001057983 */ /* 0x000ee80000300800 */
[----:B------:R-:W3:Y:S04]  /*39120*/  LDL.LU R6, [R1+0x6c8] ;  /* 0x0006c80001067983 */ /* 0x000ee80000300800 */
[----:B------:R-:W3:Y:S04]  /*39130*/  LDL.LU R7, [R1+0x6cc] ;  /* 0x0006cc0001077983 */ /* 0x000ee80000300800 */
[----:B------:R-:W2:Y:S04]  /*39140*/  LDL.LU R29, [R1+0x1d70] ;  /* 0x001d7000011d7983 */ /* 0x000ea80000300800 */
[----:B------:R-:W4:Y:S04]  /*39150*/  LDL.LU R24, [R1+0x1d6c] ;  /* 0x001d6c0001187983 */ /* 0x000f280000300800 */
[----:B------:R-:W2:Y:S04]  /*39160*/  LDL.LU R2, [R1+0x1d78] ;  /* 0x001d780001027983 */ /* 0x000ea80000300800 */
[----:B------:R-:W2:Y:S04]  /*39170*/  LDL.LU R3, [R1+0x1d80] ;  /* 0x001d800001037983 */ /* 0x000ea80000300800 */
[----:B------:R-:W4:Y:S01]  /*39180*/  LDL.LU R25, [R1+0x1d88] ;  /* 0x001d880001197983 */ /* 0x000f220000300800 */
[----:B------:R-:W-:-:S05]  /*39190*/  IMAD.MOV.U32 R27, RZ, RZ, R0 ;  /* 0x000000ffff1b7224 */ /* 0x000fca00078e0000 */
[----:B------:R-:W-:Y:S04]  /*391a0*/  STL.64 [R1+0x2c18], R26 ;  /* 0x002c181a01007387 */ /* 0x000fe80000100a00 */
[----:B----4-:R0:W-:Y:S04]  /*391b0*/  STL.64 [R1+0x2c10], R24 ;  /* 0x002c101801007387 */ /* 0x0101e80000100a00 */
[----:B0-----:R-:W4:Y:S04]  /*391c0*/  LDL.LU R24, [R1+0x690] ;  /* 0x0006900001187983 */ /* 0x001f280000300800 */
        /* <DEDUP_REMOVED lines=13> */
[----:B------:R-:W2:Y:S01]  /*392a0*/  LDL.LU R23, [R1+0x68c] ;  /* 0x00068c0001177983 */ /* 0x000ea20000300800 */
[C---:B---3--:R-:W-:Y:S03]  /*392b0*/  HMMA.16816.F32 R4, R12.reuse, R10, R4 ;  /* 0x0000000a0c04723c */ /* 0x048fe60000001804 */
        /* <DEDUP_REMOVED lines=22> */
[----:B------:R3:W-:Y:S01]  /*39420*/  STL.64 [R1+0x2b68], R10 ;  /* 0x002b680a01007387 */ /* 0x0007e20000100a00 */
[----:B--2---:R-:W-:Y:S01]  /*39430*/  HMMA.16816.F32 R24, R12, R6, R24 ;  /* 0x000000060c18723c */ /* 0x004fe20000001818 */
[----:B---3--:R-:W-:-:S02]  /*39440*/  IMAD.MOV.U32 R10, RZ, RZ, R5 ;  /* 0x000000ffff0a7224 */ /* 0x008fc400078e0005 */
[----:B------:R-:W2:Y:S04]  /*39450*/  LDL.LU R5, [R1+0x2c30] ;  /* 0x002c300001057983 */ /* 0x000ea80000300800 */
[----:B------:R-:W3:Y:S04]  /*39460*/  LDL R11, [R1+0x14] ;  /* 0x00001400010b7983 */ /* 0x000ee80000100800 */
        /* <DEDUP_REMOVED lines=14> */
[----:B------:R0:W-:Y:S01]  /*39550*/  STL.64 [R1+0x2b40], R4 ;  /* 0x002b400401007387 */ /* 0x0001e20000100a00 */
[----:B------:R-:W-:-:S02]  /*39560*/  IMAD R9, R9, 0x100, R2 ;  /* 0x0000010009097824 */ /* 0x000fc400078e0202 */
[----:B------:R-:W-:Y:S01]  /*39570*/  IMAD R8, R8, 0x100, R3 ;  /* 0x0000010008087824 */ /* 0x000fe200078e0203 */
[----:B0-----:R-:W3:Y:S04]  /*39580*/  LDL.LU R4, [R1+0x670] ;  /* 0x0006700001047983 */ /* 0x001ee80000300800 */
[----:B------:R-:W3:Y:S04]  /*39590*/  LDL.LU R5, [R1+0x674] ;  /* 0x0006740001057983 */ /* 0x000ee80000300800 */
[----:B------:R-:W3:Y:S04]  /*395a0*/  LDL.LU R6, [R1+0x678] ;  /* 0x0006780001067983 */ /* 0x000ee80000300800 */
[----:B------:R-:W3:Y:S01]  /*395b0*/  LDL.LU R7, [R1+0x67c] ;  /* 0x00067c0001077983 */ /* 0x000ee20000300800 */
[----:B--2---:R-:W-:-:S03]  /*395c0*/  IMAD R24, R24, 0x100, R29 ;  /* 0x0000010018187824 */ /* 0x004fc600078e021d */
[----:B------:R-:W2:Y:S04]  /*395d0*/  LDL.LU R29, [R1+0x2c08] ;  /* 0x002c0800011d7983 */ /* 0x000ea80000300800 */
[----:B------:R-:W2:Y:S04]  /*395e0*/  LDL.LU R2, [R1+0x2c04] ;  /* 0x002c040001027983 */ /* 0x000ea80000300800 */
[----:B------:R-:W2:Y:S01]  /*395f0*/  LDL.LU R3, [R1+0x2c00] ;  /* 0x002c000001037983 */ /* 0x000ea20000300800 */
[----:B----4-:R-:W-:Y:S01]  /*39600*/  IMAD R0, R0, 0x100, R25 ;  /* 0x0000010000007824 */ /* 0x010fe200078e0219 */
[----:B--2---:R-:W-:Y:S02]  /*39610*/  HMMA.16816.F32 R12, R12, R2, R20 ;  /* 0x000000020c0c723c */ /* 0x004fe40000001814 */
[----:B------:R-:W2:Y:S04]  /*39620*/  LDL.LU.64 R22, [R1+0x2bf8] ;  /* 0x002bf80001167983 */ /* 0x000ea80000300a00 */
[----:B------:R-:W2:Y:S04]  /*39630*/  LDL.LU.64 R20, [R1+0x2bf0] ;  /* 0x002bf00001147983 */ /* 0x000ea80000300a00 */
[----:B------:R-:W-:Y:S09]  /*39640*/  STL [R1+0x2b38], R3 ;  /* 0x002b380301007387 */ /* 0x000ff20000100800 */
[----:B------:R0:W-:Y:S04]  /*39650*/  STL.64 [R1+0x280], R12 ;  /* 0x0002800c01007387 */ /* 0x0001e80000100a00 */
[----:B------:R1:W-:Y:S01]  /*39660*/  STL.64 [R1+0x288], R14 ;  /* 0x0002880e01007387 */ /* 0x0003e20000100a00 */
[----:B0-----:R-:W-:-:S02]  /*39670*/  F2FP.F16.E5M2.UNPACK_B R12, R24 ;  /* 0x00000018ff0c723e */ /* 0x001fc400020004ff */
[----:B------:R-:W-:Y:S02]  /*39680*/  F2FP.F16.E5M2.UNPACK_B R13, R9 ;  /* 0x00000009ff0d723e */ /* 0x000fe400020004ff */
[----:B-1----:R-:W-:Y:S02]  /*39690*/  F2FP.F16.E5M2.UNPACK_B R14, R8 ;  /* 0x00000008ff0e723e */ /* 0x002fe400020004ff */
[----:B------:R-:W-:-:S07]  /*396a0*/  F2FP.F16.E5M2.UNPACK_B R15, R0 ;  /* 0x00000000ff0f723e */ /* 0x000fce00020004ff */
[----:B--2---:R-:W-:Y:S01]  /*396b0*/  HMMA.16816.F32 R24, R12, R26, R20 ;  /* 0x0000001a0c18723c */ /* 0x004fe20000001814 */
[----:B------:R-:W2:Y:S04]  /*396c0*/  LDL.LU.64 R22, [R1+0x2be8] ;  /* 0x002be80001167983 */ /* 0x000ea80000300a00 */
[----:B------:R-:W2:-:S14]  /*396d0*/  LDL.LU.64 R20, [R1+0x2be0] ;  /* 0x002be00001147983 */ /* 0x000e9c0000300a00 */
[----:B------:R-:W-:Y:S04]  /*396e0*/  STL.64 [R1+0x680], R24 ;  /* 0x0006801801007387 */ /* 0x000fe80000100a00 */
[----:B------:R0:W-:Y:S04]  /*396f0*/  STL.64 [R1+0x688], R26 ;  /* 0x0006881a01007387 */ /* 0x0001e80000100a00 */
[----:B0-----:R-:W2:Y:S04]  /*39700*/  LDL.LU.64 R26, [R1+0x2bd8] ;  /* 0x002bd800011a7983 */ /* 0x001ea80000300a00 */
[----:B------:R-:W4:Y:S01]  /*39710*/  LDL.LU.64 R24, [R1+0x2bd0] ;  /* 0x002bd00001187983 */ /* 0x000f220000300a00 */
[----:B---3--:R-:W-:-:S15]  /*39720*/  HMMA.16816.F32 R8, R12, R10, R4 ;  /* 0x0000000a0c08723c */ /* 0x008fde0000001804 */
[----:B------:R-:W-:-:S04]  /*39730*/  NOP ;  /* 0x0000000000007918 */ /* 0x000fc80000000000 */
[----:B------:R0:W-:Y:S04]  /*39740*/  STL.64 [R1+0x670], R8 ;  /* 0x0006700801007387 */ /* 0x0001e80000100a00 */
[----:B------:R-:W-:Y:S01]  /*39750*/  STL.64 [R1+0x678], R10 ;  /* 0x0006780a01007387 */ /* 0x000fe20000100a00 */
[----:B----4-:R-:W-:-:S15]  /*39760*/  HMMA.16816.F32 R4, R12, R24, R16 ;  /* 0x000000180c04723c */ /* 0x010fde0000001810 */
[----:B------:R-:W-:-:S04]  /*39770*/  NOP ;  /* 0x0000000000007918 */ /* 0x000fc80000000000 */
[----:B------:R-:W-:Y:S04]  /*39780*/  STL.64 [R1+0x660], R4 ;  /* 0x0006600401007387 */ /* 0x000fe80000100a00 */
[----:B------:R2:W-:Y:S04]  /*39790*/  STL.64 [R1+0x668], R6 ;  /* 0x0006680601007387 */ /* 0x0005e80000100a00 */
[----:B0-----:R-:W3:Y:S01]  /*397a0*/  LDL.LU R8, [R1+0x5e0] ;  /* 0x0005e00001087983 */ /* 0x001ee20000300800 */
        /* <DEDUP_REMOVED lines=18> */
[----:B----4-:R0:W-:Y:S04]  /*398d0*/  STL.64 [R1+0x2bb0], R20 ;  /* 0x002bb01401007387 */ /* 0x0101e80000100a00 */
[----:B0-----:R-:W2:Y:S04]  /*398e0*/  LDL.LU R20, [R1+0x630] ;  /* 0x0006300001147983 */ /* 0x001ea80000300800 */
[----:B------:R-:W2:Y:S04]  /*398f0*/  LDL.LU R21, [R1+0x634] ;  /* 0x0006340001157983 */ /* 0x000ea80000300800 */
[----:B------:R-:W2:Y:S04]  /*39900*/  LDL.LU R22, [R1+0x638] ;  /* 0x0006380001167983 */ /* 0x000ea80000300800 */
[----:B------:R-:W2:Y:S04]  /*39910*/  LDL.LU R23, [R1+0x63c] ;  /* 0x00063c0001177983 */ /* 0x000ea80000300800 */
        /* <DEDUP_REMOVED lines=10> */
[----:B------:R-:W-:Y:S04]  /*399c0*/  STL.64 [R1+0x2b78], R10 ;  /* 0x002b780a01007387 */ /* 0x000fe80000100a00 */
        /* <DEDUP_REMOVED lines=515> */
[----:B------:R-:W3:Y:S04]  /*3ba00*/  LDL.LU.64 R4, [R1+0x2960] ;  /* 0x0029600001047983 */ /* 0x000ee80000300a00 */
[----:B------:R-:W-:Y:S04]  /*3ba10*/  STL [R1+0x2898], R9 ;  /* 0x0028980901007387 */ /* 0x000fe80000100800 */
[----:B------:R-:W-:Y:S04]  /*3ba20*/  STL.64 [R1+0x2910], R10 ;  /* 0x0029100a01007387 */ /* 0x000fe80000100a00 */
[----:B------:R0:W-:Y:S04]  /*3ba30*/  STL [R1+0x2908], R8 ;  /* 0x0029080801007387 */ /* 0x0001e80000100800 */
        /* <DEDUP_REMOVED lines=12> */
[----:B------:R-:W-:-:S12]  /*3bb00*/  STL.64 [R1+0x2888], R4 ;  /* 0x0028880401007387 */ /* 0x000fd80000100a00 */
[----:B------:R0:W-:Y:S04]  /*3bb10*/  STL.64 [R1+0x3c0], R8 ;  /* 0x0003c00801007387 */ /* 0x0001e80000100a00 */
[----:B------:R-:W-:Y:S04]  /*3bb20*/  STL.64 [R1+0x3c8], R10 ;  /* 0x0003c80a01007387 */ /* 0x000fe80000100a00 */
[----:B------:R-:W-:Y:S04]  /*3bb30*/  STL [R1+0x285c], R2 ;  /* 0x00285c0201007387 */ /* 0x000fe80000100800 */
[----:B------:R-:W-:Y:S01]  /*3bb40*/  STL [R1+0x2858], R3 ;  /* 0x0028580301007387 */ /* 0x000fe20000100800 */
[----:B0-----:R-:W-:Y:S01]  /*3bb50*/  IMAD R8, R20, 0x100, R19 ;  /* 0x0000010014087824 */ /* 0x001fe200078e0213 */
[----:B--2---:R-:W-:-:S15]  /*3bb60*/  HMMA.16816.F32 R12, R12, R2, R24 ;  /* 0x000000020c0c723c */ /* 0x004fde0000001818 */
[----:B------:R-:W-:-:S04]  /*3bb70*/  NOP ;  /* 0x0000000000007918 */ /* 0x000fc80000000000 */
[----:B------:R0:W-:Y:S04]  /*3bb80*/  STL.64 [R1+0x250], R12 ;  /* 0x0002500c01007387 */ /* 0x0001e80000100a00 */
[----:B------:R-:W-:Y:S01]  /*3bb90*/  STL.64 [R1+0x258], R14 ;  /* 0x0002580e01007387 */ /* 0x000fe20000100a00 */
[----:B0-----:R-:W-:-:S03]  /*3bba0*/  F2FP.F16.E5M2.UNPACK_B R12, R8 ;  /* 0x00000008ff0c723e */ /* 0x001fc600020004ff */
[----:B------:R-:W2:Y:S04]  /*3bbb0*/  LDL.LU R8, [R1+0x380] ;  /* 0x0003800001087983 */ /* 0x000ea80000300800 */
[----:B------:R-:W2:Y:S04]  /*3bbc0*/  LDL.LU R9, [R1+0x384] ;  /* 0x0003840001097983 */ /* 0x000ea80000300800 */
[----:B--2---:R0:W-:Y:S04]  /*3bbd0*/  STL.64 [R1+0x2918], R8 ;  /* 0x0029180801007387 */ /* 0x0041e80000100a00 */
[----:B------:R-:W2:Y:S04]  /*3bbe0*/  LDL.LU R10, [R1+0x388] ;  /* 0x00038800010a7983 */ /* 0x000ea80000300800 */
[----:B------:R-:W2:Y:S04]  /*3bbf0*/  LDL.LU R11, [R1+0x38c] ;  /* 0x00038c00010b7983 */ /* 0x000ea80000300800 */
[----:B------:R-:W3:Y:S04]  /*3bc00*/  LDL.LU.64 R6, [R1+0x10] ;  /* 0x0000100001067983 */ /* 0x000ee80000300a00 */
[----:B0-----:R-:W4:Y:S04]  /*3bc10*/  LDL.LU.64 R8, [R1+0x8] ;  /* 0x0000080001087983 */ /* 0x001f280000300a00 */
[----:B--2---:R-:W-:Y:S04]  /*3bc20*/  STL.64 [R1+0x2938], R10 ;  /* 0x0029380a01007387 */ /* 0x004fe80000100a00 */
[----:B----4-:R0:W-:Y:S04]  /*3bc30*/  STL.64 [R1+0x2930], R8 ;  /* 0x0029300801007387 */ /* 0x0101e80000100a00 */
[----:B0-----:R-:W2:Y:S04]  /*3bc40*/  LDL.LU R8, [R1+0x3a0] ;  /* 0x0003a00001087983 */ /* 0x001ea80000300800 */
[----:B------:R-:W2:Y:S04]  /*3bc50*/  LDL.LU R9, [R1+0x3a4] ;  /* 0x0003a40001097983 */ /* 0x000ea80000300800 */
[----:B------:R-:W4:Y:S04]  /*3bc60*/  LDL.LU R10, [R1+0x3a8] ;  /* 0x0003a800010a7983 */ /* 0x000f280000300800 */
[----:B------:R-:W4:Y:S01]  /*3bc70*/  LDL.LU R11, [R1+0x3ac] ;  /* 0x0003ac00010b7983 */ /* 0x000f220000300800 */
[----:B------:R-:W-:-:S02]  /*3bc80*/  IMAD R5, R22, 0x100, R21 ;  /* 0x0000010016057824 */ /* 0x000fc400078e0215 */
[----:B------:R-:W-:Y:S02]  /*3bc90*/  IMAD R4, R28, 0x100, R23 ;  /* 0x000001001c047824 */ /* 0x000fe400078e0217 */
[----:B------:R-:W-:Y:S01]  /*3bca0*/  IMAD R0, R0, 0x100, R29 ;  /* 0x0000010000007824 */ /* 0x000fe200078e021d */
[----:B------:R-:W-:Y:S02]  /*3bcb0*/  F2FP.F16.E5M2.UNPACK_B R13, R5 ;  /* 0x00000005ff0d723e */ /* 0x000fe400020004ff */
[----:B------:R-:W-:Y:S01]  /*3bcc0*/  F2FP.F16.E5M2.UNPACK_B R14, R4 ;  /* 0x00000004ff0e723e */ /* 0x000fe200020004ff */
[----:B----4-:R-:W-:Y:S04]  /*3bcd0*/  STL.64 [R1+0x2948], R10 ;  /* 0x0029480a01007387 */ /* 0x010fe80000100a00 */
[----:B--2---:R0:W-:Y:S04]  /*3bce0*/  STL.64 [R1+0x2940], R8 ;  /* 0x0029400801007387 */ /* 0x0041e80000100a00 */
[----:B0-----:R-:W2:Y:S04]  /*3bcf0*/  LDL.LU R8, [R1+0x3b0] ;  /* 0x0003b00001087983 */ /* 0x001ea80000300800 */
[----:B------:R-:W2:Y:S04]  /*3bd00*/  LDL.LU R9, [R1+0x3b4] ;  /* 0x0003b40001097983 */ /* 0x000ea80000300800 */
[----:B------:R-:W2:Y:S04]  /*3bd10*/  LDL.LU R10, [R1+0x3b8] ;  /* 0x0003b800010a7983 */ /* 0x000ea80000300800 */
[----:B------:R-:W2:Y:S04]  /*3bd20*/  LDL.LU R11, [R1+0x3bc] ;  /* 0x0003bc00010b7983 */ /* 0x000ea80000300800 */
[----:B------:R-:W2:Y:S04]  /*3bd30*/  LDL.LU.64 R4, [R1+0x18] ;  /* 0x0000180001047983 */ /* 0x000ea80000300a00 */
[----:B------:R-:W4:Y:S04]  /*3bd40*/  LDL.LU.64 R28, [R1] ;  /* 0x00000000011c7983 */ /* 0x000f280000300a00 */
        /* <DEDUP_REMOVED lines=8> */
[----:B------:R-:W-:-:S03]  /*3bdd0*/  F2FP.F16.E5M2.UNPACK_B R15, R0 ;  /* 0x00000000ff0f723e */ /* 0x000fc600020004ff */
        /* <DEDUP_REMOVED lines=32> */
[----:B------:R-:W2:Y:S01]  /*3bfe0*/  LDL.LU.64 R8, [R1+0x2930] ;  /* 0x0029300001087983 */ /* 0x000ea20000300a00 */
[----:B------:R-:W-:-:S02]  /*3bff0*/  IMAD.MOV.U32 R2, RZ, RZ, R4 ;  /* 0x000000ffff027224 */ /* 0x000fc400078e0004 */
[----:B------:R-:W-:Y:S02]  /*3c000*/  IMAD.MOV.U32 R0, RZ, RZ, R5 ;  /* 0x000000ffff007224 */ /* 0x000fe400078e0005 */
[----:B------:R-:W-:Y:S01]  /*3c010*/  IMAD.MOV.U32 R4, RZ, RZ, R6 ;  /* 0x000000ffff047224 */ /* 0x000fe200078e0006 */
[----:B--2---:R-:W-:Y:S01]  /*3c020*/  HMMA.16816.F32 R24, R12, R8, R24 ;  /* 0x000000080c18723c */ /* 0x004fe20000001818 */
[----:B------:R-:W-:Y:S02]  /*3c030*/  IMAD.MOV.U32 R6, RZ, RZ, R8 ;  /* 0x000000ffff067224 */ /* 0x000fe400078e0008 */
[----:B------:R-:W-:-:S15]  /*3c040*/  IMAD.MOV.U32 R5, RZ, RZ, R9 ;  /* 0x000000ffff057224 */ /* 0x000fde00078e0009 */
[----:B------:R-:W-:Y:S01]  /*3c050*/  NOP ;  /* 0x0000000000007918 */ /* 0x000fe20000000000 */
[----:B------:R-:W-:Y:S04]  /*3c060*/  STL.64 [R1+0x390], R24 ;  /* 0x0003901801007387 */ /* 0x000fe80000100a00 */
[----:B------:R0:W-:Y:S04]  /*3c070*/  STL.64 [R1+0x398], R26 ;  /* 0x0003981a01007387 */ /* 0x0001e80000100a00 */
[----:B0-----:R-:W2:Y:S04]  /*3c080*/  LDL.LU.64 R26, [R1+0x2928] ;  /* 0x00292800011a7983 */ /* 0x001ea80000300a00 */
[----:B------:R-:W2:Y:S04]  /*3c090*/  LDL.LU.64 R24, [R1+0x2920] ;  /* 0x0029200001187983 */ /* 0x000ea80000300a00 */
[----:B------:R-:W3:Y:S01]  /*3c0a0*/  LDL.LU.64 R8, [R1+0x2918] ;  /* 0x0029180001087983 */ /* 0x000ee20000300a00 */
[----:B------:R-:W-:-:S02]  /*3c0b0*/  IMAD.MOV.U32 R3, RZ, RZ, R7 ;  /* 0x000000ffff037224 */ /* 0x000fc400078e0007 */
[----:B----4-:R-:W-:Y:S01]  /*3c0c0*/  IMAD.MOV.U32 R7, RZ, RZ, R29 ;  /* 0x000000ffff077224 */ /* 0x010fe200078e001d */
[----:B---3--:R-:W-:-:S15]  /*3c0d0*/  HMMA.16816.F32 R8, R12, R28, R8 ;  /* 0x0000001c0c08723c */ /* 0x008fde0000001808 */
[----:B------:R-:W-:-:S04]  /*3c0e0*/  NOP ;  /* 0x0000000000007918 */ /* 0x000fc80000000000 */
[----:B------:R0:W-:Y:S04]  /*3c0f0*/  STL.64 [R1+0x380], R8 ;  /* 0x0003800801007387 */ /* 0x0001e80000100a00 */
[----:B------:R1:W-:Y:S01]  /*3c100*/  STL.64 [R1+0x388], R10 ;  /* 0x0003880a01007387 */ /* 0x0003e20000100a00 */
[----:B0-----:R-:W-:-:S03]  /*3c110*/  IMAD.MOV.U32 R9, RZ, RZ, R28 ;  /* 0x000000ffff097224 */ /* 0x001fc600078e001c */
[----:B-1----:R-:W3:Y:S04]  /*3c120*/  LDL.LU.64 R10, [R1+0x2910] ;  /* 0x00291000010a7983 */ /* 0x002ee80000300a00 */
[----:B------:R-:W4:Y:S04]  /*3c130*/  LDL.LU R8, [R1+0x2908] ;  /* 0x0029080001087983 */ /* 0x000f280000300800 */
[----:B------:R-:W2:Y:S02]  /*3c140*/  LDL.LU.64 R28, [R1+0x2900] ;  /* 0x00290000011c7983 */ /* 0x000ea40000300a00 */
[C---:B--2---:R-:W-:Y:S02]  /*3c150*/  HMMA.16816.F32 R24, R12.reuse, R28, R24 ;  /* 0x0000001c0c18723c */ /* 0x044fe40000001818 */
[----:B---3--:R-:W-:Y:S04]  /*3c160*/  STL.64 [R1+0x28a8], R10 ;  /* 0x0028a80a01007387 */ /* 0x008fe80000100a00 */
[----:B----4-:R0:W-:Y:S04]  /*3c170*/  STL.64 [R1+0x28a0], R8 ;  /* 0x0028a00801007387 */ /* 0x0101e80000100a00 */
[----:B0-----:R-:W2:Y:S04]  /*3c180*/  LDL.LU R8, [R1+0x320] ;  /* 0x0003200001087983 */ /* 0x001ea80000300800 */
[----:B------:R-:W2:Y:S04]  /*3c190*/  LDL.LU R9, [R1+0x324] ;  /* 0x0003240001097983 */ /* 0x000ea80000300800 */
[----:B------:R-:W2:Y:S04]  /*3c1a0*/  LDL.LU R10, [R1+0x328] ;  /* 0x00032800010a7983 */ /* 0x000ea80000300800 */
[----:B------:R-:W2:Y:S04]  /*3c1b0*/  LDL.LU R11, [R1+0x32c] ;  /* 0x00032c00010b7983 */ /* 0x000ea80000300800 */
        /* <DEDUP_REMOVED lines=46> */
[----:B0-----:R-:W2:Y:S01]  /*3c4a0*/  LDL.LU.64 R10, [R1+0x28a8] ;  /* 0x0028a800010a7983 */ /* 0x001ea20000300a00 */
[C---:B---3--:R-:W-:Y:S03]  /*3c4b0*/  HMMA.16816.F32 R20, R12.reuse, R16, R20 ;  /* 0x000000100c14723c */ /* 0x048fe60000001814 */
[----:B------:R-:W3:Y:S04]  /*3c4c0*/  LDL.LU.64 R8, [R1+0x28a0] ;  /* 0x0028a00001087983 */ /* 0x000ee80000300a00 */
[----:B------:R-:W-:Y:S04]  /*3c4d0*/  STL.64 [R1+0x2790], R18 ;  /* 0x0027901201007387 */ /* 0x000fe80000100a00 */
[----:B------:R-:W-:Y:S08]  /*3c4e0*/  STL.64 [R1+0x2788], R16 ;  /* 0x0027881001007387 */ /* 0x000ff00000100a00 */
[----:B------:R-:W-:Y:S04]  /*3c4f0*/  STL.64 [R1+0x310], R20 ;  /* 0x0003101401007387 */ /* 0x000fe80000100a00 */
[----:B------:R2:W-:Y:S02]  /*3c500*/  STL.64 [R1+0x318], R22 ;  /* 0x0003181601007387 */ /* 0x0005e40000100a00 */
[----:B--2---:R-:W-:Y:S02]  /*3c510*/  HMMA.16816.F32 R20, R12, R10, R24 ;  /* 0x0000000a0c14723c */ /* 0x004fe40000001818 */
[----:B------:R-:W-:Y:S04]  /*3c520*/  STL [R1+0x2864], R11 ;  /* 0x0028640b01007387 */ /* 0x000fe80000100800 */
[----:B------:R-:W2:-:S13]  /*3c530*/  LDL.LU R16, [R1+0x220] ;  /* 0x0002200001107983 */ /* 0x000e9a0000300800 */
[----:B------:R0:W-:Y:S04]  /*3c540*/  STL.64 [R1+0x300], R20 ;  /* 0x0003001401007387 */ /* 0x0001e80000100a00 */
[----:B------:R1:W-:Y:S04]  /*3c550*/  STL.64 [R1+0x308], R22 ;  /* 0x0003081601007387 */ /* 0x0003e80000100a00 */
[----:B------:R-:W2:Y:S04]  /*3c560*/  LDL.LU R17, [R1+0x224] ;  /* 0x0002240001117983 */ /* 0x000ea80000300800 */
[----:B------:R-:W4:Y:S04]  /*3c570*/  LDL.LU R18, [R1+0x228] ;  /* 0x0002280001127983 */ /* 0x000f280000300800 */
[----:B------:R-:W4:Y:S04]  /*3c580*/  LDL.LU R19, [R1+0x22c] ;  /* 0x00022c0001137983 */ /* 0x000f280000300800 */
[----:B0-----:R-:W2:Y:S04]  /*3c590*/  LDL.LU R20, [R1+0x140] ;  /* 0x0001400001147983 */ /* 0x001ea80000300800 */
[----:B------:R-:W2:Y:S04]  /*3c5a0*/  LDL.LU R21, [R1+0x144] ;  /* 0x0001440001157983 */ /* 0x000ea80000300800 */
[----:B-1----:R-:W2:Y:S04]  /*3c5b0*/  LDL.LU R22, [R1+0x148] ;  /* 0x0001480001167983 */ /* 0x002ea80000300800 */
[----:B------:R-:W2:Y:S04]  /*3c5c0*/  LDL.LU R23, [R1+0x14c] ;  /* 0x00014c0001177983 */ /* 0x000ea80000300800 */
[----:B------:R-:W2:Y:S04]  /*3c5d0*/  LDL.LU R24, [R1+0x190] ;  /* 0x0001900001187983 */ /* 0x000ea80000300800 */
[----:B------:R-:W2:Y:S04]  /*3c5e0*/  LDL.LU R25, [R1+0x194] ;  /* 0x0001940001197983 */ /* 0x000ea80000300800 */
[----:B------:R-:W2:Y:S04]  /*3c5f0*/  LDL.LU R26, [R1+0x198] ;  /* 0x00019800011a7983 */ /* 0x000ea80000300800 */
[----:B------:R-:W2:Y:S04]  /*3c600*/  LDL.LU R27, [R1+0x19c] ;  /* 0x00019c00011b7983 */ /* 0x000ea80000300800 */
[----:B--2---:R3:W-:Y:S02]  /*3c610*/  STL.64 [R1+0x27e0], R26 ;  /* 0x0027e01a01007387 */ /* 0x0047e40000100a00 */
[----:B---3--:R-:W-:-:S02]  /*3c620*/  IMAD.MOV.U32 R26, RZ, RZ, R9 ;  /* 0x000000ffff1a7224 */ /* 0x008fc400078e0009 */
[----:B------:R-:W-:Y:S01]  /*3c630*/  IMAD.MOV.U32 R27, RZ, RZ, R7 ;  /* 0x000000ffff1b7224 */ /* 0x000fe200078e0007 */
[----:B------:R-:W2:Y:S04]  /*3c640*/  LDL.LU R9, [R1+0x2898] ;  /* 0x0028980001097983 */ /* 0x000ea80000300800 */
[----:B------:R-:W-:Y:S04]  /*3c650*/  STL.64 [R1+0x27d8], R24 ;  /* 0x0027d81801007387 */ /* 0x000fe80000100a00 */
[----:B------:R-:W-:Y:S04]  /*3c660*/  STL.64 [R1+0x27f8], R26 ;  /* 0x0027f81a01007387 */ /* 0x000fe80000100a00 */
[----:B------:R-:W-:Y:S04]  /*3c670*/  STL.64 [R1+0x27c0], R22 ;  /* 0x0027c01601007387 */ /* 0x000fe80000100a00 */
[----:B------:R0:W-:Y:S04]  /*3c680*/  STL.64 [R1+0x27b8], R20 ;  /* 0x0027b81401007387 */ /* 0x0001e80000100a00 */
[----:B0-----:R-:W3:Y:S04]  /*3c690*/  LDL.LU R20, [R1+0x160] ;  /* 0x0001600001147983 */ /* 0x001ee80000300800 */
[----:B------:R-:W3:Y:S04]  /*3c6a0*/  LDL.LU R21, [R1+0x164] ;  /* 0x0001640001157983 */ /* 0x000ee80000300800 */
[----:B------:R-:W2:Y:S04]  /*3c6b0*/  LDL.LU R22, [R1+0x168] ;  /* 0x0001680001167983 */ /* 0x000ea80000300800 */
[----:B------:R-:W2:Y:S01]  /*3c6c0*/  LDL.LU R23, [R1+0x16c] ;  /* 0x00016c0001177983 */ /* 0x000ea20000300800 */
[----:B------:R-:W-:-:S02]  /*3c6d0*/  IMAD.MOV.U32 R24, RZ, RZ, R6 ;  /* 0x000000ffff187224 */ /* 0x000fc400078e0006 */
[----:B------:R-:W-:-:S05]  /*3c6e0*/  IMAD.MOV.U32 R25, RZ, RZ, R5 ;  /* 0x000000ffff197224 */ /* 0x000fca00078e0005 */
[----:B------:R-:W-:Y:S04]  /*3c6f0*/  STL.64 [R1+0x2810], R24 ;  /* 0x0028101801007387 */ /* 0x000fe80000100a00 */
[----:B--2---:R-:W-:Y:S04]  /*3c700*/  STL.64 [R1+0x27f0], R22 ;  /* 0x0027f01601007387 */ /* 0x004fe80000100a00 */
[----:B---3--:R0:W-:Y:S04]  /*3c710*/  STL.64 [R1+0x27e8], R20 ;  /* 0x0027e81401007387 */ /* 0x0081e80000100a00 */
[----:B0-----:R-:W2:Y:S04]  /*3c720*/  LDL.LU R20, [R1+0x1b0] ;  /* 0x0001b00001147983 */ /* 0x001ea80000300800 */
[----:B------:R-:W2:Y:S04]  /*3c730*/  LDL.LU R21, [R1+0x1b4] ;  /* 0x0001b40001157983 */ /* 0x000ea80000300800 */
[----:B------:R-:W3:Y:S04]  /*3c740*/  LDL.LU R22, [R1+0x1b8] ;  /* 0x0001b80001167983 */ /* 0x000ee80000300800 */
[----:B------:R-:W3:Y:S01]  /*3c750*/  LDL.LU R23, [R1+0x1bc] ;  /* 0x0001bc0001177983 */ /* 0x000ee20000300800 */
[----:B------:R-:W-:-:S02]  /*3c760*/  IMAD.MOV.U32 R26, RZ, RZ, R4 ;  /* 0x000000ffff1a7224 */ /* 0x000fc400078e0004 */
[----:B------:R-:W-:-:S05]  /*3c770*/  IMAD.MOV.U32 R27, RZ, RZ, R3 ;  /* 0x000000ffff1b7224 */ /* 0x000fca00078e0003 */
[----:B------:R-:W-:Y:S04]  /*3c780*/  STL.64 [R1+0x2828], R26 ;  /* 0x0028281a01007387 */ /* 0x000fe80000100a00 */
[----:B---3--:R-:W-:Y:S04]  /*3c790*/  STL.64 [R1+0x2808], R22 ;  /* 0x0028081601007387 */ /* 0x008fe80000100a00 */
[----:B--2---:R0:W-:Y:S04]  /*3c7a0*/  STL.64 [R1+0x2800], R20 ;  /* 0x0028001401007387 */ /* 0x0041e80000100a00 */
        /* <DEDUP_REMOVED lines=40> */
[----:B------:R-:W2:Y:S04]  /*3ca30*/  LDL.LU R22, [R1+0x238] ;  /* 0x0002380001167983 */ /* 0x000ea80000300800 */
[----:B------:R-:W2:Y:S01]  /*3ca40*/  LDL.LU R23, [R1+0x23c] ;  /* 0x00023c0001177983 */ /* 0x000ea20000300800 */
[C---:B------:R-:W-:Y:S03]  /*3ca50*/  HMMA.16816.F32 R4, R12.reuse, R8, R4 ;  /* 0x000000080c04723c */ /* 0x040fe60000001804 */
[----:B--2---:R-:W-:Y:S04]  /*3ca60*/  STL.64 [R1+0x2850], R22 ;  /* 0x0028501601007387 */ /* 0x004fe80000100a00 */
[----:B---3--:R0:W-:Y:S04]  /*3ca70*/  STL.64 [R1+0x2848], R20 ;  /* 0x0028481401007387 */ /* 0x0081e80000100a00 */
[----:B0-----:R-:W2:Y:S04]  /*3ca80*/  LDL.LU R20, [R1+0x240] ;  /* 0x0002400001147983 */ /* 0x001ea80000300800 */
[----:B------:R-:W2:Y:S04]  /*3ca90*/  LDL.LU R21, [R1+0x244] ;  /* 0x0002440001157983 */ /* 0x000ea80000300800 */
[----:B------:R-:W2:Y:S04]  /*3caa0*/  LDL.LU R22, [R1+0x248] ;  /* 0x0002480001167983 */ /* 0x000ea80000300800 */
[----:B------:R-:W2:Y:S04]  /*3cab0*/  LDL.LU R23, [R1+0x24c] ;  /* 0x00024c0001177983 */ /* 0x000ea80000300800 */
[----:B----4-:R-:W-:Y:S04]  /*3cac0*/  STL.64 [R1+0x27a0], R18 ;  /* 0x0027a01201007387 */ /* 0x010fe80000100a00 */
        /* <DEDUP_REMOVED lines=8> */
[----:B------:R-:W2:Y:S01]  /*3cb50*/  LDL.LU.64 R4, [R1+0x2888] ;  /* 0x0028880001047983 */ /* 0x000ea20000300a00 */
        /* <DEDUP_REMOVED lines=13> */
[----:B------:R0:W-:Y:S01]  /*3cc30*/  STL.64 [R1+0x2770], R4 ;  /* 0x0027700401007387 */ /* 0x0001e20000100a00 */
[----:B------:R-:W-:-:S02]  /*3cc40*/  IMAD R29, R29, 0x100, R11 ;  /* 0x000001001d1d7824 */ /* 0x000fc400078e020b */
[----:B------:R-:W-:Y:S01]  /*3cc50*/  IMAD R0, R0, 0x100, R28 ;  /* 0x0000010000007824 */ /* 0x000fe200078e021c */
[----:B0-----:R-:W3:Y:S04]  /*3cc60*/  LDL.LU R4, [R1+0x110] ;  /* 0x0001100001047983 */ /* 0x001ee80000300800 */
[----:B------:R-:W3:Y:S04]  /*3cc70*/  LDL.LU R5, [R1+0x114] ;  /* 0x0001140001057983 */ /* 0x000ee80000300800 */
[----:B------:R-:W3:Y:S04]  /*3cc80*/  LDL.LU R6, [R1+0x118] ;  /* 0x0001180001067983 */ /* 0x000ee80000300800 */
[----:B------:R-:W3:Y:S04]  /*3cc90*/  LDL.LU R7, [R1+0x11c] ;  /* 0x00011c0001077983 */ /* 0x000ee80000300800 */
[----:B------:R-:W3:Y:S04]  /*3cca0*/  LDL.LU R11, [R1+0x2864] ;  /* 0x00286400010b7983 */ /* 0x000ee80000300800 */
[----:B------:R-:W3:Y:S01]  /*3ccb0*/  LDL.LU R28, [R1+0x2860] ;  /* 0x00286000011c7983 */ /* 0x000ee20000300800 */
[----:B--2---:R-:W-:-:S02]  /*3ccc0*/  IMAD R27, R27, 0x100, R2 ;  /* 0x000001001b1b7824 */ /* 0x004fc400078e0202 */
[----:B------:R-:W-:Y:S01]  /*3ccd0*/  IMAD R26, R26, 0x100, R3 ;  /* 0x000001001a1a7824 */ /* 0x000fe200078e0203 */
[----:B------:R-:W2:Y:S04]  /*3cce0*/  LDL.LU R2, [R1+0x285c] ;  /* 0x00285c0001027983 */ /* 0x000ea80000300800 */
[----:B------:R-:W2:Y:S02]  /*3ccf0*/  LDL.LU R3, [R1+0x2858] ;  /* 0x0028580001037983 */ /* 0x000ea40000300800 */
[----:B--2---:R-:W-:Y:S02]  /*3cd00*/  HMMA.16816.F32 R12, R12, R2, R20 ;  /* 0x000000020c0c723c */ /* 0x004fe40000001814 */
[----:B------:R-:W4:Y:S04]  /*3cd10*/  LDL.LU.64 R22, [R1+0x2850] ;  /* 0x0028500001167983 */ /* 0x000f280000300a00 */
[----:B------:R-:W4:-:S13]  /*3cd20*/  LDL.LU.64 R20, [R1+0x2848] ;  /* 0x0028480001147983 */ /* 0x000f1a0000300a00 */
[----:B------:R0:W-:Y:S04]  /*3cd30*/  STL.64 [R1+0x240], R12 ;  /* 0x0002400c01007387 */ /* 0x0001e80000100a00 */
[----:B------:R1:W-:Y:S01]  /*3cd40*/  STL.64 [R1+0x248], R14 ;  /* 0x0002480e01007387 */ /* 0x0003e20000100a00 */
[----:B0-----:R-:W-:Y:S02]  /*3cd50*/  F2FP.F16.E5M2.UNPACK_B R12, R29 ;  /* 0x0000001dff0c723e */ /* 0x001fe400020004ff */
[----:B------:R-:W-:Y:S02]  /*3cd60*/  F2FP.F16.E5M2.UNPACK_B R13, R0 ;  /* 0x00000000ff0d723e */ /* 0x000fe400020004ff */
[----:B-1----:R-:W-:Y:S02]  /*3cd70*/  F2FP.F16.E5M2.UNPACK_B R14, R27 ;  /* 0x0000001bff0e723e */ /* 0x002fe400020004ff */
[----:B------:R-:W-:Y:S01]  /*3cd80*/  F2FP.F16.E5M2.UNPACK_B R15, R26 ;  /* 0x0000001aff0f723e */ /* 0x000fe200020004ff */
[----:B------:R-:W3:Y:S04]  /*3cd90*/  LDL.LU R29, [R1+0x2844] ;  /* 0x00284400011d7983 */ /* 0x000ee80000300800 */
[----:B------:R-:W2:Y:S02]  /*3cda0*/  LDL.LU R0, [R1+0x2840] ;  /* 0x0028400001007983 */ /* 0x000ea40000300800 */
[----:B----4-:R-:W-:Y:S02]  /*3cdb0*/  HMMA.16816.F32 R24, R12, R24, R20 ;  /* 0x000000180c18723c */ /* 0x010fe40000001814 */
[----:B------:R-:W4:Y:S04]  /*3cdc0*/  LDL.LU.64 R22, [R1+0x2838] ;  /* 0x0028380001167983 */ /* 0x000f280000300a00 */
[----:B------:R-:W4:-:S13]  /*3cdd0*/  LDL.LU.64 R20, [R1+0x2830] ;  /* 0x0028300001147983 */ /* 0x000f1a0000300a00 */
[----:B------:R-:W-:Y:S04]  /*3cde0*/  STL.64 [R1+0x230], R24 ;  /* 0x0002301801007387 */ /* 0x000fe80000100a00 */
[----:B------:R0:W-:Y:S04]  /*3cdf0*/  STL.64 [R1+0x238], R26 ;  /* 0x0002381a01007387 */ /* 0x0001e80000100a00 */
[----:B0-----:R-:W4:Y:S02]  /*3ce00*/  LDL.LU.64 R26, [R1+0x2828] ;  /* 0x00282800011a7983 */ /* 0x001f240000300a00 */
[----:B----4-:R-:W-:Y:S02]  /*3ce10*/  HMMA.16816.F32 R24, R12, R26, R20 ;  /* 0x0000001a0c18723c */ /* 0x010fe40000001814 */
[----:B------:R-:W4:Y:S04]  /*3ce20*/  LDL.LU.64 R22, [R1+0x2820] ;  /* 0x0028200001167983 */ /* 0x000f280000300a00 */
[----:B------:R-:W4:-:S13]  /*3ce30*/  LDL.LU.64 R20, [R1+0x2818] ;  /* 0x0028180001147983 */ /* 0x000f1a0000300a00 */
[----:B------:R0:W-:Y:S04]  /*3ce40*/  STL.64 [R1+0x200], R24 ;  /* 0x0002001801007387 */ /* 0x0001e80000100a00 */
[----:B------:R4:W-:Y:S04]  /*3ce50*/  STL.64 [R1+0x208], R26 ;  /* 0x0002081a01007387 */ /* 0x0009e80000100a00 */
[----:B0-----:R-:W4:Y:S02]  /*3ce60*/  LDL.LU.64 R24, [R1+0x2810] ;  /* 0x0028100001187983 */ /* 0x001f240000300a00 */
        /* <DEDUP_REMOVED lines=18> */
[----:B------:R-:W3:Y:S01]  /*3cf90*/  LDL.LU.64 R24, [R1+0x27c8] ;  /* 0x0027c80001187983 */ /* 0x000ee20000300a00 */
[----:B----4-:R-:W-:-:S15]  /*3cfa0*/  HMMA.16816.F32 R20, R12, R26, R20 ;  /* 0x0000001a0c14723c */ /* 0x010fde0000001814 */
[----:B------:R-:W-:-:S04]  /*3cfb0*/  NOP ;  /* 0x0000000000007918 */ /* 0x000fc80000000000 */
[----:B------:R-:W-:Y:S04]  /*3cfc0*/  STL.64 [R1+0x160], R20 ;  /* 0x0001601401007387 */ /* 0x000fe80000100a00 */
[----:B------:R0:W-:Y:S04]  /*3cfd0*/  STL.64 [R1+0x168], R22 ;  /* 0x0001681601007387 */ /* 0x0001e80000100a00 */
[----:B0-----:R-:W3:Y:S04]  /*3cfe0*/  LDL.LU.64 R22, [R1+0x27c0] ;  /* 0x0027c00001167983 */ /* 0x001ee80000300a00 */
[----:B------:R-:W3:Y:S02]  /*3cff0*/  LDL.LU.64 R20, [R1+0x27b8] ;  /* 0x0027b80001147983 */ /* 0x000ee40000300a00 */
[----:B---3--:R-:W-:Y:S02]  /*3d000*/  HMMA.16816.F32 R24, R12, R24, R20 ;  /* 0x000000180c18723c */ /* 0x008fe40000001814 */
[----:B------:R-:W3:Y:S04]  /*3d010*/  LDL.LU.64 R22, [R1+0x27b0] ;  /* 0x0027b00001167983 */ /* 0x000ee80000300a00 */
[----:B------:R-:W4:-:S13]  /*3d020*/  LDL.LU.64 R20, [R1+0x27a8] ;  /* 0x0027a80001147983 */ /* 0x000f1a0000300a00 */
[----:B------:R0:W-:Y:S04]  /*3d030*/  STL.64 [R1+0x140], R24 ;  /* 0x0001401801007387 */ /* 0x0001e80000100a00 */
[----:B------:R1:W-:Y:S04]  /*3d040*/  STL.64 [R1+0x148], R26 ;  /* 0x0001481a01007387 */ /* 0x0003e80000100a00 */
[----:B0-----:R-:W2:Y:S04]  /*3d050*/  LDL.LU R24, [R1+0x180] ;  /* 0x0001800001187983 */ /* 0x001ea80000300800 */
[----:B------:R-:W2:Y:S04]  /*3d060*/  LDL.LU R25, [R1+0x184] ;  /* 0x0001840001197983 */ /* 0x000ea80000300800 */
[----:B-1----:R-:W2:Y:S04]  /*3d070*/  LDL.LU R26, [R1+0x188] ;  /* 0x00018800011a7983 */ /* 0x002ea80000300800 */
[----:B------:R-:W2:Y:S01]  /*3d080*/  LDL.LU R27, [R1+0x18c] ;  /* 0x00018c00011b7983 */ /* 0x000ea20000300800 */
[----:B---3--:R-:W-:-:S15]  /*3d090*/  HMMA.16816.F32 R16, R12, R22, R16 ;  /* 0x000000160c10723c */ /* 0x008fde0000001810 */
[----:B------:R-:W-:-:S04]  /*3d0a0*/  NOP ;  /* 0x0000000000007918 */ /* 0x000fc80000000000 */
[----:B------:R-:W-:Y:S04]  /*3d0b0*/  STL.64 [R1+0x120], R16 ;  /* 0x0001201001007387 */ /* 0x000fe80000100a00 */
[----:B------:R0:W-:Y:S04]  /*3d0c0*/  STL.64 [R1+0x128], R18 ;  /* 0x0001281201007387 */ /* 0x0001e80000100a00 */
[----:B0-----:R-:W4:Y:S04]  /*3d0d0*/  LDL.LU.64 R18, [R1+0x27a0] ;  /* 0x0027a00001127983 */ /* 0x001f280000300a00 */
[----:B------:R-:W4:Y:S02]  /*3d0e0*/  LDL.LU.64 R16, [R1+0x2798] ;  /* 0x0027980001107983 */ /* 0x000f240000300a00 */
[----:B----4-:R-:W-:Y:S02]  /*3d0f0*/  HMMA.16816.F32 R20, R12, R20, R16 ;  /* 0x000000140c14723c */ /* 0x010fe40000001810 */
[----:B------:R-:W3:Y:S04]  /*3d100*/  LDL.LU.64 R18, [R1+0x2790] ;  /* 0x0027900001127983 */ /* 0x000ee80000300a00 */
[----:B------:R-:W2:-:S13]  /*3d110*/  LDL.LU.64 R16, [R1+0x2788] ;  /* 0x0027880001107983 */ /* 0x000e9a0000300a00 */
[----:B------:R0:W-:Y:S04]  /*3d120*/  STL.64 [R1+0xf0], R20 ;  /* 0x0000f01401007387 */ /* 0x0001e80000100a00 */
[----:B------:R1:W-:Y:S04]  /*3d130*/  STL.64 [R1+0xf8], R22 ;  /* 0x0000f81601007387 */ /* 0x0003e80000100a00 */
[----:B0-----:R-:W3:Y:S04]  /*3d140*/  LDL.LU R20, [R1+0x1d0] ;  /* 0x0001d00001147983 */ /* 0x001ee80000300800 */
[----:B------:R-:W3:Y:S04]  /*3d150*/  LDL.LU R21, [R1+0x1d4] ;  /* 0x0001d40001157983 */ /* 0x000ee80000300800 */
[----:B-1----:R-:W3:Y:S04]  /*3d160*/  LDL.LU R22, [R1+0x1d8] ;  /* 0x0001d80001167983 */ /* 0x002ee80000300800 */
[----:B------:R-:W3:Y:S01]  /*3d170*/  LDL.LU R23, [R1+0x1dc] ;  /* 0x0001dc0001177983 */ /* 0x000ee20000300800 */
[C---:B--2---:R-:W-:Y:S03]  /*3d180*/  HMMA.16816.F32 R24, R12.reuse, R16, R24 ;  /* 0x000000100c18723c */ /* 0x044fe60000001818 */
[----:B------:R-:W2:Y:S05]  /*3d190*/  LDL.LU R16, [R1+0x8fc] ;  /* 0x0008fc0001107983 */ /* 0x000eaa0000300800 */
[----:B---3--:R-:W-:-:S15]  /*3d1a0*/  HMMA.16816.F32 R20, R12, R18, R20 ;  /* 0x000000120c14723c */ /* 0x008fde0000001814 */
[----:B------:R-:W-:-:S04]  /*3d1b0*/  NOP ;  /* 0x0000000000007918 */ /* 0x000fc80000000000 */
[----:B------:R-:W-:Y:S04]  /*3d1c0*/  STL.64 [R1+0xd0], R20 ;  /* 0x0000d01401007387 */ /* 0x000fe80000100a00 */
[----:B------:R0:W-:Y:S02]  /*3d1d0*/  STL.64 [R1+0xd8], R22 ;  /* 0x0000d81601007387 */ /* 0x0001e40000100a00 */
[C---:B0-----:R-:W-:Y:S02]  /*3d1e0*/  HMMA.16816.F32 R20, R12.reuse, R10, R4 ;  /* 0x0000000a0c14723c */ /* 0x041fe40000001804 */
[----:B------:R-:W-:Y:S04]  /*3d1f0*/  STL.64 [R1+0xb0], R24 ;  /* 0x0000b01801007387 */ /* 0x000fe80000100a00 */
[----:B------:R-:W-:Y:S04]  /*3d200*/  STL.64 [R1+0xb8], R26 ;  /* 0x0000b81a01007387 */ /* 0x000fe80000100a00 */
[----:B------:R-:W3:Y:S09]  /*3d210*/  LDL.LU R4, [R1+0x70] ;  /* 0x0000700001047983 */ /* 0x000ef20000300800 */
[----:B------:R-:W-:Y:S04]  /*3d220*/  STL.64 [R1+0x90], R20 ;  /* 0x0000901401007387 */ /* 0x000fe80000100a00 */
[----:B------:R-:W-:Y:S04]  /*3d230*/  STL.64 [R1+0x98], R22 ;  /* 0x0000981601007387 */ /* 0x000fe80000100a00 */
[----:B------:R-:W3:Y:S04]  /*3d240*/  LDL.LU R5, [R1+0x74] ;  /* 0x0000740001057983 */ /* 0x000ee80000300800 */
[----:B------:R-:W3:Y:S04]  /*3d250*/  LDL.LU R6, [R1+0x78] ;  /* 0x0000780001067983 */ /* 0x000ee80000300800 */
[----:B------:R-:W3:Y:S04]  /*3d260*/  LDL.LU R7, [R1+0x7c] ;  /* 0x00007c0001077983 */ /* 0x000ee80000300800 */
        /* <DEDUP_REMOVED lines=17> */
[----:B---3--:R-:W-:Y:S01]  /*3d380*/  HMMA.16816.F32 R4, R12, R8, R4 ;  /* 0x000000080c04723c */ /* 0x008fe20000001804 */
[----:B------:R-:W-:-:S02]  /*3d390*/  IMAD.MOV.U32 R27, RZ, RZ, R0 ;  /* 0x000000ffff1b7224 */ /* 0x000fc400078e0000 */
        /* <DEDUP_REMOVED lines=10> */
[----:B------:R-:W2:Y:S04]  /*3d440*/  LDL.LU R28, [R1+0x91c] ;  /* 0x00091c00011c7983 */ /* 0x000ea80000300800 */
[----:B------:R-:W2:Y:S04]  /*3d450*/  LDL.LU R29, [R1+0x928] ;  /* 0x00092800011d7983 */ /* 0x000ea80000300800 */
[----:B------:R-:W2:Y:S04]  /*3d460*/  LDL.LU R24, [R1+0xa0] ;  /* 0x0000a00001187983 */ /* 0x000ea80000300800 */
[----:B------:R-:W2:Y:S04]  /*3d470*/  LDL.LU R25, [R1+0xa4] ;  /* 0x0000a40001197983 */ /* 0x000ea80000300800 */
[----:B------:R-:W2:Y:S04]  /*3d480*/  LDL.LU R26, [R1+0xa8] ;  /* 0x0000a800011a7983 */ /* 0x000ea80000300800 */
[----:B------:R-:W4:Y:S04]  /*3d490*/  LDL.LU R0, [R1+0x2780] ;  /* 0x0027800001007983 */ /* 0x000f280000300800 */
[----:B------:R-:W-:Y:S04]  /*3d4a0*/  STL.64 [R1+0x60], R4 ;  /* 0x0000600401007387 */ /* 0x000fe80000100a00 */
[----:B------:R0:W-:Y:S04]  /*3d4b0*/  STL.64 [R1+0x68], R6 ;  /* 0x0000680601007387 */ /* 0x0001e80000100a00 */
[----:B0-----:R-:W2:Y:S04]  /*3d4c0*/  LDL.LU.64 R6, [R1+0x2778] ;  /* 0x0027780001067983 */ /* 0x001ea80000300a00 */
[----:B------:R-:W3:Y:S04]  /*3d4d0*/  LDL.LU.64 R4, [R1+0x2770] ;  /* 0x0027700001047983 */ /* 0x000ee80000300a00 */
[----:B------:R-:W3:Y:S04]  /*3d4e0*/  LDL.LU R8, [R1+0x1e20] ;  /* 0x001e200001087983 */ /* 0x000ee80000300800 */
[----:B------:R-:W3:Y:S01]  /*3d4f0*/  LDL.LU R9, [R1+0x1e1c] ;  /* 0x001e1c0001097983 */ /* 0x000ee20000300800 */
[----:B--2---:R-:W-:-:S15]  /*3d500*/  HMMA.16816.F32 R16, R12, R6, R16 ;  /* 0x000000060c10723c */ /* 0x004fde0000001810 */
[----:B------:R-:W-:-:S04]  /*3d510*/  NOP ;  /* 0x0000000000007918 */ /* 0x000fc80000000000 */
[----:B------:R-:W-:Y:S04]  /*3d520*/  STL.64 [R1+0x70], R16 ;  /* 0x0000701001007387 */ /* 0x000fe80000100a00 */
[----:B------:R0:W-:Y:S04]  /*3d530*/  STL.64 [R1+0x78], R18 ;  /* 0x0000781201007387 */ /* 0x0001e80000100a00 */
[----:B0-----:R-:W3:Y:S04]  /*3d540*/  LDL.LU.64 R18, [R1+0x2768] ;  /* 0x0027680001127983 */ /* 0x001ee80000300a00 */
[----:B------:R-:W3:Y:S04]  /*3d550*/  LDL.LU.64 R16, [R1+0x2760] ;  /* 0x0027600001107983 */ /* 0x000ee80000300a00 */
[----:B------:R-:W2:Y:S04]  /*3d560*/  LDL.LU R6, [R1+0x1e18] ;  /* 0x001e180001067983 */ /* 0x000ea80000300800 */
        /* <DEDUP_REMOVED lines=8> */
[----:B------:R-:W2:Y:S01]  /*3d5f0*/  LDL.LU R5, [R1+0x1e0c] ;  /* 0x001e0c0001057983 */ /* 0x000ea20000300800 */
[----:B---3--:R-:W-:Y:S03]  /*3d600*/  HMMA.16816.F32 R12, R12, R2, R16 ;  /* 0x000000020c0c723c */ /* 0x008fe60000001810 */
[----:B------:R-:W3:Y:S04]  /*3d610*/  LDL.LU.64 R18, [R1+0x2748] ;  /* 0x0027480001127983 */ /* 0x000ee80000300a00 */
[----:B------:R-:W3:Y:S01]  /*3d620*/  LDL.LU.64 R16, [R1+0x2740] ;  /* 0x0027400001107983 */ /* 0x000ee20000300a00 */
[----:B--2---:R-:W-:-:S02]  /*3d630*/  IMAD R4, R5, 0x100, R4 ;  /* 0x0000010005047824 */ /* 0x004fc400078e0204 */
[----:B------:R-:W-:Y:S02]  /*3d640*/  IMAD R5, R7, 0x100, R6 ;  /* 0x0000010007057824 */ /* 0x000fe400078e0206 */
[----:B----4-:R-:W-:Y:S01]  /*3d650*/  IMAD R7, R0, 0x100, R10 ;  /* 0x0000010000077824 */ /* 0x010fe200078e020a */
[----:B------:R-:W-:Y:S01]  /*3d660*/  F2FP.F16.E5M2.UNPACK_B R10, R11.H1 ;  /* 0x0000000bff0a723e */ /* 0x000fe200030004ff */
[----:B------:R-:W-:-:S05]  /*3d670*/  IMAD R6, R9, 0x100, R8 ;  /* 0x0000010009067824 */ /* 0x000fca00078e0208 */
[----:B------:R-:W-:Y:S01]  /*3d680*/  IMAD.MOV.U32 R0, RZ, RZ, R15 ;  /* 0x000000ffff007224 */ /* 0x000fe200078e000f */
[----:B------:R0:W-:Y:S04]  /*3d690*/  STL.64 [R1+0x20], R12 ;  /* 0x0000200c01007387 */ /* 0x0001e80000100a00 */
[----:B------:R1:W-:Y:S04]  /*3d6a0*/  STL [R1+0x28], R14 ;  /* 0x0000280e01007387 */ /* 0x0003e80000100800 */
[----:B------:R-:W-:Y:S04]  /*3d6b0*/  STL [R1+0x2100], R0 ;  /* 0x0021000001007387 */ /* 0x000fe80000100800 */
[----:B------:R-:W-:Y:S01]  /*3d6c0*/  STL [R1+0x18], R10 ;  /* 0x0000180a01007387 */ /* 0x000fe20000100800 */
[----:B------:R-:W-:-:S02]  /*3d6d0*/  F2FP.F16.E5M2.UNPACK_B R15, R7 ;  /* 0x00000007ff0f723e */ /* 0x000fc400020004ff */
[----:B0-----:R-:W-:Y:S02]  /*3d6e0*/  F2FP.F16.E5M2.UNPACK_B R12, R4 ;  /* 0x00000004ff0c723e */ /* 0x001fe400020004ff */
[----:B------:R-:W-:Y:S02]  /*3d6f0*/  F2FP.F16.E5M2.UNPACK_B R13, R5 ;  /* 0x00000005ff0d723e */ /* 0x000fe400020004ff */
[----:B-1----:R-:W-:Y:S02]  /*3d700*/  F2FP.F16.E5M2.UNPACK_B R14, R6 ;  /* 0x00000006ff0e723e */ /* 0x002fe400020004ff */
[----:B---3--:R-:W-:-:S05]  /*3d710*/  F2FP.F16.E5M2.UNPACK_B R11, R16.H1 ;  /* 0x00000010ff0b723e */ /* 0x008fca00030004ff */
[----:B------:R-:W-:Y:S04]  /*3d720*/  STL [R1+0x1c], R11 ;  /* 0x00001c0b01007387 */ /* 0x000fe80000100800 */
[----:B------:R-:W2:Y:S04]  /*3d730*/  LDL.LU R4, [R1+0x40] ;  /* 0x0000400001047983 */ /* 0x000ea80000300800 */
[----:B------:R-:W2:Y:S04]  /*3d740*/  LDL.LU R5, [R1+0x44] ;  /* 0x0000440001057983 */ /* 0x000ea80000300800 */
[----:B------:R-:W2:Y:S04]  /*3d750*/  LDL.LU R6, [R1+0x48] ;  /* 0x0000480001067983 */ /* 0x000ea80000300800 */
[----:B------:R-:W2:Y:S01]  /*3d760*/  LDL.LU R7, [R1+0x4c] ;  /* 0x00004c0001077983 */ /* 0x000ea20000300800 */
[----:B------:R-:W-:-:S02]  /*3d770*/  F2FP.F16.E5M2.UNPACK_B R8, R17.H1 ;  /* 0x00000011ff08723e */ /* 0x000fc400030004ff */
[----:B------:R-:W-:Y:S01]  /*3d780*/  F2FP.F16.E5M2.UNPACK_B R9, R18.H1 ;  /* 0x00000012ff09723e */ /* 0x000fe200030004ff */
[----:B--2---:R-:W-:-:S15]  /*3d790*/  HMMA.16816.F32 R4, R12, R10, R4 ;  /* 0x0000000a0c04723c */ /* 0x004fde0000001804 */
[----:B------:R-:W-:-:S04]  /*3d7a0*/  NOP ;  /* 0x0000000000007918 */ /* 0x000fc80000000000 */
[----:B------:R-:W-:Y:S04]  /*3d7b0*/  STL.64 [R1+0x50], R4 ;  /* 0x0000500401007387 */ /* 0x000fe80000100a00 */
[----:B------:R0:W-:Y:S02]  /*3d7c0*/  STL.64 [R1+0x58], R6 ;  /* 0x0000580601007387 */ /* 0x0001e40000100a00 */
[----:B0-----:R-:W-:Y:S02]  /*3d7d0*/  F2FP.F16.E5M2.UNPACK_B R6, R19.H1 ;  /* 0x00000013ff06723e */ /* 0x001fe400030004ff */
[----:B------:R-:W-:Y:S01]  /*3d7e0*/  HMMA.16816.F32 R16, R12, R8, R20 ;  /* 0x000000080c10723c */ /* 0x000fe20000001814 */
[----:B------:R0:W-:Y:S01]  /*3d7f0*/  STL [R1+0x10], R8 ;  /* 0x0000100801007387 */ /* 0x0001e20000100800 */
[----:B------:R-:W-:Y:S01]  /*3d800*/  IMAD.MOV.U32 R4, RZ, RZ, R8 ;  /* 0x000000ffff047224 */ /* 0x000fe200078e0008 */
[----:B------:R-:W-:-:S02]  /*3d810*/  F2FP.F16.E5M2.UNPACK_B R7, R28.H1 ;  /* 0x0000001cff07723e */ /* 0x000fc400030004ff */
[----:B------:R-:W-:-:S14]  /*3d820*/  STL [R1+0x14], R9 ;  /* 0x0000140901007387 */ /* 0x000fdc0000100800 */
[----:B------:R-:W-:Y:S04]  /*3d830*/  STL.64 [R1+0x80], R16 ;  /* 0x0000801001007387 */ /* 0x000fe80000100a00 */
[----:B------:R1:W-:Y:S04]  /*3d840*/  STL.64 [R1+0x88], R18 ;  /* 0x0000881201007387 */ /* 0x0003e80000100a00 */
[----:B------:R-:W-:Y:S04]  /*3d850*/  STL [R1+0x8], R6 ;  /* 0x0000080601007387 */ /* 0x000fe80000100800 */
[----:B------:R-:W-:Y:S04]  /*3d860*/  STL [R1+0x26e8], R4 ;  /* 0x0026e80401007387 */ /* 0x000fe80000100800 */
[----:B------:R2:W-:Y:S01]  /*3d870*/  STL [R1+0xc], R7 ;  /* 0x00000c0701007387 */ /* 0x0005e20000100800 */
[----:B0-----:R-:W-:-:S03]  /*3d880*/  F2FP.F16.E5M2.UNPACK_B R8, R29.H1 ;  /* 0x0000001dff08723e */ /* 0x001fc600030004ff */
[----:B------:R-:W3:Y:S04]  /*3d890*/  LDL.LU R21, [R1+0x97c] ;  /* 0x00097c0001157983 */ /* 0x000ee80000300800 */
[----:B-1----:R-:W4:Y:S01]  /*3d8a0*/  LDL.LU R18, [R1+0x988] ;  /* 0x0009880001127983 */ /* 0x002f220000300800 */
[----:B--2---:R-:W-:-:S15]  /*3d8b0*/  HMMA.16816.F32 R4, R12, R6, R24 ;  /* 0x000000060c04723c */ /* 0x004fde0000001818 */
[----:B------:R-:W-:-:S04]  /*3d8c0*/  NOP ;  /* 0x0000000000007918 */ /* 0x000fc80000000000 */
[----:B------:R0:W-:Y:S04]  /*3d8d0*/  STL.64 [R1+0xa0], R4 ;  /* 0x0000a00401007387 */ /* 0x0001e80000100a00 */
[----:B------:R1:W-:Y:S04]  /*3d8e0*/  STL.64 [R1+0xa8], R6 ;  /* 0x0000a80601007387 */ /* 0x0003e80000100a00 */
[----:B------:R-:W-:Y:S04]  /*3d8f0*/  STL [R1], R8 ;  /* 0x0000000801007387 */ /* 0x000fe80000100800 */
        /* <DEDUP_REMOVED lines=8> */
[----:B------:R-:W3:Y:S04]  /*3d980*/  LDL.LU R24, [R1+0x958] ;  /* 0x0009580001187983 */ /* 0x000ee80000300800 */
[----:B------:R-:W3:Y:S04]  /*3d990*/  LDL.LU R25, [R1+0x95c] ;  /* 0x00095c0001197983 */ /* 0x000ee80000300800 */
[----:B--2---:R-:W-:Y:S04]  /*3d9a0*/  STL.64 [R1+0x2738], R26 ;  /* 0x0027381a01007387 */ /* 0x004fe80000100a00 */
[----:B---3--:R0:W-:Y:S04]  /*3d9b0*/  STL.64 [R1+0x2730], R24 ;  /* 0x0027301801007387 */ /* 0x0081e80000100a00 */
[----:B0-----:R-:W2:Y:S04]  /*3d9c0*/  LDL.LU R24, [R1+0xc0] ;  /* 0x0000c00001187983 */ /* 0x001ea80000300800 */
[----:B------:R-:W2:Y:S04]  /*3d9d0*/  LDL.LU R25, [R1+0xc4] ;  /* 0x0000c40001197983 */ /* 0x000ea80000300800 */
[----:B------:R-:W2:Y:S04]  /*3d9e0*/  LDL.LU R26, [R1+0xc8] ;  /* 0x0000c800011a7983 */ /* 0x000ea80000300800 */
[----:B------:R-:W2:Y:S04]  /*3d9f0*/  LDL.LU R27, [R1+0xcc] ;  /* 0x0000cc00011b7983 */ /* 0x000ea80000300800 */
[----:B------:R-:W3:Y:S04]  /*3da00*/  LDL.LU R28, [R1+0x938] ;  /* 0x00093800011c7983 */ /* 0x000ee80000300800 */
[----:B------:R-:W2:Y:S04]  /*3da10*/  LDL.LU R22, [R1+0x968] ;  /* 0x0009680001167983 */ /* 0x000ea80000300800 */
[----:B------:R-:W2:Y:S04]  /*3da20*/  LDL.LU R23, [R1+0x96c] ;  /* 0x00096c0001177983 */ /* 0x000ea80000300800 */
[----:B------:R-:W3:Y:S04]  /*3da30*/  LDL.LU R20, [R1+0x978] ;  /* 0x0009780001147983 */ /* 0x000ee80000300800 */
[----:B--2---:R-:W-:Y:S04]  /*3da40*/  STL.64 [R1+0x2718], R22 ;  /* 0x0027181601007387 */ /* 0x004fe80000100a00 */
[----:B---3--:R0:W-:Y:S04]  /*3da50*/  STL.64 [R1+0x2710], R20 ;  /* 0x0027101401007387 */ /* 0x0081e80000100a00 */
[----:B0-----:R-:W2:Y:S04]  /*3da60*/  LDL.LU R20, [R1+0x100] ;  /* 0x0001000001147983 */ /* 0x001ea80000300800 */
[----:B------:R-:W2:Y:S04]  /*3da70*/  LDL.LU R21, [R1+0x104] ;  /* 0x0001040001157983 */ /* 0x000ea80000300800 */
[----:B------:R-:W3:Y:S04]  /*3da80*/  LDL.LU R22, [R1+0x108] ;  /* 0x0001080001167983 */ /* 0x000ee80000300800 */
[----:B------:R-:W3:Y:S01]  /*3da90*/  LDL.LU R23, [R1+0x10c] ;  /* 0x00010c0001177983 */ /* 0x000ee20000300800 */
[----:B------:R-:W-:Y:S01]  /*3daa0*/  IMAD.MOV.U32 R3, RZ, RZ, R9 ;  /* 0x000000ffff037224 */ /* 0x000fe200078e0009 */
[----:B------:R-:W-:-:S02]  /*3dab0*/  F2FP.F16.E5M2.UNPACK_B R9, R19.H1 ;  /* 0x00000013ff09723e */ /* 0x000fc400030004ff */
[----:B---3--:R-:W-:Y:S04]  /*3dac0*/  STL.64 [R1+0x2728], R22 ;  /* 0x0027281601007387 */ /* 0x008fe80000100a00 */
[----:B--2---:R0:W-:Y:S04]  /*3dad0*/  STL.64 [R1+0x2720], R20 ;  /* 0x0027201401007387 */ /* 0x0041e80000100a00 */
        /* <DEDUP_REMOVED lines=9> */
[----:B------:R-:W3:Y:S01]  /*3db70*/  LDL.LU R7, [R1+0x15c] ;  /* 0x00015c0001077983 */ /* 0x000ee20000300800 */
[----:B------:R-:W-:-:S02]  /*3db80*/  F2FP.F16.E5M2.UNPACK_B R28, R28.H1 ;  /* 0x0000001cff1c723e */ /* 0x000fc400030004ff */
[----:B------:R-:W-:Y:S01]  /*3db90*/  F2FP.F16.E5M2.UNPACK_B R29, R29.H1 ;  /* 0x0000001dff1d723e */ /* 0x000fe200030004ff */
[----:B------:R-:W-:Y:S01]  /*3dba0*/  HMMA.16816.F32 R24, R12, R8, R24 ;  /* 0x000000080c18723c */ /* 0x000fe20000001818 */
[----:B------:R-:W-:Y:S02]  /*3dbb0*/  IMAD.MOV.U32 R2, RZ, RZ, R10 ;  /* 0x000000ffff027224 */ /* 0x000fe400078e000a */
[----:B------:R-:W-:-:S05]  /*3dbc0*/  IMAD.MOV.U32 R0, RZ, RZ, R11 ;  /* 0x000000ffff007224 */ /* 0x000fca00078e000b */
[----:B--2---:R-:W-:Y:S01]  /*3dbd0*/  HMMA.16816.F32 R20, R12, R28, R20 ;  /* 0x0000001c0c14723c */ /* 0x004fe20000001814 */
[----:B---3--:R-:W-:Y:S04]  /*3dbe0*/  STL.64 [R1+0x2708], R6 ;  /* 0x0027080601007387 */ /* 0x008fe80000100a00 */
[----:B------:R0:W-:Y:S04]  /*3dbf0*/  STL.64 [R1+0x2700], R4 ;  /* 0x0027000401007387 */ /* 0x0001e80000100a00 */
[----:B0-----:R-:W2:Y:S04]  /*3dc00*/  LDL.LU R4, [R1+0x130] ;  /* 0x0001300001047983 */ /* 0x001ea80000300800 */
[----:B------:R-:W2:Y:S04]  /*3dc10*/  LDL.LU R5, [R1+0x134] ;  /* 0x0001340001057983 */ /* 0x000ea80000300800 */
[----:B------:R-:W2:Y:S04]  /*3dc20*/  LDL.LU R6, [R1+0x138] ;  /* 0x0001380001067983 */ /* 0x000ea80000300800 */
[----:B------:R-:W2:Y:S04]  /*3dc30*/  LDL.LU R7, [R1+0x13c] ;  /* 0x00013c0001077983 */ /* 0x000ea80000300800 */
[----:B------:R-:W3:Y:S04]  /*3dc40*/  LDL.LU R17, [R1+0x99c] ;  /* 0x00099c0001117983 */ /* 0x000ee80000300800 */
[----:B------:R-:W2:Y:S04]  /*3dc50*/  LDL.LU R10, [R1+0x9a8] ;  /* 0x0009a800010a7983 */ /* 0x000ea80000300800 */
[----:B------:R-:W2:Y:S04]  /*3dc60*/  LDL.LU R11, [R1+0x9ac] ;  /* 0x0009ac00010b7983 */ /* 0x000ea80000300800 */
[----:B------:R-:W-:Y:S04]  /*3dc70*/  STL [R1+0x4], R9 ;  /* 0x0000040901007387 */ /* 0x000fe80000100800 */
[----:B------:R-:W-:Y:S04]  /*3dc80*/  STL.64 [R1+0xc0], R24 ;  /* 0x0000c01801007387 */ /* 0x000fe80000100a00 */
[----:B------:R0:W-:Y:S04]  /*3dc90*/  STL.64 [R1+0xc8], R26 ;  /* 0x0000c81a01007387 */ /* 0x0001e80000100a00 */
[----:B0-----:R-:W2:Y:S04]  /*3dca0*/  LDL.LU.64 R26, [R1+0x2738] ;  /* 0x00273800011a7983 */ /* 0x001ea80000300a00 */
[----:B------:R-:W3:Y:S04]  /*3dcb0*/  LDL.LU.64 R24, [R1+0x2730] ;  /* 0x0027300001187983 */ /* 0x000ee80000300a00 */
[----:B------:R-:W4:Y:S04]  /*3dcc0*/  LDL.LU R19, [R1+0x98c] ;  /* 0x00098c0001137983 */ /* 0x000f280000300800 */
[----:B------:R-:W4:Y:S04]  /*3dcd0*/  LDL.LU R16, [R1+0x998] ;  /* 0x0009980001107983 */ /* 0x000f280000300800 */
[----:B------:R-:W-:Y:S04]  /*3dce0*/  STL.64 [R1+0xe0], R20 ;  /* 0x0000e01401007387 */ /* 0x000fe80000100a00 */
[----:B------:R0:W-:Y:S04]  /*3dcf0*/  STL.64 [R1+0xe8], R22 ;  /* 0x0000e81601007387 */ /* 0x0001e80000100a00 */
[----:B0-----:R-:W4:Y:S04]  /*3dd00*/  LDL.LU.64 R22, [R1+0x2728] ;  /* 0x0027280001167983 */ /* 0x001f280000300a00 */
[----:B------:R-:W4:Y:S04]  /*3dd10*/  LDL.LU.64 R20, [R1+0x2720] ;  /* 0x0027200001147983 */ /* 0x000f280000300a00 */
[----:B------:R-:W-:Y:S04]  /*3dd20*/  STL [R1+0x269c], R28 ;  /* 0x00269c1c01007387 */ /* 0x000fe80000100800 */
[----:B------:R-:W-:Y:S01]  /*3dd30*/  STL [R1+0x2698], R29 ;  /* 0x0026981d01007387 */ /* 0x000fe20000100800 */
[----:B--2---:R-:W-:-:S02]  /*3dd40*/  F2FP.F16.E5M2.UNPACK_B R26, R26.H1 ;  /* 0x0000001aff1a723e */ /* 0x004fc400030004ff */
[----:B------:R-:W-:Y:S02]  /*3dd50*/  F2FP.F16.E5M2.UNPACK_B R27, R27.H1 ;  /* 0x0000001bff1b723e */ /* 0x000fe400030004ff */
[----:B---3--:R-:W-:Y:S02]  /*3dd60*/  F2FP.F16.E5M2.UNPACK_B R24, R24.H1 ;  /* 0x00000018ff18723e */ /* 0x008fe400030004ff */
[----:B------:R-:W-:-:S07]  /*3dd70*/  F2FP.F16.E5M2.UNPACK_B R25, R25.H1 ;  /* 0x00000019ff19723e */ /* 0x000fce00030004ff */
[C---:B------:R-:W-:Y:S08]  /*3dd80*/  HMMA.16816.F32 R4, R12.reuse, R24, R4 ;  /* 0x000000180c04723c */ /* 0x040ff00000001804 */
        /* <DEDUP_REMOVED lines=8> */
[----:B0-----:R-:W4:Y:S04]  /*3de10*/  LDL.LU.64 R6, [R1+0x2708] ;  /* 0x0027080001067983 */ /* 0x001f280000300a00 */
[----:B------:R-:W4:Y:S04]  /*3de20*/  LDL.LU.64 R4, [R1+0x2700] ;  /* 0x0027000001047983 */ /* 0x000f280000300a00 */
[----:B------:R-:W-:Y:S04]  /*3de30*/  STL.64 [R1+0x2660], R26 ;  /* 0x0026601a01007387 */ /* 0x000fe80000100a00 */
[----:B------:R0:W-:Y:S04]  /*3de40*/  STL.64 [R1+0x2658], R24 ;  /* 0x0026581801007387 */ /* 0x0001e80000100a00 */
[----:B0-----:R-:W3:Y:S04]  /*3de50*/  LDL.LU R24, [R1+0x1c0] ;  /* 0x0001c00001187983 */ /* 0x001ee80000300800 */
[----:B------:R-:W3:Y:S04]  /*3de60*/  LDL.LU R25, [R1+0x1c4] ;  /* 0x0001c40001197983 */ /* 0x000ee80000300800 */
[----:B------:R-:W3:Y:S04]  /*3de70*/  LDL.LU R26, [R1+0x1c8] ;  /* 0x0001c800011a7983 */ /* 0x000ee80000300800 */
[----:B------:R-:W3:Y:S01]  /*3de80*/  LDL.LU R27, [R1+0x1cc] ;  /* 0x0001cc00011b7983 */ /* 0x000ee20000300800 */
[----:B--2---:R-:W-:-:S02]  /*3de90*/  F2FP.F16.E5M2.UNPACK_B R22, R22.H1 ;  /* 0x00000016ff16723e */ /* 0x004fc400030004ff */
[----:B------:R-:W-:-:S07]  /*3dea0*/  F2FP.F16.E5M2.UNPACK_B R23, R23.H1 ;  /* 0x00000017ff17723e */ /* 0x000fce00030004ff */
[----:B----4-:R-:W-:-:S15]  /*3deb0*/  HMMA.16816.F32 R4, R12, R22, R4 ;  /* 0x000000160c04723c */ /* 0x010fde0000001804 */
[----:B------:R-:W-:-:S04]  /*3dec0*/  NOP ;  /* 0x0000000000007918 */ /* 0x000fc80000000000 */
[----:B------:R-:W-:Y:S04]  /*3ded0*/  STL.64 [R1+0x150], R4 ;  /* 0x0001500401007387 */ /* 0x000fe80000100a00 */
[----:B------:R0:W-:Y:S04]  /*3dee0*/  STL.64 [R1+0x158], R6 ;  /* 0x0001580601007387 */ /* 0x0001e80000100a00 */
[----:B0-----:R-:W2:Y:S04]  /*3def0*/  LDL.LU.64 R6, [R1+0x26f8] ;  /* 0x0026f80001067983 */ /* 0x001ea80000300a00 */
[----:B------:R-:W2:Y:S01]  /*3df00*/  LDL.LU.64 R4, [R1+0x26f0] ;  /* 0x0026f00001047983 */ /* 0x000ea20000300a00 */
[----:B---3--:R-:W-:-:S02]  /*3df10*/  F2FP.F16.E5M2.UNPACK_B R20, R20.H1 ;  /* 0x00000014ff14723e */ /* 0x008fc400030004ff */
[----:B------:R-:W-:-:S07]  /*3df20*/  F2FP.F16.E5M2.UNPACK_B R21, R21.H1 ;  /* 0x00000015ff15723e */ /* 0x000fce00030004ff */
[----:B--2---:R-:W-:-:S15]  /*3df30*/  HMMA.16816.F32 R4, R12, R20, R4 ;  /* 0x000000140c04723c */ /* 0x004fde0000001804 */
[----:B------:R-:W-:-:S04]  /*3df40*/  NOP ;  /* 0x0000000000007918 */ /* 0x000fc80000000000 */
[----:B------:R0:W-:Y:S04]  /*3df50*/  STL.64 [R1+0x170], R4 ;  /* 0x0001700401007387 */ /* 0x0001e80000100a00 */
[----:B------:R-:W-:Y:S04]  /*3df60*/  STL.64 [R1+0x178], R6 ;  /* 0x0001780601007387 */ /* 0x000fe80000100a00 */
[----:B0-----:R-:W2:Y:S04]  /*3df70*/  LDL.LU R4, [R1+0x26e8] ;  /* 0x0026e80001047983 */ /* 0x001ea80000300800 */
[----:B------:R-:W-:Y:S04]  /*3df80*/  STL.64 [R1+0x2640], R22 ;  /* 0x0026401601007387 */ /* 0x000fe80000100a00 */
[----:B------:R0:W-:Y:S04]  /*3df90*/  STL.64 [R1+0x2638], R20 ;  /* 0x0026381401007387 */ /* 0x0001e80000100a00 */
[----:B0-----:R-:W3:Y:S04]  /*3dfa0*/  LDL.LU R20, [R1+0x1a0] ;  /* 0x0001a00001147983 */ /* 0x001ee80000300800 */
[----:B------:R-:W3:Y:S04]  /*3dfb0*/  LDL.LU R21, [R1+0x1a4] ;  /* 0x0001a40001157983 */ /* 0x000ee80000300800 */
[----:B------:R-:W3:Y:S04]  /*3dfc0*/  LDL.LU R22, [R1+0x1a8] ;  /* 0x0001a80001167983 */ /* 0x000ee80000300800 */
[----:B------:R-:W3:Y:S01]  /*3dfd0*/  LDL.LU R23, [R1+0x1ac] ;  /* 0x0001ac0001177983 */ /* 0x000ee20000300800 */
[----:B------:R-:W-:-:S02]  /*3dfe0*/  F2FP.F16.E5M2.UNPACK_B R18, R18.H1 ;  /* 0x00000012ff12723e */ /* 0x000fc400030004ff */
[----:B------:R-:W-:Y:S02]  /*3dff0*/  F2FP.F16.E5M2.UNPACK_B R19, R19.H1 ;  /* 0x00000013ff13723e */ /* 0x000fe400030004ff */
[----:B------:R-:W-:Y:S02]  /*3e000*/  F2FP.F16.E5M2.UNPACK_B R16, R16.H1 ;  /* 0x00000010ff10723e */ /* 0x000fe400030004ff */
[----:B------:R-:W-:-:S03]  /*3e010*/  F2FP.F16.E5M2.UNPACK_B R17, R17.H1 ;  /* 0x00000011ff11723e */ /* 0x000fc600030004ff */
[----:B---3--:R-:W-:-:S15]  /*3e020*/  HMMA.16816.F32 R20, R12, R18, R20 ;  /* 0x000000120c14723c */ /* 0x008fde0000001814 */
[----:B------:R-:W-:-:S04]  /*3e030*/  NOP ;  /* 0x0000000000007918 */ /* 0x000fc80000000000 */
[----:B------:R-:W-:Y:S04]  /*3e040*/  STL.64 [R1+0x180], R20 ;  /* 0x0001801401007387 */ /* 0x000fe80000100a00 */
[----:B------:R0:W-:Y:S02]  /*3e050*/  STL.64 [R1+0x188], R22 ;  /* 0x0001881601007387 */ /* 0x0001e40000100a00 */
[----:B0-----:R-:W-:Y:S01]  /*3e060*/  HMMA.16816.F32 R20, R12, R16, R24 ;  /* 0x000000100c14723c */ /* 0x001fe20000001818 */
[----:B--2---:R-:W-:Y:S01]  /*3e070*/  IMAD.MOV.U32 R26, RZ, RZ, R4 ;  /* 0x000000ffff1a7224 */ /* 0x004fe200078e0004 */
[----:B------:R-:W-:Y:S04]  /*3e080*/  STL.64 [R1+0x2620], R18 ;  /* 0x0026201201007387 */ /* 0x000fe80000100a00 */
[----:B------:R-:W-:-:S13]  /*3e090*/  STL.64 [R1+0x2618], R16 ;  /* 0x0026181001007387 */ /* 0x000fda0000100a00 */
[----:B------:R-:W-:Y:S04]  /*3e0a0*/  STL.64 [R1+0x1a0], R20 ;  /* 0x0001a01401007387 */ /* 0x000fe80000100a00 */
[----:B------:R-:W-:Y:S04]  /*3e0b0*/  STL.64 [R1+0x1a8], R22 ;  /* 0x0001a81601007387 */ /* 0x000fe80000100a00 */
[----:B------:R-:W-:Y:S04]  /*3e0c0*/  STL [R1+0x26a0], R26 ;  /* 0x0026a01a01007387 */ /* 0x000fe80000100800 */
[----:B------:R-:W2:Y:S04]  /*3e0d0*/  LDL.LU R9, [R1+0x9bc] ;  /* 0x0009bc0001097983 */ /* 0x000ea80000300800 */
[----:B------:R-:W3:Y:S04]  /*3e0e0*/  LDL.LU R6, [R1+0x9c8] ;  /* 0x0009c80001067983 */ /* 0x000ee80000300800 */
[----:B------:R-:W3:Y:S04]  /*3e0f0*/  LDL.LU R7, [R1+0x9cc] ;  /* 0x0009cc0001077983 */ /* 0x000ee80000300800 */
[----:B------:R-:W4:Y:S04]  /*3e100*/  LDL.LU R4, [R1+0x9d8] ;  /* 0x0009d80001047983 */ /* 0x000f280000300800 */
[----:B------:R-:W4:Y:S01]  /*3e110*/  LDL.LU R5, [R1+0x9dc] ;  /* 0x0009dc0001057983 */ /* 0x000f220000300800 */
[----:B------:R-:W-:-:S02]  /*3e120*/  IMAD.MOV.U32 R24, RZ, RZ, R2 ;  /* 0x000000ffff187224 */ /* 0x000fc400078e0002 */
[----:B------:R-:W-:Y:S01]  /*3e130*/  IMAD.MOV.U32 R27, RZ, RZ, R3 ;  /* 0x000000ffff1b7224 */ /* 0x000fe200078e0003 */
[----:B---3--:R-:W-:Y:S04]  /*3e140*/  STL.64 [R1+0x26e0], R6 ;  /* 0x0026e00601007387 */ /* 0x008fe80000100a00 */
[----:B----4-:R0:W-:Y:S04]  /*3e150*/  STL.64 [R1+0x26d8], R4 ;  /* 0x0026d80401007387 */ /* 0x0101e80000100a00 */
[----:B0-----:R-:W3:Y:S04]  /*3e160*/  LDL.LU R4, [R1+0x1f0] ;  /* 0x0001f00001047983 */ /* 0x001ee80000300800 */
[----:B------:R-:W3:Y:S04]  /*3e170*/  LDL.LU R5, [R1+0x1f4] ;  /* 0x0001f40001057983 */ /* 0x000ee80000300800 */
[----:B------:R-:W3:Y:S04]  /*3e180*/  LDL.LU R6, [R1+0x1f8] ;  /* 0x0001f80001067983 */ /* 0x000ee80000300800 */
[----:B------:R-:W3:Y:S04]  /*3e190*/  LDL.LU R7, [R1+0x1fc] ;  /* 0x0001fc0001077983 */ /* 0x000ee80000300800 */
[----:B------:R-:W4:Y:S04]  /*3e1a0*/  LDL.LU R8, [R1+0x9b8] ;  /* 0x0009b80001087983 */ /* 0x000f280000300800 */
        /* <DEDUP_REMOVED lines=24> */
[----:B----4-:R-:W-:-:S02]  /*3e330*/  F2FP.F16.E5M2.UNPACK_B R8, R8.H1 ;  /* 0x00000008ff08723e */ /* 0x010fc400030004ff */
[----:B------:R-:W-:Y:S01]  /*3e340*/  F2FP.F16.E5M2.UNPACK_B R9, R9.H1 ;  /* 0x00000009ff09723e */ /* 0x000fe200030004ff */
[C---:B---3--:R-:W-:Y:S01]  /*3e350*/  HMMA.16816.F32 R4, R12.reuse, R10, R4 ;  /* 0x0000000a0c04723c */ /* 0x048fe20000001804 */
        /* <DEDUP_REMOVED lines=21> */
[----:B---3--:R-:W-:-:S02]  /*3e4b0*/  F2FP.F16.E5M2.UNPACK_B R6, R6.H1 ;  /* 0x00000006ff06723e */ /* 0x008fc400030004ff */
[----:B------:R-:W-:Y:S01]  /*3e4c0*/  F2FP.F16.E5M2.UNPACK_B R7, R7.H1 ;  /* 0x00000007ff07723e */ /* 0x000fe200030004ff */
        /* <DEDUP_REMOVED lines=12> */
[----:B----4-:R-:W-:-:S02]  /*3e590*/  F2FP.F16.E5M2.UNPACK_B R4, R4.H1 ;  /* 0x00000004ff04723e */ /* 0x010fc400030004ff */
[----:B------:R-:W-:-:S07]  /*3e5a0*/  F2FP.F16.E5M2.UNPACK_B R5, R5.H1 ;  /* 0x00000005ff05723e */ /* 0x000fce00030004ff */
        /* <DEDUP_REMOVED lines=12> */
[----:B------:R-:W-:-:S02]  /*3e670*/  F2FP.F16.E5M2.UNPACK_B R2, R2.H1 ;  /* 0x00000002ff02723e */ /* 0x000fc400030004ff */
[----:B------:R-:W-:-:S07]  /*3e680*/  F2FP.F16.E5M2.UNPACK_B R3, R3.H1 ;  /* 0x00000003ff03723e */ /* 0x000fce00030004ff */
        /* <DEDUP_REMOVED lines=1389> */
[----:B------:R-:W2:Y:S04]  /*43d60*/  LDL.LU.64 R18, [R1+0x2050] ;  /* 0x0020500001127983 */ /* 0x000ea80000300a00 */
[----:B------:R-:W3:-:S13]  /*43d70*/  LDL.LU.64 R16, [R1+0x2048] ;  /* 0x0020480001107983 */ /* 0x000eda0000300a00 */
[----:B------:R-:W-:Y:S04]  /*43d80*/  STL.64 [R1+0x860], R20 ;  /* 0x0008601401007387 */ /* 0x000fe80000100a00 */
[----:B------:R2:W-:Y:S02]  /*43d90*/  STL.64 [R1+0x868], R22 ;  /* 0x0008681601007387 */ /* 0x0005e40000100a00 */
[C---:B--2---:R-:W-:Y:S08]  /*43da0*/  HMMA.16816.F32 R20, R12.reuse, R18, R24 ;  /* 0x000000120c14723c */ /* 0x044ff00000001818 */
[C---:B---3--:R-:W-:Y:S01]  /*43db0*/  HMMA.16816.F32 R16, R12.reuse, R16, R4 ;  /* 0x000000100c10723c */ /* 0x048fe20000001804 */
[----:B------:R-:W2:Y:S10]  /*43dc0*/  LDL.LU R4, [R1+0x60] ;  /* 0x0000600001047983 */ /* 0x000eb40000300800 */
[----:B------:R-:W-:Y:S04]  /*43dd0*/  STL.64 [R1+0x850], R20 ;  /* 0x0008501401007387 */ /* 0x000fe80000100a00 */
[----:B------:R-:W-:Y:S04]  /*43de0*/  STL.64 [R1+0x858], R22 ;  /* 0x0008581601007387 */ /* 0x000fe80000100a00 */
[----:B------:R-:W-:Y:S04]  /*43df0*/  STL.64 [R1+0x840], R16 ;  /* 0x0008401001007387 */ /* 0x000fe80000100a00 */
[----:B------:R-:W-:Y:S04]  /*43e00*/  STL.64 [R1+0x848], R18 ;  /* 0x0008481201007387 */ /* 0x000fe80000100a00 */
[----:B------:R-:W2:Y:S04]  /*43e10*/  LDL.LU R5, [R1+0x64] ;  /* 0x0000640001057983 */ /* 0x000ea80000300800 */
[----:B------:R-:W3:Y:S04]  /*43e20*/  LDL.LU R6, [R1+0x68] ;  /* 0x0000680001067983 */ /* 0x000ee80000300800 */
[----:B------:R-:W3:Y:S04]  /*43e30*/  LDL.LU R7, [R1+0x6c] ;  /* 0x00006c0001077983 */ /* 0x000ee80000300800 */
[----:B---3--:R-:W-:Y:S04]  /*43e40*/  STL.64 [R1+0x2040], R6 ;  /* 0x0020400601007387 */ /* 0x008fe80000100a00 */
[----:B--2---:R0:W-:Y:S04]  /*43e50*/  STL.64 [R1+0x2038], R4 ;  /* 0x0020380401007387 */ /* 0x0041e80000100a00 */
[----:B0-----:R-:W2:Y:S04]  /*43e60*/  LDL.LU R4, [R1+0x90] ;  /* 0x0000900001047983 */ /* 0x001ea80000300800 */
[----:B------:R-:W2:Y:S04]  /*43e70*/  LDL.LU R5, [R1+0x94] ;  /* 0x0000940001057983 */ /* 0x000ea80000300800 */
[----:B------:R-:W2:Y:S04]  /*43e80*/  LDL.LU R6, [R1+0x98] ;  /* 0x0000980001067983 */ /* 0x000ea80000300800 */
[----:B------:R-:W2:Y:S04]  /*43e90*/  LDL.LU R7, [R1+0x9c] ;  /* 0x00009c0001077983 */ /* 0x000ea80000300800 */
[----:B------:R-:W3:Y:S04]  /*43ea0*/  LDL.LU R16, [R1+0x1934] ;  /* 0x0019340001107983 */ /* 0x000ee80000300800 */
[----:B---3--:R0:W-:Y:S04]  /*43eb0*/  STL [R1+0x1ff0], R16 ;  /* 0x001ff01001007387 */ /* 0x0081e80000100800 */
[----:B0-----:R-:W3:Y:S04]  /*43ec0*/  LDL.LU R16, [R1+0x10c4] ;  /* 0x0010c40001107983 */ /* 0x001ee80000300800 */
[----:B------:R-:W3:Y:S04]  /*43ed0*/  LDL.LU R17, [R1+0xfa8] ;  /* 0x000fa80001117983 */ /* 0x000ee80000300800 */
[----:B------:R-:W4:Y:S04]  /*43ee0*/  LDL.LU R18, [R1+0x192c] ;  /* 0x00192c0001127983 */ /* 0x000f280000300800 */
[----:B------:R-:W4:Y:S04]  /*43ef0*/  LDL.LU R19, [R1+0xfb0] ;  /* 0x000fb00001137983 */ /* 0x000f280000300800 */
[----:B----4-:R-:W-:Y:S04]  /*43f00*/  STL.64 [R1+0x2010], R18 ;  /* 0x0020101201007387 */ /* 0x010fe80000100a00 */
[----:B---3--:R0:W-:Y:S04]  /*43f10*/  STL.64 [R1+0x2008], R16 ;  /* 0x0020081001007387 */ /* 0x0081e80000100a00 */
        /* <DEDUP_REMOVED lines=12> */
[----:B------:R-:W3:Y:S04]  /*43fe0*/  LDL.LU R22, [R1+0x191c] ;  /* 0x00191c0001167983 */ /* 0x000ee80000300800 */
[----:B------:R-:W3:Y:S01]  /*43ff0*/  LDL.LU R23, [R1+0x1940] ;  /* 0x0019400001177983 */ /* 0x000ee20000300800 */
[----:B--2---:R-:W-:Y:S03]  /*44000*/  HMMA.16816.F32 R4, R12, R10, R4 ;  /* 0x0000000a0c04723c */ /* 0x004fe60000001804 */
[----:B---3--:R-:W-:Y:S04]  /*44010*/  STL.64 [R1+0x2000], R22 ;  /* 0x0020001601007387 */ /* 0x008fe80000100a00 */
[----:B----4-:R0:W-:Y:S04]  /*44020*/  STL.64 [R1+0x1ff8], R20 ;  /* 0x001ff81401007387 */ /* 0x0101e80000100a00 */
[----:B0-----:R-:W2:Y:S04]  /*44030*/  LDL.LU R20, [R1+0x20] ;  /* 0x0000200001147983 */ /* 0x001ea80000300800 */
[----:B------:R-:W2:Y:S04]  /*44040*/  LDL.LU R21, [R1+0x24] ;  /* 0x0000240001157983 */ /* 0x000ea80000300800 */
[----:B------:R-:W2:Y:S04]  /*44050*/  LDL.LU R22, [R1+0x28] ;  /* 0x0000280001167983 */ /* 0x000ea80000300800 */
[----:B------:R-:W3:Y:S04]  /*44060*/  LDL.LU R24, [R1+0x1914] ;  /* 0x0019140001187983 */ /* 0x000ee80000300800 */
[----:B------:R-:W4:Y:S04]  /*44070*/  LDL.LU R25, [R1+0x1938] ;  /* 0x0019380001197983 */ /* 0x000f280000300800 */
[----:B------:R-:W2:Y:S04]  /*44080*/  LDL.LU R26, [R1+0x190c] ;  /* 0x00190c00011a7983 */ /* 0x000ea80000300800 */
[----:B------:R-:W2:Y:S04]  /*44090*/  LDL.LU R27, [R1+0x1930] ;  /* 0x00193000011b7983 */ /* 0x000ea80000300800 */
[----:B------:R-:W2:Y:S01]  /*440a0*/  LDL.LU R28, [R1+0x1904] ;  /* 0x00190400011c7983 */ /* 0x000ea20000300800 */
[----:B------:R-:W-:-:S03]  /*440b0*/  IMAD.MOV.U32 R23, RZ, RZ, R0 ;  /* 0x000000ffff177224 */ /* 0x000fc600078e0000 */
[----:B------:R-:W2:Y:S04]  /*440c0*/  LDL.LU R29, [R1+0x1928] ;  /* 0x00192800011d7983 */ /* 0x000ea80000300800 */
[----:B------:R-:W2:Y:S04]  /*440d0*/  LDL.LU R0, [R1+0x18fc] ;  /* 0x0018fc0001007983 */ /* 0x000ea80000300800 */
[----:B------:R-:W-:Y:S04]  /*440e0*/  STL.64 [R1+0x120], R4 ;  /* 0x0001200401007387 */ /* 0x000fe80000100a00 */
[----:B------:R0:W-:Y:S04]  /*440f0*/  STL.64 [R1+0x128], R6 ;  /* 0x0001280601007387 */ /* 0x0001e80000100a00 */
[----:B0-----:R-:W2:Y:S04]  /*44100*/  LDL.LU.64 R6, [R1+0x2040] ;  /* 0x0020400001067983 */ /* 0x001ea80000300a00 */
[----:B------:R-:W2:Y:S04]  /*44110*/  LDL.LU.64 R4, [R1+0x2038] ;  /* 0x0020380001047983 */ /* 0x000ea80000300a00 */
[----:B------:R-:W3:Y:S04]  /*44120*/  LDL.LU R10, [R1+0x193c] ;  /* 0x00193c00010a7983 */ /* 0x000ee80000300800 */
[----:B------:R-:W3:Y:S01]  /*44130*/  LDL.LU R11, [R1+0xfa0] ;  /* 0x000fa000010b7983 */ /* 0x000ee20000300800 */
[----:B--2---:R-:W-:-:S15]  /*44140*/  HMMA.16816.F32 R4, R12, R8, R4 ;  /* 0x000000080c04723c */ /* 0x004fde0000001804 */
[----:B------:R-:W-:-:S04]  /*44150*/  NOP ;  /* 0x0000000000007918 */ /* 0x000fc80000000000 */
        /* <DEDUP_REMOVED lines=19> */
[----:B------:R-:W2:Y:S01]  /*44290*/  LDL.LU.64 R16, [R1+0x2008] ;  /* 0x0020080001107983 */ /* 0x000ea20000300a00 */
[----:B------:R-:W-:Y:S03]  /*442a0*/  HMMA.16816.F32 R12, R12, R2, R20 ;  /* 0x000000020c0c723c */ /* 0x000fe60000001814 */
[----:B------:R-:W3:Y:S04]  /*442b0*/  LDL.LU R4, [R1+0xfa4] ;  /* 0x000fa40001047983 */ /* 0x000ee80000300800 */
[----:B------:R-:W3:Y:S04]  /*442c0*/  LDL.LU R5, [R1+0xfac] ;  /* 0x000fac0001057983 */ /* 0x000ee80000300800 */
[----:B------:R-:W3:Y:S04]  /*442d0*/  LDL.LU.64 R22, [R1+0x2000] ;  /* 0x0020000001167983 */ /* 0x000ee80000300a00 */
[----:B------:R-:W3:Y:S04]  /*442e0*/  LDL.LU.64 R20, [R1+0x1ff8] ;  /* 0x001ff80001147983 */ /* 0x000ee80000300a00 */
[----:B------:R-:W3:Y:S01]  /*442f0*/  LDL.LU R3, [R1+0xf9c] ;  /* 0x000f9c0001037983 */ /* 0x000ee20000300800 */
[----:B--2---:R-:W-:-:S05]  /*44300*/  VIADD R16, R16, 0x1 ;  /* 0x0000000110107836 */ /* 0x004fca0000000000 */
[----:B------:R0:W-:Y:S04]  /*44310*/  STL [R1+0x10c4], R16 ;  /* 0x0010c41001007387 */ /* 0x0001e80000100800 */
[----:B------:R1:W-:Y:S04]  /*44320*/  STL.64 [R1+0x20], R12 ;  /* 0x0000200c01007387 */ /* 0x0003e80000100a00 */
[----:B------:R-:W-:Y:S01]  /*44330*/  STL.64 [R1+0x28], R14 ;  /* 0x0000280e01007387 */ /* 0x000fe20000100a00 */
[----:B------:R-:W-:-:S03]  /*44340*/  ISETP.NE.U32.AND P0, PT, R16, UR23, PT ;  /* 0x0000001710007c0c */ /* 0x000fc6000bf05070 */
[----:B0-----:R-:W2:Y:S01]  /*44350*/  LDL.LU R16, [R1+0x1ff0] ;  /* 0x001ff00001107983 */ /* 0x001ea20000300800 */
[----:B---3--:R-:W-:Y:S02]  /*44360*/  IADD3 R3, P4, PT, R3, UR45, RZ ;  /* 0x0000002d03037c10 */ /* 0x008fe4000ff9e0ff */
[----:B------:R-:W-:Y:S02]  /*44370*/  IADD3 R4, P5, PT, R4, UR45, RZ ;  /* 0x0000002d04047c10 */ /* 0x000fe4000ffbe0ff */
[----:B------:R-:W-:Y:S02]  /*44380*/  IADD3 R5, P6, PT, R5, UR45, RZ ;  /* 0x0000002d05057c10 */ /* 0x000fe4000ffde0ff */
[----:B------:R-:W-:Y:S02]  /*44390*/  IADD3 R6, P1, PT, R6, UR45, RZ ;  /* 0x0000002d06067c10 */ /* 0x000fe4000ff3e0ff */
[----:B------:R-:W-:Y:S01]  /*443a0*/  IADD3 R7, P2, PT, R7, UR45, RZ ;  /* 0x0000002d07077c10 */ /* 0x000fe2000ff5e0ff */
[----:B------:R-:W-:Y:S01]  /*443b0*/  STL [R1+0xf9c], R3 ;  /* 0x000f9c0301007387 */ /* 0x000fe20000100800 */
[----:B------:R-:W-:-:S03]  /*443c0*/  IADD3 R8, P3, PT, R8, UR45, RZ ;  /* 0x0000002d08087c10 */ /* 0x000fc6000ff7e0ff */
[----:B------:R-:W-:Y:S01]  /*443d0*/  STL [R1+0xfa4], R4 ;  /* 0x000fa40401007387 */ /* 0x000fe20000100800 */
[----:B------:R-:W-:-:S03]  /*443e0*/  IADD3.X R9, PT, PT, R9, UR6, RZ, P4, !PT ;  /* 0x0000000609097c10 */ /* 0x000fc6000a7fe4ff */
[----:B------:R-:W-:Y:S01]  /*443f0*/  STL [R1+0xfac], R5 ;  /* 0x000fac0501007387 */ /* 0x000fe20000100800 */
[----:B------:R-:W-:-:S03]  /*44400*/  IADD3 R10, P4, PT, R10, UR45, RZ ;  /* 0x0000002d0a0a7c10 */ /* 0x000fc6000ff9e0ff */
[----:B------:R-:W-:Y:S01]  /*44410*/  STL [R1+0xfb4], R6 ;  /* 0x000fb40601007387 */ /* 0x000fe20000100800 */
[----:B------:R-:W-:-:S03]  /*44420*/  IADD3.X R11, PT, PT, R11, UR6, RZ, P5, !PT ;  /* 0x000000060b0b7c10 */ /* 0x000fc6000affe4ff */
[----:B------:R-:W-:Y:S04]  /*44430*/  STL [R1+0x194c], R7 ;  /* 0x00194c0701007387 */ /* 0x000fe80000100800 */
[----:B------:R-:W-:Y:S01]  /*44440*/  STL [R1+0x1944], R8 ;  /* 0x0019440801007387 */ /* 0x000fe20000100800 */
[----:B------:R-:W-:-:S03]  /*44450*/  IADD3.X R17, PT, PT, R17, UR6, RZ, P6, !PT ;  /* 0x0000000611117c10 */ /* 0x000fc6000b7fe4ff */
[----:B------:R-:W-:Y:S01]  /*44460*/  STL [R1+0xf98], R9 ;  /* 0x000f980901007387 */ /* 0x000fe20000100800 */
[----:B------:R-:W-:-:S03]  /*44470*/  IADD3 R18, P6, PT, R18, UR45, RZ ;  /* 0x0000002d12127c10 */ /* 0x000fc6000ffde0ff */
[----:B------:R-:W-:Y:S01]  /*44480*/  STL [R1+0x193c], R10 ;  /* 0x00193c0a01007387 */ /* 0x000fe20000100800 */
[----:B------:R-:W-:-:S03]  /*44490*/  IADD3.X R19, PT, PT, R19, UR6, RZ, P1, !PT ;  /* 0x0000000613137c10 */ /* 0x000fc60008ffe4ff */
[----:B------:R-:W-:Y:S01]  /*444a0*/  STL [R1+0xfa0], R11 ;  /* 0x000fa00b01007387 */ /* 0x000fe20000100800 */
[----:B------:R-:W-:Y:S02]  /*444b0*/  IADD3 R20, P1, PT, R20, UR45, RZ ;  /* 0x0000002d14147c10 */ /* 0x000fe4000ff3e0ff */
[----:B------:R-:W-:Y:S02]  /*444c0*/  IADD3.X R21, PT, PT, R21, UR6, RZ, P2, !PT ;  /* 0x0000000615157c10 */ /* 0x000fe400097fe4ff */
[----:B------:R-:W-:Y:S02]  /*444d0*/  IADD3 R22, P2, PT, R22, UR45, RZ ;  /* 0x0000002d16167c10 */ /* 0x000fe4000ff5e0ff */
[----:B------:R-:W-:Y:S02]  /*444e0*/  IADD3.X R23, PT, PT, R23, UR6, RZ, P3, !PT ;  /* 0x0000000617177c10 */ /* 0x000fe40009ffe4ff */
[----:B------:R-:W-:Y:S02]  /*444f0*/  IADD3 R24, P3, PT, R24, UR45, RZ ;  /* 0x0000002d18187c10 */ /* 0x000fe4000ff7e0ff */
[----:B----4-:R-:W-:-:S02]  /*44500*/  IADD3.X R25, PT, PT, R25, UR6, RZ, P4, !PT ;  /* 0x0000000619197c10 */ /* 0x010fc4000a7fe4ff */
[----:B------:R-:W-:Y:S02]  /*44510*/  IADD3 R26, P4, PT, R26, UR45, RZ ;  /* 0x0000002d1a1a7c10 */ /* 0x000fe4000ff9e0ff */
[----:B--2---:R-:W-:-:S05]  /*44520*/  IADD3 R16, P5, PT, R16, UR45, RZ ;  /* 0x0000002d10107c10 */ /* 0x004fca000ffbe0ff */
[----:B------:R-:W-:Y:S04]  /*44530*/  STL [R1+0x1934], R16 ;  /* 0x0019341001007387 */ /* 0x000fe80000100800 */
[----:B------:R-:W-:Y:S04]  /*44540*/  STL [R1+0xfa8], R17 ;  /* 0x000fa81101007387 */ /* 0x000fe80000100800 */
[----:B------:R-:W-:Y:S04]  /*44550*/  STL [R1+0x192c], R18 ;  /* 0x00192c1201007387 */ /* 0x000fe80000100800 */
[----:B------:R-:W-:Y:S04]  /*44560*/  STL [R1+0xfb0], R19 ;  /* 0x000fb01301007387 */ /* 0x000fe80000100800 */
[----:B------:R-:W-:Y:S04]  /*44570*/  STL [R1+0x1924], R20 ;  /* 0x0019241401007387 */ /* 0x000fe80000100800 */
[----:B------:R-:W-:Y:S04]  /*44580*/  STL [R1+0x1948], R21 ;  /* 0x0019481501007387 */ /* 0x000fe80000100800 */
[----:B------:R-:W-:Y:S01]  /*44590*/  STL [R1+0x191c], R22 ;  /* 0x00191c1601007387 */ /* 0x000fe20000100800 */
[----:B------:R-:W-:-:S03]  /*445a0*/  IADD3.X R27, PT, PT, R27, UR6, RZ, P5, !PT ;  /* 0x000000061b1b7c10 */ /* 0x000fc6000affe4ff */
[----:B------:R-:W-:Y:S04]  /*445b0*/  STL [R1+0x1940], R23 ;  /* 0x0019401701007387 */ /* 0x000fe80000100800 */
[----:B------:R-:W-:Y:S04]  /*445c0*/  STL [R1+0x1914], R24 ;  /* 0x0019141801007387 */ /* 0x000fe80000100800 */
[----:B------:R-:W-:Y:S04]  /*445d0*/  STL [R1+0x1938], R25 ;  /* 0x0019381901007387 */ /* 0x000fe80000100800 */
[----:B------:R-:W-:Y:S04]  /*445e0*/  STL [R1+0x190c], R26 ;  /* 0x00190c1a01007387 */ /* 0x000fe80000100800 */
[----:B------:R-:W-:Y:S04]  /*445f0*/  STL [R1+0x1930], R27 ;  /* 0x0019301b01007387 */ /* 0x000fe80000100800 */
[----:B-1----:R-:W2:Y:S01]  /*44600*/  LDL.LU R12, [R1+0x1918] ;  /* 0x00191800010c7983 */ /* 0x002ea20000300800 */
[----:B------:R-:W-:-:S02]  /*44610*/  IADD3 R28, P5, PT, R28, UR45, RZ ;  /* 0x0000002d1c1c7c10 */ /* 0x000fc4000ffbe0ff */
[----:B------:R-:W-:-:S03]  /*44620*/  IADD3.X R29, PT, PT, R29, UR6, RZ, P6, !PT ;  /* 0x000000061d1d7c10 */ /* 0x000fc6000b7fe4ff */
[----:B------:R-:W-:Y:S04]  /*44630*/  STL [R1+0x1904], R28 ;  /* 0x0019041c01007387 */ /* 0x000fe80000100800 */
[----:B--2---:R0:W-:Y:S04]  /*44640*/  STL [R1+0x1fe8], R12 ;  /* 0x001fe80c01007387 */ /* 0x0041e80000100800 */
[----:B------:R-:W-:Y:S04]  /*44650*/  STL [R1+0x1928], R29 ;  /* 0x0019281d01007387 */ /* 0x000fe80000100800 */
[----:B0-----:R-:W2:Y:S01]  /*44660*/  LDL.LU R12, [R1+0x18f4] ;  /* 0x0018f400010c7983 */ /* 0x001ea20000300800 */
[----:B------:R-:W-:-:S05]  /*44670*/  IADD3 R0, P6, PT, R0, UR45, RZ ;  /* 0x0000002d00007c10 */ /* 0x000fca000ffde0ff */
[----:B------:R-:W-:Y:S04]  /*44680*/  STL [R1+0x18fc], R0 ;  /* 0x0018fc0001007387 */ /* 0x000fe80000100800 */
        /* <DEDUP_REMOVED lines=30> */
[----:B--2---:R-:W-:-:S05]  /*44870*/  IADD3.X R12, PT, PT, R12, UR6, RZ, P1, !PT ;  /* 0x000000060c0c7c10 */ /* 0x004fca0008ffe4ff */
[----:B------:R0:W-:Y:S04]  /*44880*/  STL [R1+0x1920], R12 ;  /* 0x0019200c01007387 */ /* 0x0001e80000100800 */
[----:B0-----:R-:W2:Y:S02]  /*44890*/  LDL.LU R12, [R1+0x1fec] ;  /* 0x001fec00010c7983 */ /* 0x001ea40000300800 */
[----:B--2---:R-:W-:-:S05]  /*448a0*/  IADD3 R12, P1, PT, R12, UR45, RZ ;  /* 0x0000002d0c0c7c10 */ /* 0x004fca000ff3e0ff */
[----:B------:R0:W-:Y:S04]  /*448b0*/  STL [R1+0x18f4], R12 ;  /* 0x0018f40c01007387 */ /* 0x0001e80000100800 */
[----:B0-----:R-:W2:Y:S01]  /*448c0*/  LDL.LU R12, [R1+0x1fe8] ;  /* 0x001fe800010c7983 */ /* 0x001ea20000300800 */
[----:B----4-:R-:W-:Y:S02]  /*448d0*/  IADD3.X R14, PT, PT, R14, UR6, RZ, P3, !PT ;  /* 0x000000060e0e7c10 */ /* 0x010fe40009ffe4ff */
[----:B---3--:R-:W-:Y:S02]  /*448e0*/  IADD3 R15, P3, PT, R15, UR45, RZ ;  /* 0x0000002d0f0f7c10 */ /* 0x008fe4000ff7e0ff */
[----:B------:R-:W-:Y:S02]  /*448f0*/  IADD3.X R2, PT, PT, R2, UR6, RZ, P4, !PT ;  /* 0x0000000602027c10 */ /* 0x000fe4000a7fe4ff */
[----:B------:R-:W-:-:S02]  /*44900*/  IADD3 R3, P4, PT, R3, UR45, RZ ;  /* 0x0000002d03037c10 */ /* 0x000fc4000ff9e0ff */
[----:B------:R-:W-:Y:S02]  /*44910*/  IADD3.X R4, PT, PT, R4, UR6, RZ, P5, !PT ;  /* 0x0000000604047c10 */ /* 0x000fe4000affe4ff */
[----:B------:R-:W-:Y:S02]  /*44920*/  IADD3 R5, P5, PT, R5, UR45, RZ ;  /* 0x0000002d05057c10 */ /* 0x000fe4000ffbe0ff */
[----:B------:R-:W-:Y:S02]  /*44930*/  IADD3.X R6, PT, PT, R6, UR6, RZ, P6, !PT ;  /* 0x0000000606067c10 */ /* 0x000fe4000b7fe4ff */
[----:B------:R-:W-:Y:S02]  /*44940*/  IADD3 R7, P6, PT, R7, UR45, RZ ;  /* 0x0000002d07077c10 */ /* 0x000fe4000ffde0ff */
        /* <DEDUP_REMOVED lines=12> */
[----:B--2---:R-:W-:Y:S02]  /*44a10*/  IADD3.X R12, PT, PT, R12, UR6, RZ, P2, !PT ;  /* 0x000000060c0c7c10 */ /* 0x004fe400097fe4ff */
[----:B------:R-:W-:-:S03]  /*44a20*/  IADD3 R13, P2, PT, R13, UR45, RZ ;  /* 0x0000002d0d0d7c10 */ /* 0x000fc6000ff5e0ff */
[----:B------:R0:W-:Y:S04]  /*44a30*/  STL [R1+0x1918], R12 ;  /* 0x0019180c01007387 */ /* 0x0001e80000100800 */
        /* <DEDUP_REMOVED lines=8> */
[----:B------:R-:W-:Y:S01]  /*44ac0*/  STL [R1+0x18f8], R6 ;  /* 0x0018f80601007387 */ /* 0x000fe20000100800 */
[----:B------:R-:W-:-:S03]  /*44ad0*/  IADD3 R11, P2, PT, R11, UR45, RZ ;  /* 0x0000002d0b0b7c10 */ /* 0x000fc6000ff5e0ff */
        /* <DEDUP_REMOVED lines=19> */
[----:B0-----:R-:W2:Y:S01]  /*44c10*/  LDL.LU R12, [R1+0x1874] ;  /* 0x00187400010c7983 */ /* 0x001ea20000300800 */
[----:B------:R-:W-:-:S02]  /*44c20*/  IADD3.X R28, PT, PT, R28, UR6, RZ, P3, !PT ;  /* 0x000000061c1c7c10 */ /* 0x000fc40009ffe4ff */
[----:B------:R-:W-:-:S03]  /*44c30*/  IADD3 R29, P3, PT, R29, UR45, RZ ;  /* 0x0000002d1d1d7c10 */ /* 0x000fc6000ff7e0ff */
[----:B------:R-:W-:Y:S04]  /*44c40*/  STL [R1+0x18b0], R28 ;  /* 0x0018b01c01007387 */ /* 0x000fe80000100800 */
[----:B--2---:R0:W-:Y:S04]  /*44c50*/  STL [R1+0x1fe0], R12 ;  /* 0x001fe00c01007387 */ /* 0x0041e80000100800 */
[----:B------:R-:W-:Y:S04]  /*44c60*/  STL [R1+0x1884], R29 ;  /* 0x0018841d01007387 */ /* 0x000fe80000100800 */
[----:B0-----:R-:W2:Y:S01]  /*44c70*/  LDL.LU R12, [R1+0x18a0] ;  /* 0x0018a000010c7983 */ /* 0x001ea20000300800 */
[----:B------:R-:W-:-:S05]  /*44c80*/  IADD3.X R0, PT, PT, R0, UR6, RZ, P4, !PT ;  /* 0x0000000600007c10 */ /* 0x000fca000a7fe4ff */
        /* <DEDUP_REMOVED lines=31> */
[----:B--2---:R-:W-:-:S05]  /*44e80*/  IADD3 R12, P4, PT, R12, UR45, RZ ;  /* 0x0000002d0c0c7c10 */ /* 0x004fca000ff9e0ff */
[----:B------:R0:W-:Y:S04]  /*44e90*/  STL [R1+0x187c], R12 ;  /* 0x00187c0c01007387 */ /* 0x0001e80000100800 */
[----:B0-----:R-:W2:Y:S02]  /*44ea0*/  LDL.LU R12, [R1+0x1fe4] ;  /* 0x001fe400010c7983 */ /* 0x001ea40000300800 */
[----:B--2---:R-:W-:-:S05]  /*44eb0*/  IADD3.X R12, PT, PT, R12, UR6, RZ, P5, !PT ;  /* 0x000000060c0c7c10 */ /* 0x004fca000affe4ff */
[----:B------:R0:W-:Y:S04]  /*44ec0*/  STL [R1+0x18a0], R12 ;  /* 0x0018a00c01007387 */ /* 0x0001e80000100800 */
[----:B0-----:R-:W2:Y:S01]  /*44ed0*/  LDL.LU R12, [R1+0x1fe0] ;  /* 0x001fe000010c7983 */ /* 0x001ea20000300800 */
[----:B---3--:R-:W-:Y:S02]  /*44ee0*/  IADD3.X R13, PT, PT, R13, UR6, RZ, P6, !PT ;  /* 0x000000060d0d7c10 */ /* 0x008fe4000b7fe4ff */
[----:B----4-:R-:W-:Y:S02]  /*44ef0*/  IADD3 R14, P6, PT, R14, UR45, RZ ;  /* 0x0000002d0e0e7c10 */ /* 0x010fe4000ffde0ff */
        /* <DEDUP_REMOVED lines=19> */
[----:B--2---:R-:W-:-:S05]  /*45030*/  IADD3 R12, P5, PT, R12, UR45, RZ ;  /* 0x0000002d0c0c7c10 */ /* 0x004fca000ffbe0ff */
[----:B------:R0:W-:Y:S04]  /*45040*/  STL [R1+0x1874], R12 ;  /* 0x0018740c01007387 */ /* 0x0001e80000100800 */
        /* <DEDUP_REMOVED lines=29> */
[----:B0-----:R-:W2:Y:S01]  /*45220*/  LDL.LU R12, [R1+0x1820] ;  /* 0x00182000010c7983 */ /* 0x001ea20000300800 */
        /* <DEDUP_REMOVED lines=2005> */
[----:B------:R-:W-:-:S02]  /*4cf80*/  IADD3.X R28, PT, PT, R28, UR47, RZ, P2, !PT ;  /* 0x0000002f1c1c7c10 */ /* 0x000fc400097fe4ff */
[----:B--2---:R-:W-:Y:S02]  /*4cf90*/  IADD3.X R12, PT, PT, R12, UR47, RZ, P1, !PT ;  /* 0x0000002f0c0c7c10 */ /* 0x004fe40008ffe4ff */
        /* <DEDUP_REMOVED lines=31> */
[----:B------:R0:W-:Y:S04]  /*4d190*/  STL [R1+0x1c90], R0 ;  /* 0x001c900001007387 */ /* 0x0001e80000100800 */
[----:B------:R-:W-:Y:S04]  /*4d1a0*/  STL [R1+0x1c88], R28 ;  /* 0x001c881c01007387 */ /* 0x000fe80000100800 */
[----:B0-----:R-:W2:Y:S01]  /*4d1b0*/  LDL.LU R0, [R1+0x1d04] ;  /* 0x001d040001007983 */ /* 0x001ea20000300800 */
[----:B------:R-:W-:-:S05]  /*4d1c0*/  IADD3 R29, P2, PT, R29, UR20, RZ ;  /* 0x000000141d1d7c10 */ /* 0x000fca000ff5e0ff */
[----:B------:R-:W-:Y:S04]  /*4d1d0*/  STL [R1+0x1cf4], R29 ;  /* 0x001cf41d01007387 */ /* 0x000fe80000100800 */
[----:B--2---:R0:W-:Y:S04]  /*4d1e0*/  STL [R1+0x1f30], R0 ;  /* 0x001f300001007387 */ /* 0x0041e80000100800 */
[----:B0-----:R-:W2:Y:S04]  /*4d1f0*/  LDL.LU R0, [R1+0x1c98] ;  /* 0x001c980001007983 */ /* 0x001ea80000300800 */
        /* <DEDUP_REMOVED lines=58> */
[----:B------:R-:W-:Y:S02]  /*4d5a0*/  IADD3.X R27, PT, PT, R27, UR47, RZ, P1, !PT ;  /* 0x0000002f1b1b7c10 */ /* 0x000fe40008ffe4ff */
[----:B------:R-:W-:Y:S02]  /*4d5b0*/  IADD3.X R29, PT, PT, R29, UR47, RZ, P3, !PT ;  /* 0x0000002f1d1d7c10 */ /* 0x000fe40009ffe4ff */
[----:B------:R-:W-:Y:S02]  /*4d5c0*/  IADD3.X R28, PT, PT, R28, UR47, RZ, P2, !PT ;  /* 0x0000002f1c1c7c10 */ /* 0x000fe400097fe4ff */
[----:B--2---:R-:W-:-:S05]  /*4d5d0*/  IADD3 R0, P4, PT, R0, UR20, RZ ;  /* 0x0000001400007c10 */ /* 0x004fca000ff9e0ff */
[----:B------:R0:W-:Y:S01]  /*4d5e0*/  STL [R1+0x1d04], R0 ;  /* 0x001d040001007387 */ /* 0x0001e20000100800 */
[----:B------:R-:W-:Y:S02]  /*4d5f0*/  IADD3.X R8, PT, PT, R8, UR47, RZ, P4, !PT ;  /* 0x0000002f08087c10 */ /* 0x000fe4000a7fe4ff */
[----:B------:R-:W-:Y:S01]  /*4d600*/  IADD3 R9, P4, PT, R9, UR20, RZ ;  /* 0x0000001409097c10 */ /* 0x000fe2000ff9e0ff */
[----:B0-----:R1:W5:Y:S04]  /*4d610*/  LDL.LU R0, [R1+0x1f2c] ;  /* 0x001f2c0001007983 */ /* 0x0013680000300800 */
[----:B------:R1:W-:Y:S04]  /*4d620*/  STL [R1+0x1ca0], R12 ;  /* 0x001ca00c01007387 */ /* 0x0003e80000100800 */
        /* <DEDUP_REMOVED lines=16> */
[----:B------:R1:W-:Y:S01]  /*4d730*/  STL [R1+0x1d38], R19 ;  /* 0x001d381301007387 */ /* 0x0003e20000100800 */
[----:B------:R-:W-:-:S03]  /*4d740*/  IADD3.X R24, PT, PT, R24, UR47, RZ, P4, !PT ;  /* 0x0000002f18187c10 */ /* 0x000fc6000a7fe4ff */
        /* <DEDUP_REMOVED lines=10> */
[----:B------:R-:W-:Y:S05]  /*4d7f0*/  @P0 BRA `(.L_x_2) ;  /* 0xfffffc8c005c0947 */ /* 0x000fea000383ffff */
.L_x_1:
[----:B-1----:R-:W2:Y:S01]  /*4d800*/  LDL.LU R24, [R1+0x1c4] ;  /* 0x0001c40001187983 */ /* 0x002ea20000300800 */
[----:B------:R-:W1:Y:S01]  /*4d810*/  LDCU.64 UR34, c[0x0][0x398] ;  /* 0x00007300ff2277ac */ /* 0x000e620008000a00 */
[----:B------:R-:W3:Y:S01]  /*4d820*/  LDCU.64 UR38, c[0x0][0x398] ;  /* 0x00007300ff2677ac */ /* 0x000ee20008000a00 */
[----:B------:R-:W4:Y:S01]  /*4d830*/  LDCU.64 UR36, c[0x0][0x398] ;  /* 0x00007300ff2477ac */ /* 0x000f220008000a00 */
[----:B------:R-:W0:Y:S01]  /*4d840*/  LDCU.64 UR42, c[0x0][0x398] ;  /* 0x00007300ff2a77ac */ /* 0x000e220008000a00 */
[----:B------:R-:W0:Y:S01]  /*4d850*/  LDCU UR4, c[0x0][0x39c] ;  /* 0x00007380ff0477ac */ /* 0x000e220008000800 */
[----:B------:R-:W0:Y:S01]  /*4d860*/  S2UR UR5, SR_CgaCtaId ;  /* 0x00000000000579c3 */ /* 0x000e220000008800 */
[----:B------:R-:W0:Y:S01]  /*4d870*/  LDCU UR48, c[0x0][0x3b4] ;  /* 0x00007680ff3077ac */ /* 0x000e220008000800 */
[----:B------:R-:W0:Y:S01]  /*4d880*/  LDCU.64 UR44, c[0x0][0x390] ;  /* 0x00007200ff2c77ac */ /* 0x000e220008000a00 */
[----:B------:R-:W0:Y:S01]  /*4d890*/  LDCU.64 UR46, c[0x0][0x390] ;  /* 0x00007200ff2e77ac */ /* 0x000e220008000a00 */
[----:B------:R-:W0:Y:S01]  /*4d8a0*/  LDCU UR76, c[0x0][0x3b8] ;  /* 0x00007700ff4c77ac */ /* 0x000e220008000800 */
        /* <DEDUP_REMOVED lines=55> */
[----:B--2---:R2:W-:Y:S04]  /*4dc20*/  STL [R1+0x2450], R24 ;  /* 0x0024501801007387 */ /* 0x0045e80000100800 */
[----:B--2---:R-:W2:Y:S01]  /*4dc30*/  LDL.LU R24, [R1+0x108] ;  /* 0x0001080001187983 */ /* 0x004ea20000300800 */
[----:B------:R-:W-:Y:S06]  /*4dc40*/  BAR.SYNC.DEFER_BLOCKING 0x0 ;  /* 0x0000000000007b1d */ /* 0x000fec0000010000 */
[----:B--2---:R2:W-:Y:S04]  /*4dc50*/  STL [R1+0x2454], R24 ;  /* 0x0024541801007387 */ /* 0x0045e80000100800 */
[----:B--2---:R-:W2:Y:S04]  /*4dc60*/  LDL.LU R24, [R1+0x104] ;  /* 0x0001040001187983 */ /* 0x004ea80000300800 */
        /* <DEDUP_REMOVED lines=20> */
[----:B------:R-:W2:Y:S04]  /*4ddb0*/  LDL.LU R23, [R1+0x1c8] ;  /* 0x0001c80001177983 */ /* 0x000ea80000300800 */
        /* <DEDUP_REMOVED lines=20> */
[----:B------:R-:W3:Y:S04]  /*4df00*/  LDL.LU R22, [R1+0x1cc] ;  /* 0x0001cc0001167983 */ /* 0x000ee80000300800 */
[----:B------:R-:W3:Y:S04]  /*4df10*/  LDL.LU R21, [R1+0x1f0] ;  /* 0x0001f00001157983 */ /* 0x000ee80000300800 */
[----:B------:R-:W3:Y:S04]  /*4df20*/  LDL.LU R20, [R1+0x1f4] ;  /* 0x0001f40001147983 */ /* 0x000ee80000300800 */
[----:B------:R-:W3:Y:S04]  /*4df30*/  LDL.LU R6, [R1+0x1f8] ;  /* 0x0001f80001067983 */ /* 0x000ee80000300800 */
[----:B------:R-:W3:Y:S04]  /*4df40*/  LDL.LU R5, [R1+0x1fc] ;  /* 0x0001fc0001057983 */ /* 0x000ee80000300800 */
[----:B-----5:R0:W-:Y:S04]  /*4df50*/  STL [R1+0x2148], R0 ;  /* 0x0021480001007387 */ /* 0x0201e80000100800 */
[----:B0-----:R-:W3:Y:S04]  /*4df60*/  LDL.LU R0, [R1+0x1c0] ;  /* 0x0001c00001007983 */ /* 0x001ee80000300800 */
[----:B------:R0:W-:Y:S04]  /*4df70*/  STL [R1+0x2074], R7 ;  /* 0x0020740701007387 */ /* 0x0001e80000100800 */
[----:B0-----:R-:W3:Y:S04]  /*4df80*/  LDL.LU R7, [R1+0x1ac] ;  /* 0x0001ac0001077983 */ /* 0x001ee80000300800 */
[----:B------:R0:W-:Y:S04]  /*4df90*/  STL [R1+0x2070], R4 ;  /* 0x0020700401007387 */ /* 0x0001e80000100800 */
[----:B0-----:R-:W3:Y:S04]  /*4dfa0*/  LDL.LU R4, [R1+0x1a8] ;  /* 0x0001a80001047983 */ /* 0x001ee80000300800 */
[----:B------:R0:W-:Y:S04]  /*4dfb0*/  STL [R1+0x206c], R25 ;  /* 0x00206c1901007387 */ /* 0x0001e80000100800 */
[----:B0-----:R-:W3:Y:S04]  /*4dfc0*/  LDL.LU R25, [R1+0x1a4] ;  /* 0x0001a40001197983 */ /* 0x001ee80000300800 */
[----:B------:R0:W-:Y:S04]  /*4dfd0*/  STL [R1+0x2068], R16 ;  /* 0x0020681001007387 */ /* 0x0001e80000100800 */
[----:B0-----:R-:W3:Y:S04]  /*4dfe0*/  LDL.LU R16, [R1+0x1a0] ;  /* 0x0001a00001107983 */ /* 0x001ee80000300800 */
[----:B------:R0:W-:Y:S04]  /*4dff0*/  STL.64 [R1+0x2010], R14 ;  /* 0x0020100e01007387 */ /* 0x0001e80000100a00 */
[----:B0-----:R-:W3:Y:S04]  /*4e000*/  LDL.LU R14, [R1+0x188] ;  /* 0x00018800010e7983 */ /* 0x001ee80000300800 */
[----:B------:R-:W3:Y:S04]  /*4e010*/  LDL.LU R15, [R1+0x18c] ;  /* 0x00018c00010f7983 */ /* 0x000ee80000300800 */
[----:B------:R0:W-:Y:S04]  /*4e020*/  STL.64 [R1+0x2008], R10 ;  /* 0x0020080a01007387 */ /* 0x0001e80000100a00 */
[----:B0-----:R-:W3:Y:S04]  /*4e030*/  LDL.LU R10, [R1+0x180] ;  /* 0x00018000010a7983 */ /* 0x001ee80000300800 */
[----:B------:R-:W3:Y:S04]  /*4e040*/  LDL.LU R11, [R1+0x184] ;  /* 0x00018400010b7983 */ /* 0x000ee80000300800 */
[----:B------:R0:W-:Y:S04]  /*4e050*/  STL.64 [R1+0x2000], R18 ;  /* 0x0020001201007387 */ /* 0x0001e80000100a00 */
[----:B0-----:R-:W3:Y:S04]  /*4e060*/  LDL.LU R18, [R1+0x178] ;  /* 0x0001780001127983 */ /* 0x001ee80000300800 */
[----:B------:R-:W3:Y:S04]  /*4e070*/  LDL.LU R19, [R1+0x17c] ;  /* 0x00017c0001137983 */ /* 0x000ee80000300800 */
[----:B------:R0:W-:Y:S04]  /*4e080*/  STL [R1+0x1ff8], R2 ;  /* 0x001ff80201007387 */ /* 0x0001e80000100800 */
[----:B0-----:R-:W3:Y:S04]  /*4e090*/  LDL.LU R2, [R1+0x174] ;  /* 0x0001740001027983 */ /* 0x001ee80000300800 */
        /* <DEDUP_REMOVED lines=17> */
[----:B0-----:R-:W3:Y:S01]  /*4e1b0*/  LDL.LU R29, [R1+0x110] ;  /* 0x00011000011d7983 */ /* 0x001ee20000300800 */
[----:B--2---:R-:W-:-:S03]  /*4e1c0*/  F2FP.SATFINITE.E5M2.F32.PACK_AB_MERGE_C R24, R24, R23, RZ ;  /* 0x000000171818723e */ /* 0x004fc600048060ff */
[----:B------:R-:W2:Y:S04]  /*4e1d0*/  LDL.LU R23, [R1+0x24a4] ;  /* 0x0024a40001177983 */ /* 0x000ea80000300800 */
[----:B------:R0:W-:Y:S04]  /*4e1e0*/  STL [R1+0x254], R24 ;  /* 0x0002541801007387 */ /* 0x0001e80000100800 */
[----:B0-----:R-:W2:Y:S02]  /*4e1f0*/  LDL.LU R24, [R1+0x24a0] ;  /* 0x0024a00001187983 */ /* 0x001ea40000300800 */
[----:B--2---:R-:W-:-:S02]  /*4e200*/  F2FP.SATFINITE.E5M2.F32.PACK_AB_MERGE_C R24, R24, R23, RZ ;  /* 0x000000171818723e */ /* 0x004fc400048060ff */
[----:B------:R-:W2:Y:S04]  /*4e210*/  LDL.LU R23, [R1+0x249c] ;  /* 0x00249c0001177983 */ /* 0x000ea80000300800 */
[----:B------:R0:W-:Y:S04]  /*4e220*/  STL [R1+0x240], R24 ;  /* 0x0002401801007387 */ /* 0x0001e80000100800 */
[----:B0-----:R-:W3:Y:S02]  /*4e230*/  LDL.LU R24, [R1+0x2498] ;  /* 0x0024980001187983 */ /* 0x001ee40000300800 */
[----:B---3--:R-:W-:-:S02]  /*4e240*/  F2FP.SATFINITE.E5M2.F32.PACK_AB_MERGE_C R12, R12, R24, RZ ;  /* 0x000000180c0c723e */ /* 0x008fc400048060ff */
[----:B------:R-:W2:Y:S04]  /*4e250*/  LDL.LU R24, [R1+0x2494] ;  /* 0x0024940001187983 */ /* 0x000ea80000300800 */
        /* <DEDUP_REMOVED lines=33> */
[----:B0-----:R-:W3:Y:S01]  /*4e470*/  LDL.LU R24, [R1+0x2454] ;  /* 0x0024540001187983 */ /* 0x001ee20000300800 */
[----:B------:R-:W-:Y:S02]  /*4e480*/  F2FP.SATFINITE.E5M2.F32.PACK_AB_MERGE_C R9, R8, R9, RZ ;  /* 0x000000090809723e */ /* 0x000fe400048060ff */
[----:B------:R-:W-:-:S02]  /*4e490*/  F2FP.SATFINITE.E5M2.F32.PACK_AB_MERGE_C R8, R26, R3, RZ ;  /* 0x000000031a08723e */ /* 0x000fc400048060ff */
[----:B------:R-:W-:Y:S02]  /*4e4a0*/  F2FP.SATFINITE.E5M2.F32.PACK_AB_MERGE_C R13, R2, R13, RZ ;  /* 0x0000000d020d723e */ /* 0x000fe400048060ff */
[----:B------:R-:W-:Y:S02]  /*4e4b0*/  F2FP.SATFINITE.E5M2.F32.PACK_AB_MERGE_C R3, R17, R27, RZ ;  /* 0x0000001b1103723e */ /* 0x000fe400048060ff */
[----:B---3--:R-:W-:Y:S02]  /*4e4c0*/  F2FP.SATFINITE.E5M2.F32.PACK_AB_MERGE_C R12, R12, R24, RZ ;  /* 0x000000180c0c723e */ /* 0x008fe400048060ff */
[----:B------:R-:W3:Y:S01]  /*4e4d0*/  LDL.LU R24, [R1+0x2450] ;  /* 0x0024500001187983 */ /* 0x000ee20000300800 */
[----:B------:R-:W-:-:S03]  /*4e4e0*/  F2FP.SATFINITE.E5M2.F32.PACK_AB_MERGE_C R2, R11, R10, RZ ;  /* 0x0000000a0b02723e */ /* 0x000fc600048060ff */
[----:B------:R0:W-:Y:S02]  /*4e4f0*/  STL [R1+0x13fc], R12 ;  /* 0x0013fc0c01007387 */ /* 0x0001e40000100800 */
[----:B0-----:R-:W-:-:S05]  /*4e500*/  F2FP.SATFINITE.E5M2.F32.PACK_AB_MERGE_C R12, R28, R29, RZ ;  /* 0x0000001d1c0c723e */ /* 0x001fca00048060ff */
[----:B------:R-:W-:Y:S04]  /*4e510*/  STL [R1+0x2fc], R12 ;  /* 0x0002fc0c01007387 */ /* 0x000fe80000100800 */
[----:B------:R-:W-:Y:S04]  /*4e520*/  STL [R1+0x2f8], R9 ;  /* 0x0002f80901007387 */ /* 0x000fe80000100800 */
[----:B------:R0:W-:Y:S04]  /*4e530*/  STL [R1+0x2d4], R8 ;  /* 0x0002d40801007387 */ /* 0x0001e80000100800 */
[----:B------:R-:W-:Y:S04]  /*4e540*/  STL [R1+0x20e4], R13 ;  /* 0x0020e40d01007387 */ /* 0x000fe80000100800 */
[----:B------:R1:W-:Y:S01]  /*4e550*/  STL [R1+0x28c], R3 ;  /* 0x00028c0301007387 */ /* 0x0003e20000100800 */
[----:B0-----:R-:W-:-:S02]  /*4e560*/  F2FP.SATFINITE.E5M2.F32.PACK_AB_MERGE_C R8, R15, R14, RZ ;  /* 0x0000000e0f08723e */ /* 0x001fc400048060ff */
[----:B-1----:R-:W-:-:S05]  /*4e570*/  F2FP.SATFINITE.E5M2.F32.PACK_AB_MERGE_C R3, R19, R18, RZ ;  /* 0x000000121303723e */ /* 0x002fca00048060ff */
[----:B------:R0:W-:Y:S04]  /*4e580*/  STL [R1+0x27c], R3 ;  /* 0x00027c0301007387 */ /* 0x0001e80000100800 */
[----:B------:R1:W-:Y:S04]  /*4e590*/  STL [R1+0x248], R2 ;  /* 0x0002480201007387 */ /* 0x0003e80000100800 */
[----:B------:R-:W-:Y:S01]  /*4e5a0*/  STL [R1+0x244], R8 ;  /* 0x0002440801007387 */ /* 0x000fe20000100800 */
[----:B0-----:R-:W-:Y:S02]  /*4e5b0*/  F2FP.SATFINITE.E5M2.F32.PACK_AB_MERGE_C R3, R25, R16, RZ ;  /* 0x000000101903723e */ /* 0x001fe400048060ff */
[----:B-1----:R-:W-:-:S03]  /*4e5c0*/  F2FP.SATFINITE.E5M2.F32.PACK_AB_MERGE_C R2, R7, R4, RZ ;  /* 0x000000040702723e */ /* 0x002fc600048060ff */
[----:B------:R2:W-:Y:S04]  /*4e5d0*/  STL [R1+0x230], R3 ;  /* 0x0002300301007387 */ /* 0x0005e80000100800 */
[----:B------:R0:W-:Y:S01]  /*4e5e0*/  STL [R1+0x20c], R2 ;  /* 0x00020c0201007387 */ /* 0x0001e20000100800 */
[----:B--2---:R-:W-:Y:S02]  /*4e5f0*/  F2FP.SATFINITE.E5M2.F32.PACK_AB_MERGE_C R3, R22, R23, RZ ;  /* 0x000000171603723e */ /* 0x004fe400048060ff */
[----:B0-----:R-:W-:Y:S02]  /*4e600*/  F2FP.SATFINITE.E5M2.F32.PACK_AB_MERGE_C R2, R20, R21, RZ ;  /* 0x000000151402723e */ /* 0x001fe400048060ff */
[----:B---3--:R-:W-:-:S05]  /*4e610*/  F2FP.SATFINITE.E5M2.F32.PACK_AB_MERGE_C R0, R24, R0, RZ ;  /* 0x000000001800723e */ /* 0x008fca00048060ff */
[----:B------:R0:W-:Y:S04]  /*4e620*/  STL [R1+0x1ec], R0 ;  /* 0x0001ec0001007387 */ /* 0x0001e80000100800 */
[----:B------:R-:W-:Y:S04]  /*4e630*/  STL [R1+0x1e8], R3 ;  /* 0x0001e80301007387 */ /* 0x000fe80000100800 */
[----:B------:R-:W2:Y:S01]  /*4e640*/  LDL.LU R29, [R1+0xf8c] ;  /* 0x000f8c00011d7983 */ /* 0x000ea20000300800 */
[----:B0-----:R-:W-:-:S03]  /*4e650*/  F2FP.SATFINITE.E5M2.F32.PACK_AB_MERGE_C R0, R5, R6, RZ ;  /* 0x000000060500723e */ /* 0x001fc600048060ff */
        /* <DEDUP_REMOVED lines=16> */
[----:B------:R-:W3:Y:S04]  /*4e760*/  LDL.LU R10, [R1+0xf74] ;  /* 0x000f7400010a7983 */ /* 0x000ee80000300800 */
        /* <DEDUP_REMOVED lines=15> */
[----:B0-----:R-:W2:Y:S04]  /*4e860*/  LDL.LU R10, [R1+0x210] ;  /* 0x00021000010a7983 */ /* 0x001ea80000300800 */
[----:B------:R-:W3:Y:S04]  /*4e870*/  LDL.LU R14, [R1+0xf7c] ;  /* 0x000f7c00010e7983 */ /* 0x000ee80000300800 */
[----:B---3--:R0:W-:Y:S04]  /*4e880*/  STL [R1+0x2410], R14 ;  /* 0x0024100e01007387 */ /* 0x0081e80000100800 */
[----:B0-----:R-:W3:Y:S04]  /*4e890*/  LDL.LU R14, [R1+0xf70] ;  /* 0x000f7000010e7983 */ /* 0x001ee80000300800 */
[----:B------:R-:W2:Y:S04]  /*4e8a0*/  LDL.LU R13, [R1+0xf48] ;  /* 0x000f4800010d7983 */ /* 0x000ea80000300800 */
        /* <DEDUP_REMOVED lines=10> */
[----:B------:R-:W2:Y:S04]  /*4e950*/  LDL.LU R12, [R1+0xf4c] ;  /* 0x000f4c00010c7983 */ /* 0x000ea80000300800 */
[----:B--2---:R0:W-:Y:S04]  /*4e960*/  STL [R1+0x23f8], R12 ;  /* 0x0023f80c01007387 */ /* 0x0041e80000100800 */
[----:B0-----:R-:W2:Y:S04]  /*4e970*/  LDL.LU R12, [R1+0xf50] ;  /* 0x000f5000010c7983 */ /* 0x001ea80000300800 */
[----:B--2---:R0:W-:Y:S04]  /*4e980*/  STL [R1+0x2400], R12 ;  /* 0x0024000c01007387 */ /* 0x0041e80000100800 */
[----:B0-----:R-:W2:Y:S01]  /*4e990*/  LDL.LU R12, [R1+0xf68] ;  /* 0x000f6800010c7983 */ /* 0x001ea20000300800 */
[----:B------:R-:W-:-:S03]  /*4e9a0*/  F2FP.SATFINITE.E5M2.F32.PACK_AB_MERGE_C R29, R29, R10, RZ ;  /* 0x0000000a1d1d723e */ /* 0x000fc600048060ff */
        /* <DEDUP_REMOVED lines=54> */
[----:B------:R-:W3:Y:S04]  /*4ed10*/  LDL.LU R10, [R1+0x2414] ;  /* 0x00241400010a7983 */ /* 0x000ee80000300800 */
[----:B------:R0:W-:Y:S04]  /*4ed20*/  STL [R1+0x20fc], R29 ;  /* 0x0020fc1d01007387 */ /* 0x0001e80000100800 */
[----:B0-----:R-:W2:Y:S01]  /*4ed30*/  LDL.LU R29, [R1+0xf44] ;  /* 0x000f4400011d7983 */ /* 0x001ea20000300800 */
[----:B---3--:R-:W-:-:S03]  /*4ed40*/  F2FP.SATFINITE.E5M2.F32.PACK_AB_MERGE_C R10, R10, R14, RZ ;  /* 0x0000000e0a0a723e */ /* 0x008fc600048060ff */
        /* <DEDUP_REMOVED lines=10> */
[----:B0-----:R-:W3:Y:S02]  /*4edf0*/  LDL.LU R13, [R1+0x2404] ;  /* 0x00240400010d7983 */ /* 0x001ee40000300800 */
[----:B---3--:R-:W-:-:S02]  /*4ee00*/  F2FP.SATFINITE.E5M2.F32.PACK_AB_MERGE_C R13, R13, R12, RZ ;  /* 0x0000000c0d0d723e */ /* 0x008fc400048060ff */
[----:B------:R-:W3:Y:S04]  /*4ee10*/  LDL.LU R12, [R1+0x2400] ;  /* 0x00240000010c7983 */ /* 0x000ee80000300800 */
[----:B------:R0:W-:Y:S04]  /*4ee20*/  STL [R1+0x264], R13 ;  /* 0x0002640d01007387 */ /* 0x0001e80000100800 */
[----:B0-----:R-:W3:Y:S02]  /*4ee30*/  LDL.LU R13, [R1+0x23fc] ;  /* 0x0023fc00010d7983 */ /* 0x001ee40000300800 */
[----:B---3--:R-:W-:-:S02]  /*4ee40*/  F2FP.SATFINITE.E5M2.F32.PACK_AB_MERGE_C R13, R13, R12, RZ ;  /* 0x0000000c0d0d723e */ /* 0x008fc400048060ff */
[----:B------:R-:W3:Y:S04]  /*4ee50*/  LDL.LU R12, [R1+0x23f8] ;  /* 0x0023f800010c7983 */ /* 0x000ee80000300800 */
[----:B------:R0:W-:Y:S04]  /*4ee60*/  STL [R1+0x13a8], R13 ;  /* 0x0013a80d01007387 */ /* 0x0001e80000100800 */
[----:B0-----:R-:W2:Y:S02]  /*4ee70*/  LDL.LU R13, [R1+0x23f4] ;  /* 0x0023f400010d7983 */ /* 0x001ea40000300800 */
[----:B--2---:R-:W-:-:S02]  /*4ee80*/  F2FP.SATFINITE.E5M2.F32.PACK_AB_MERGE_C R14, R14, R13, RZ ;  /* 0x0000000d0e0e723e */ /* 0x004fc400048060ff */
[----:B------:R-:W3:Y:S04]  /*4ee90*/  LDL.LU R13, [R1+0x23f0] ;  /* 0x0023f000010d7983 */ /* 0x000ee80000300800 */
[----:B------:R0:W-:Y:S02]  /*4eea0*/  STL [R1+0x1384], R14 ;  /* 0x0013840e01007387 */ /* 0x0001e40000100800 */
[----:B0-----:R-:W-:Y:S02]  /*4eeb0*/  F2FP.SATFINITE.E5M2.F32.PACK_AB_MERGE_C R14, R29, R10, RZ ;  /* 0x0000000a1d0e723e */ /* 0x001fe400048060ff */
[----:B------:R-:W-:Y:S02]  /*4eec0*/  F2FP.SATFINITE.E5M2.F32.PACK_AB_MERGE_C R10, R9, R28, RZ ;  /* 0x0000001c090a723e */ /* 0x000fe400048060ff */
[----:B------:R-:W-:Y:S01]  /*4eed0*/  F2FP.SATFINITE.E5M2.F32.PACK_AB_MERGE_C R9, R3, R8, RZ ;  /* 0x000000080309723e */ /* 0x000fe200048060ff */
[----:B------:R-:W-:Y:S01]  /*4eee0*/  STL [R1+0x1404], R14 ;  /* 0x0014040e01007387 */ /* 0x000fe20000100800 */
[----:B------:R-:W-:-:S02]  /*4eef0*/  F2FP.SATFINITE.E5M2.F32.PACK_AB_MERGE_C R8, R27, R26, RZ ;  /* 0x0000001a1b08723e */ /* 0x000fc400048060ff */
[----:B------:R-:W-:Y:S02]  /*4ef00*/  F2FP.SATFINITE.E5M2.F32.PACK_AB_MERGE_C R3, R2, R17, RZ ;  /* 0x000000110203723e */ /* 0x000fe400048060ff */
[----:B------:R-:W-:Y:S02]  /*4ef10*/  F2FP.SATFINITE.E5M2.F32.PACK_AB_MERGE_C R2, R19, R18, RZ ;  /* 0x000000121302723e */ /* 0x000fe400048060ff */
[----:B------:R-:W-:Y:S02]  /*4ef20*/  F2FP.SATFINITE.E5M2.F32.PACK_AB_MERGE_C R0, R24, R0, RZ ;  /* 0x000000001800723e */ /* 0x000fe400048060ff */
[----:B---3--:R-:W-:-:S05]  /*4ef30*/  F2FP.SATFINITE.E5M2.F32.PACK_AB_MERGE_C R12, R12, R13, RZ ;  /* 0x0000000d0c0c723e */ /* 0x008fca00048060ff */
[----:B------:R-:W-:Y:S04]  /*4ef40*/  STL [R1+0x1400], R12 ;  /* 0x0014000c01007387 */ /* 0x000fe80000100800 */
[----:B------:R-:W-:Y:S04]  /*4ef50*/  STL [R1+0x13d4], R10 ;  /* 0x0013d40a01007387 */ /* 0x000fe80000100800 */
[----:B------:R-:W-:Y:S04]  /*4ef60*/  STL [R1+0x13e0], R9 ;  /* 0x0013e00901007387 */ /* 0x000fe80000100800 */
[----:B------:R0:W-:Y:S04]  /*4ef70*/  STL [R1+0x2f4], R8 ;  /* 0x0002f40801007387 */ /* 0x0001e80000100800 */
[----:B------:R1:W-:Y:S01]  /*4ef80*/  STL [R1+0x1340], R3 ;  /* 0x0013400301007387 */ /* 0x0003e20000100800 */
[----:B0-----:R-:W-:-:S03]  /*4ef90*/  F2FP.SATFINITE.E5M2.F32.PACK_AB_MERGE_C R8, R15, R11, RZ ;  /* 0x0000000b0f08723e */ /* 0x001fc600048060ff */
[----:B------:R0:W-:Y:S01]  /*4efa0*/  STL [R1+0x260], R2 ;  /* 0x0002600201007387 */ /* 0x0001e20000100800 */
[----:B-1----:R-:W-:-:S03]  /*4efb0*/  F2FP.SATFINITE.E5M2.F32.PACK_AB_MERGE_C R3, R25, R16, RZ ;  /* 0x000000101903723e */ /* 0x002fc600048060ff */
[----:B------:R-:W-:Y:S04]  /*4efc0*/  STL [R1+0x1220], R8 ;  /* 0x0012200801007387 */ /* 0x000fe80000100800 */
[----:B------:R1:W-:Y:S01]  /*4efd0*/  STL [R1+0x238], R3 ;  /* 0x0002380301007387 */ /* 0x0003e20000100800 */
[----:B0-----:R-:W-:-:S05]  /*4efe0*/  F2FP.SATFINITE.E5M2.F32.PACK_AB_MERGE_C R2, R7, R4, RZ ;  /* 0x000000040702723e */ /* 0x001fca00048060ff */
[----:B------:R0:W-:Y:S01]  /*4eff0*/  STL [R1+0x2e4], R2 ;  /* 0x0002e40201007387 */ /* 0x0001e20000100800 */
[----:B-1----:R-:W-:-:S03]  /*4f000*/  F2FP.SATFINITE.E5M2.F32.PACK_AB_MERGE_C R3, R22, R23, RZ ;  /* 0x000000171603723e */ /* 0x002fc600048060ff */
[----:B------:R1:W-:Y:S04]  /*4f010*/  STL [R1+0x1f8], R0 ;  /* 0x0001f80001007387 */ /* 0x0003e80000100800 */
[----:B------:R-:W-:Y:S04]  /*4f020*/  STL [R1+0x2f0], R3 ;  /* 0x0002f00301007387 */ /* 0x000fe80000100800 */
[----:B------:R-:W2:Y:S01]  /*4f030*/  LDL.LU R14, [R1+0xe74] ;  /* 0x000e7400010e7983 */ /* 0x000ea20000300800 */
[----:B0-----:R-:W-:Y:S02]  /*4f040*/  F2FP.SATFINITE.E5M2.F32.PACK_AB_MERGE_C R2, R20, R21, RZ ;  /* 0x000000151402723e */ /* 0x001fe400048060ff */
[----:B-1----:R-:W-:-:S03]  /*4f050*/  F2FP.SATFINITE.E5M2.F32.PACK_AB_MERGE_C R0, R5, R6, RZ ;  /* 0x000000060500723e */ /* 0x002fc600048060ff */
        /* <DEDUP_REMOVED lines=145> */
[----:B------:R-:W2:Y:S01]  /*4f970*/  LDL.LU R10, [R1+0x237c] ;  /* 0x00237c00010a7983 */ /* 0x000ea20000300800 */
[----:B---3--:R-:W-:-:S03]  /*4f980*/  F2FP.SATFINITE.E5M2.F32.PACK_AB_MERGE_C R12, R12, R13, RZ ;  /* 0x0000000d0c0c723e */ /* 0x008fc600048060ff */
[----:B------:R2:W-:Y:S01]  /*4f990*/  STL [R1+0x200], R14 ;  /* 0x0002000e01007387 */ /* 0x0005e20000100800 */
[----:B------:R-:W-:Y:S02]  /*4f9a0*/  F2FP.SATFINITE.E5M2.F32.PACK_AB_MERGE_C R3, R3, R8, RZ ;  /* 0x000000080303723e */ /* 0x000fe400048060ff */
[----:B------:R-:W-:Y:S02]  /*4f9b0*/  F2FP.SATFINITE.E5M2.F32.PACK_AB_MERGE_C R8, R2, R17, RZ ;  /* 0x000000110208723e */ /* 0x000fe400048060ff */
[----:B------:R-:W-:Y:S02]  /*4f9c0*/  F2FP.SATFINITE.E5M2.F32.PACK_AB_MERGE_C R17, R25, R16, RZ ;  /* 0x000000101911723e */ /* 0x000fe400048060ff */
[----:B------:R-:W-:Y:S02]  /*4f9d0*/  F2FP.SATFINITE.E5M2.F32.PACK_AB_MERGE_C R2, R15, R11, RZ ;  /* 0x0000000b0f02723e */ /* 0x000fe400048060ff */
[----:B--2---:R-:W-:Y:S02]  /*4f9e0*/  F2FP.SATFINITE.E5M2.F32.PACK_AB_MERGE_C R14, R29, R10, RZ ;  /* 0x0000000a1d0e723e */ /* 0x004fe400048060ff */
[----:B------:R-:W-:-:S03]  /*4f9f0*/  F2FP.SATFINITE.E5M2.F32.PACK_AB_MERGE_C R10, R9, R28, RZ ;  /* 0x0000001c090a723e */ /* 0x000fc600048060ff */
[----:B------:R-:W-:Y:S01]  /*4fa00*/  STL [R1+0x1fc], R14 ;  /* 0x0001fc0e01007387 */ /* 0x000fe20000100800 */
[----:B------:R-:W-:-:S03]  /*4fa10*/  F2FP.SATFINITE.E5M2.F32.PACK_AB_MERGE_C R9, R27, R26, RZ ;  /* 0x0000001a1b09723e */ /* 0x000fc600048060ff */
[----:B------:R-:W-:Y:S04]  /*4fa20*/  STL [R1+0x1318], R12 ;  /* 0x0013180c01007387 */ /* 0x000fe80000100800 */
[----:B------:R-:W-:Y:S04]  /*4fa30*/  STL [R1+0x130c], R10 ;  /* 0x00130c0a01007387 */ /* 0x000fe80000100800 */
[----:B------:R0:W-:Y:S04]  /*4fa40*/  STL [R1+0x13c8], R3 ;  /* 0x0013c80301007387 */ /* 0x0001e80000100800 */
[----:B------:R-:W-:Y:S01]  /*4fa50*/  STL [R1+0x13c0], R9 ;  /* 0x0013c00901007387 */ /* 0x000fe20000100800 */
[----:B0-----:R-:W-:-:S03]  /*4fa60*/  F2FP.SATFINITE.E5M2.F32.PACK_AB_MERGE_C R3, R19, R18, RZ ;  /* 0x000000121303723e */ /* 0x001fc600048060ff */
[----:B------:R0:W-:Y:S04]  /*4fa70*/  STL [R1+0x1360], R8 ;  /* 0x0013600801007387 */ /* 0x0001e80000100800 */
[----:B------:R1:W-:Y:S04]  /*4fa80*/  STL [R1+0x136c], R3 ;  /* 0x00136c0301007387 */ /* 0x0003e80000100800 */
[----:B------:R-:W-:Y:S01]  /*4fa90*/  STL [R1+0x2090], R17 ;  /* 0x0020901101007387 */ /* 0x000fe20000100800 */
[----:B0-----:R-:W-:-:S03]  /*4faa0*/  F2FP.SATFINITE.E5M2.F32.PACK_AB_MERGE_C R8, R20, R21, RZ ;  /* 0x000000151408723e */ /* 0x001fc600048060ff */
[----:B------:R0:W-:Y:S01]  /*4fab0*/  STL [R1+0x2cc], R2 ;  /* 0x0002cc0201007387 */ /* 0x0001e20000100800 */
[----:B-1----:R-:W-:Y:S02]  /*4fac0*/  F2FP.SATFINITE.E5M2.F32.PACK_AB_MERGE_C R3, R7, R4, RZ ;  /* 0x000000040703723e */ /* 0x002fe400048060ff */
[----:B0-----:R-:W-:Y:S02]  /*4fad0*/  F2FP.SATFINITE.E5M2.F32.PACK_AB_MERGE_C R2, R24, R0, RZ ;  /* 0x000000001802723e */ /* 0x001fe400048060ff */
[----:B------:R-:W-:Y:S01]  /*4fae0*/  F2FP.SATFINITE.E5M2.F32.PACK_AB_MERGE_C R0, R22, R23, RZ ;  /* 0x000000171600723e */ /* 0x000fe200048060ff */
[----:B------:R-:W-:Y:S04]  /*4faf0*/  STL [R1+0x1f4], R3 ;  /* 0x0001f40301007387 */ /* 0x000fe80000100800 */
[----:B------:R-:W-:Y:S04]  /*4fb00*/  STL [R1+0x1f0], R2 ;  /* 0x0001f00201007387 */ /* 0x000fe80000100800 */
[----:B------:R0:W-:Y:S04]  /*4fb10*/  STL [R1+0x20e0], R8 ;  /* 0x0020e00801007387 */ /* 0x0001e80000100800 */
[----:B------:R1:W-:Y:S04]  /*4fb20*/  STL [R1+0x1cc], R0 ;  /* 0x0001cc0001007387 */ /* 0x0003e80000100800 */
[----:B0-----:R-:W2:Y:S01]  /*4fb30*/  LDL.LU R8, [R1+0xdac] ;  /* 0x000dac0001087983 */ /* 0x001ea20000300800 */
[----:B-1----:R-:W-:-:S03]  /*4fb40*/  F2FP.SATFINITE.E5M2.F32.PACK_AB_MERGE_C R0, R5, R6, RZ ;  /* 0x000000060500723e */ /* 0x002fc600048060ff */
        /* <DEDUP_REMOVED lines=145> */
[----:B---3--:R-:W-:Y:S02]  /*50460*/  F2FP.SATFINITE.E5M2.F32.PACK_AB_MERGE_C R25, R25, R14, RZ ;  /* 0x0000000e1919723e */ /* 0x008fe400048060ff */
[----:B------:R-:W-:Y:S02]  /*50470*/  F2FP.SATFINITE.E5M2.F32.PACK_AB_MERGE_C R10, R29, R10, RZ ;  /* 0x0000000a1d0a723e */ /* 0x000fe400048060ff */
[----:B------:R-:W-:Y:S02]  /*50480*/  F2FP.SATFINITE.E5M2.F32.PACK_AB_MERGE_C R2, R18, R2, RZ ;  /* 0x000000021202723e */ /* 0x000fe400048060ff */
[----:B------:R-:W-:Y:S02]  /*50490*/  F2FP.SATFINITE.E5M2.F32.PACK_AB_MERGE_C R0, R24, R0, RZ ;  /* 0x000000001800723e */ /* 0x000fe400048060ff */
[----:B--2---:R-:W-:-:S05]  /*504a0*/  F2FP.SATFINITE.E5M2.F32.PACK_AB_MERGE_C R9, R9, R17, RZ ;  /* 0x000000110909723e */ /* 0x004fca00048060ff */
[----:B------:R0:W-:Y:S04]  /*504b0*/  STL [R1+0x20f0], R9 ;  /* 0x0020f00901007387 */ /* 0x0001e80000100800 */
[----:B------:R1:W-:Y:S01]  /*504c0*/  STL [R1+0x17c], R8 ;  /* 0x00017c0801007387 */ /* 0x0003e20000100800 */
[----:B0-----:R-:W-:-:S03]  /*504d0*/  F2FP.SATFINITE.E5M2.F32.PACK_AB_MERGE_C R9, R12, R13, RZ ;  /* 0x0000000d0c09723e */ /* 0x001fc600048060ff */
[----:B------:R-:W-:Y:S01]  /*504e0*/  STL [R1+0x20f4], R25 ;  /* 0x0020f41901007387 */ /* 0x000fe20000100800 */
[----:B-1----:R-:W-:Y:S02]  /*504f0*/  F2FP.SATFINITE.E5M2.F32.PACK_AB_MERGE_C R8, R3, R28, RZ ;  /* 0x0000001c0308723e */ /* 0x002fe400048060ff */
[----:B------:R-:W-:Y:S01]  /*50500*/  F2FP.SATFINITE.E5M2.F32.PACK_AB_MERGE_C R3, R27, R26, RZ ;  /* 0x0000001a1b03723e */ /* 0x000fe200048060ff */
        /* <DEDUP_REMOVED lines=57> */
[----:B------:R-:W3:Y:S01]  /*508a0*/  LDL.LU R8, [R1+0xcc0] ;  /* 0x000cc00001087983 */ /* 0x000ee20000300800 */
[----:B--2---:R-:W-:-:S03]  /*508b0*/  F2FP.SATFINITE.E5M2.F32.PACK_AB_MERGE_C R25, R25, R29, RZ ;  /* 0x0000001d1919723e */ /* 0x004fc600048060ff */
[----:B---3--:R0:W-:Y:S04]  /*508c0*/  STL [R1+0x22c4], R8 ;  /* 0x0022c40801007387 */ /* 0x0081e80000100800 */
[----:B0-----:R-:W2:Y:S04]  /*508d0*/  LDL.LU R8, [R1+0xce8] ;  /* 0x000ce80001087983 */ /* 0x001ea80000300800 */
        /* <DEDUP_REMOVED lines=63> */
[----:B0-----:R-:W3:Y:S02]  /*50cd0*/  LDL.LU R9, [R1+0x22c0] ;  /* 0x0022c00001097983 */ /* 0x001ee40000300800 */
[----:B---3--:R-:W-:-:S02]  /*50ce0*/  F2FP.SATFINITE.E5M2.F32.PACK_AB_MERGE_C R29, R29, R9, RZ ;  /* 0x000000091d1d723e */ /* 0x008fc400048060ff */
[----:B------:R-:W3:Y:S01]  /*50cf0*/  LDL.LU R9, [R1+0x22bc] ;  /* 0x0022bc0001097983 */ /* 0x000ee20000300800 */
[----:B--2---:R-:W-:Y:S02]  /*50d00*/  F2FP.SATFINITE.E5M2.F32.PACK_AB_MERGE_C R17, R17, R8, RZ ;  /* 0x000000081111723e */ /* 0x004fe400048060ff */
[----:B------:R-:W-:Y:S01]  /*50d10*/  F2FP.SATFINITE.E5M2.F32.PACK_AB_MERGE_C R8, R12, R13, RZ ;  /* 0x0000000d0c08723e */ /* 0x000fe200048060ff */
[----:B------:R-:W-:Y:S01]  /*50d20*/  STL [R1+0x2134], R29 ;  /* 0x0021341d01007387 */ /* 0x000fe20000100800 */
[----:B------:R-:W-:Y:S02]  /*50d30*/  F2FP.SATFINITE.E5M2.F32.PACK_AB_MERGE_C R12, R27, R26, RZ ;  /* 0x0000001a1b0c723e */ /* 0x000fe400048060ff */
[----:B------:R-:W-:Y:S02]  /*50d40*/  F2FP.SATFINITE.E5M2.F32.PACK_AB_MERGE_C R3, R3, R28, RZ ;  /* 0x0000001c0303723e */ /* 0x000fe400048060ff */
[----:B------:R-:W-:Y:S02]  /*50d50*/  F2FP.SATFINITE.E5M2.F32.PACK_AB_MERGE_C R13, R11, R19, RZ ;  /* 0x000000130b0d723e */ /* 0x000fe400048060ff */
[----:B------:R-:W-:-:S02]  /*50d60*/  F2FP.SATFINITE.E5M2.F32.PACK_AB_MERGE_C R2, R18, R2, RZ ;  /* 0x000000021202723e */ /* 0x000fc400048060ff */
[----:B------:R-:W-:Y:S02]  /*50d70*/  F2FP.SATFINITE.E5M2.F32.PACK_AB_MERGE_C R0, R24, R0, RZ ;  /* 0x000000001800723e */ /* 0x000fe400048060ff */
[----:B---3--:R-:W-:Y:S02]  /*50d80*/  F2FP.SATFINITE.E5M2.F32.PACK_AB_MERGE_C R25, R9, R25, RZ ;  /* 0x000000190919723e */ /* 0x008fe400048060ff */
[----:B------:R-:W-:-:S03]  /*50d90*/  F2FP.SATFINITE.E5M2.F32.PACK_AB_MERGE_C R9, R10, R14, RZ ;  /* 0x0000000e0a09723e */ /* 0x000fc600048060ff */
[----:B------:R-:W-:Y:S04]  /*50da0*/  STL [R1+0x2b4], R25 ;  /* 0x0002b41901007387 */ /* 0x000fe80000100800 */
[----:B------:R-:W-:Y:S04]  /*50db0*/  STL [R1+0x9c], R17 ;  /* 0x00009c1101007387 */ /* 0x000fe80000100800 */
[----:B------:R-:W-:Y:S04]  /*50dc0*/  STL [R1+0x1bc], R9 ;  /* 0x0001bc0901007387 */ /* 0x000fe80000100800 */
[----:B------:R0:W-:Y:S04]  /*50dd0*/  STL [R1+0x94], R8 ;  /* 0x0000940801007387 */ /* 0x0001e80000100800 */
[----:B------:R-:W-:Y:S04]  /*50de0*/  STL [R1+0x2104], R12 ;  /* 0x0021040c01007387 */ /* 0x000fe80000100800 */
[----:B------:R1:W-:Y:S01]  /*50df0*/  STL [R1+0x2a8], R3 ;  /* 0x0002a80301007387 */ /* 0x0003e20000100800 */
[----:B0-----:R-:W-:-:S03]  /*50e00*/  F2FP.SATFINITE.E5M2.F32.PACK_AB_MERGE_C R8, R16, R15, RZ ;  /* 0x0000000f1008723e */ /* 0x001fc600048060ff */
[----:B------:R-:W-:Y:S04]  /*50e10*/  STL [R1+0x2108], R13 ;  /* 0x0021080d01007387 */ /* 0x000fe80000100800 */
[----:B------:R0:W-:Y:S01]  /*50e20*/  STL [R1+0xf0], R2 ;  /* 0x0000f00201007387 */ /* 0x0001e20000100800 */
[----:B-1----:R-:W-:-:S03]  /*50e30*/  F2FP.SATFINITE.E5M2.F32.PACK_AB_MERGE_C R3, R22, R23, RZ ;  /* 0x000000171603723e */ /* 0x002fc600048060ff */
[----:B------:R-:W-:Y:S01]  /*50e40*/  STL [R1+0x210c], R8 ;  /* 0x00210c0801007387 */ /* 0x000fe20000100800 */
[----:B0-----:R-:W-:-:S05]  /*50e50*/  F2FP.SATFINITE.E5M2.F32.PACK_AB_MERGE_C R2, R7, R4, RZ ;  /* 0x000000040702723e */ /* 0x001fca00048060ff */
[----:B------:R0:W-:Y:S04]  /*50e60*/  STL [R1+0x174], R2 ;  /* 0x0001740201007387 */ /* 0x0001e80000100800 */
[----:B------:R1:W-:Y:S04]  /*50e70*/  STL [R1+0x170], R0 ;  /* 0x0001700001007387 */ /* 0x0003e80000100800 */
[----:B------:R-:W-:Y:S04]  /*50e80*/  STL [R1+0x12a0], R3 ;  /* 0x0012a00301007387 */ /* 0x000fe80000100800 */
[----:B------:R-:W2:Y:S01]  /*50e90*/  LDL.LU R17, [R1+0xc54] ;  /* 0x000c540001117983 */ /* 0x000ea20000300800 */
[----:B0-----:R-:W-:-:S02]  /*50ea0*/  F2FP.SATFINITE.E5M2.F32.PACK_AB_MERGE_C R2, R20, R21, RZ ;  /* 0x000000151402723e */ /* 0x001fc400048060ff */
        /* <DEDUP_REMOVED lines=26> */
[----:B0-----:R-:W3:Y:S01]  /*51050*/  LDL.LU R15, [R1+0xc40] ;  /* 0x000c4000010f7983 */ /* 0x001ee20000300800 */
[----:B--2---:R-:W-:-:S03]  /*51060*/  F2FP.SATFINITE.E5M2.F32.PACK_AB_MERGE_C R17, R17, R8, RZ ;  /* 0x000000081111723e */ /* 0x004fc600048060ff */
[----:B---3--:R0:W-:Y:S04]  /*51070*/  STL [R1+0x229c], R15 ;  /* 0x00229c0f01007387 */ /* 0x0081e80000100800 */
[----:B0-----:R-:W2:Y:S04]  /*51080*/  LDL.LU R15, [R1+0xc58] ;  /* 0x000c5800010f7983 */ /* 0x001ea80000300800 */
        /* <DEDUP_REMOVED lines=50> */
[----:B------:R-:W2:Y:S01]  /*513b0*/  LDL.LU R8, [R1+0x228c] ;  /* 0x00228c0001087983 */ /* 0x000ea20000300800 */
[----:B------:R-:W-:Y:S02]  /*513c0*/  F2FP.SATFINITE.E5M2.F32.PACK_AB_MERGE_C R9, R9, R29, RZ ;  /* 0x0000001d0909723e */ /* 0x000fe400048060ff */
[----:B------:R-:W-:Y:S02]  /*513d0*/  F2FP.SATFINITE.E5M2.F32.PACK_AB_MERGE_C R14, R14, R25, RZ ;  /* 0x000000190e0e723e */ /* 0x000fe400048060ff */
[----:B------:R-:W-:Y:S02]  /*513e0*/  F2FP.SATFINITE.E5M2.F32.PACK_AB_MERGE_C R25, R19, R18, RZ ;  /* 0x000000121319723e */ /* 0x000fe400048060ff */
[----:B--2---:R-:W-:Y:S02]  /*513f0*/  F2FP.SATFINITE.E5M2.F32.PACK_AB_MERGE_C R15, R15, R8, RZ ;  /* 0x000000080f0f723e */ /* 0x004fe400048060ff */
[----:B------:R-:W-:-:S03]  /*51400*/  F2FP.SATFINITE.E5M2.F32.PACK_AB_MERGE_C R8, R12, R13, RZ ;  /* 0x0000000d0c08723e */ /* 0x000fc600048060ff */
[----:B------:R0:W-:Y:S04]  /*51410*/  STL [R1+0x2110], R15 ;  /* 0x0021100f01007387 */ /* 0x0001e80000100800 */
[----:B------:R-:W-:Y:S04]  /*51420*/  STL [R1+0x118], R17 ;  /* 0x0001181101007387 */ /* 0x000fe80000100800 */
[----:B------:R-:W-:Y:S01]  /*51430*/  STL [R1+0x2114], R9 ;  /* 0x0021140901007387 */ /* 0x000fe20000100800 */
[----:B0-----:R-:W-:-:S03]  /*51440*/  F2FP.SATFINITE.E5M2.F32.PACK_AB_MERGE_C R15, R28, R10, RZ ;  /* 0x0000000a1c0f723e */ /* 0x001fc600048060ff */
[----:B------:R0:W-:Y:S04]  /*51450*/  STL [R1+0xec], R8 ;  /* 0x0000ec0801007387 */ /* 0x0001e80000100800 */
[----:B------:R-:W-:Y:S04]  /*51460*/  STL [R1+0x2118], R14 ;  /* 0x0021180e01007387 */ /* 0x000fe80000100800 */
[----:B------:R1:W-:Y:S01]  /*51470*/  STL [R1+0x211c], R15 ;  /* 0x00211c0f01007387 */ /* 0x0003e20000100800 */
[----:B0-----:R-:W-:Y:S02]  /*51480*/  F2FP.SATFINITE.E5M2.F32.PACK_AB_MERGE_C R8, R26, R3, RZ ;  /* 0x000000031a08723e */ /* 0x001fe400048060ff */
[----:B-1----:R-:W-:-:S03]  /*51490*/  F2FP.SATFINITE.E5M2.F32.PACK_AB_MERGE_C R15, R2, R27, RZ ;  /* 0x0000001b020f723e */ /* 0x002fc600048060ff */
[----:B------:R-:W-:Y:S01]  /*514a0*/  STL [R1+0x2120], R8 ;  /* 0x0021200801007387 */ /* 0x000fe20000100800 */
[----:B------:R-:W-:-:S03]  /*514b0*/  F2FP.SATFINITE.E5M2.F32.PACK_AB_MERGE_C R2, R16, R11, RZ ;  /* 0x0000000b1002723e */ /* 0x000fc600048060ff */
[----:B------:R-:W-:Y:S04]  /*514c0*/  STL [R1+0x2128], R15 ;  /* 0x0021280f01007387 */ /* 0x000fe80000100800 */
[----:B------:R0:W-:Y:S01]  /*514d0*/  STL [R1+0x212c], R25 ;  /* 0x00212c1901007387 */ /* 0x0001e20000100800 */
[----:B------:R-:W-:Y:S02]  /*514e0*/  F2FP.SATFINITE.E5M2.F32.PACK_AB_MERGE_C R14, R24, R0, RZ ;  /* 0x00000000180e723e */ /* 0x000fe400048060ff */
[----:B0-----:R-:W-:-:S05]  /*514f0*/  F2FP.SATFINITE.E5M2.F32.PACK_AB_MERGE_C R25, R7, R4, RZ ;  /* 0x000000040719723e */ /* 0x001fca00048060ff */
[----:B------:R-:W-:Y:S01]  /*51500*/  STL [R1+0x2138], R25 ;  /* 0x0021381901007387 */ /* 0x000fe20000100800 */
[----:B------:R-:W-:-:S03]  /*51510*/  F2FP.SATFINITE.E5M2.F32.PACK_AB_MERGE_C R0, R20, R21, RZ ;  /* 0x000000151400723e */ /* 0x000fc600048060ff */
[----:B------:R0:W-:Y:S04]  /*51520*/  STL [R1+0x84], R2 ;  /* 0x0000840201007387 */ /* 0x0001e80000100800 */
[----:B------:R-:W-:Y:S01]  /*51530*/  STL [R1+0x213c], R14 ;  /* 0x00213c0e01007387 */ /* 0x000fe20000100800 */
[----:B0-----:R-:W-:-:S05]  /*51540*/  F2FP.SATFINITE.E5M2.F32.PACK_AB_MERGE_C R2, R22, R23, RZ ;  /* 0x000000171602723e */ /* 0x001fca00048060ff */
[----:B------:R-:W-:Y:S04]  /*51550*/  STL [R1+0x78], R2 ;  /* 0x0000780201007387 */ /* 0x000fe80000100800 */
[----:B------:R-:W2:Y:S04]  /*51560*/  LDL.LU R24, [R1+0x294] ;  /* 0x0002940001187983 */ /* 0x000ea80000300800 */
[----:B------:R-:W-:Y:S04]  /*51570*/  STL [R1+0x70], R0 ;  /* 0x0000700001007387 */ /* 0x000fe80000100800 */
[----:B------:R-:W3:Y:S04]  /*51580*/  LDL.LU R23, [R1+0x29c] ;  /* 0x00029c0001177983 */ /* 0x000ee80000300800 */
        /* <DEDUP_REMOVED lines=17> */
[----:B--2---:R0:W-:Y:S04]  /*516a0*/  STL [R1+0x226c], R14 ;  /* 0x00226c0e01007387 */ /* 0x0041e80000100800 */
[----:B0-----:R-:W2:Y:S04]  /*516b0*/  LDL.LU R14, [R1+0xba4] ;  /* 0x000ba400010e7983 */ /* 0x001ea80000300800 */
[----:B--2---:R0:W-:Y:S04]  /*516c0*/  STL [R1+0x2274], R14 ;  /* 0x0022740e01007387 */ /* 0x0041e80000100800 */
[----:B0-----:R-:W2:Y:S04]  /*516d0*/  LDL.LU R14, [R1+0xbb8] ;  /* 0x000bb800010e7983 */ /* 0x001ea80000300800 */
[----:B------:R-:W2:Y:S01]  /*516e0*/  LDL.LU R15, [R1+0xb8c] ;  /* 0x000b8c00010f7983 */ /* 0x000ea20000300800 */
[----:B------:R-:W-:-:S02]  /*516f0*/  F2FP.SATFINITE.E5M2.F32.PACK_AB_MERGE_C R25, R5, R6, RZ ;  /* 0x000000060519723e */ /* 0x000fc400048060ff */
[----:B------:R-:W-:Y:S01]  /*51700*/  F2FP.SATFINITE.E5M2.F32.PACK_AB_MERGE_C R24, R24, R23, RZ ;  /* 0x000000171818723e */ /* 0x000fe200048060ff */
        /* <DEDUP_REMOVED lines=23> */
[----:B0-----:R-:W2:Y:S04]  /*51880*/  LDL.LU R25, [R1+0xb84] ;  /* 0x000b840001197983 */ /* 0x001ea80000300800 */
        /* <DEDUP_REMOVED lines=20> */
[----:B------:R-:W2:Y:S04]  /*519d0*/  LDL.LU R14, [R1+0x2274] ;  /* 0x00227400010e7983 */ /* 0x000ea80000300800 */
[----:B------:R0:W-:Y:S04]  /*519e0*/  STL [R1+0x2158], R11 ;  /* 0x0021580b01007387 */ /* 0x0001e80000100800 */
[----:B0-----:R-:W3:Y:S01]  /*519f0*/  LDL.LU R11, [R1+0xbac] ;  /* 0x000bac00010b7983 */ /* 0x001ee20000300800 */
[----:B--2---:R-:W-:-:S03]  /*51a00*/  F2FP.SATFINITE.E5M2.F32.PACK_AB_MERGE_C R14, R14, R15, RZ ;  /* 0x0000000f0e0e723e */ /* 0x004fc600048060ff */
[----:B------:R-:W2:Y:S04]  /*51a10*/  LDL.LU R15, [R1+0x2270] ;  /* 0x00227000010f7983 */ /* 0x000ea80000300800 */
[----:B------:R0:W-:Y:S04]  /*51a20*/  STL [R1+0xc4], R14 ;  /* 0x0000c40e01007387 */ /* 0x0001e80000100800 */
[----:B0-----:R-:W3:Y:S01]  /*51a30*/  LDL.LU R14, [R1+0x226c] ;  /* 0x00226c00010e7983 */ /* 0x001ee20000300800 */
[----:B------:R-:W-:Y:S02]  /*51a40*/  F2FP.SATFINITE.E5M2.F32.PACK_AB_MERGE_C R2, R2, R7, RZ ;  /* 0x000000070202723e */ /* 0x000fe400048060ff */
[----:B---3--:R-:W-:-:S02]  /*51a50*/  F2FP.SATFINITE.E5M2.F32.PACK_AB_MERGE_C R11, R11, R14, RZ ;  /* 0x0000000e0b0b723e */ /* 0x008fc400048060ff */
[----:B------:R-:W2:Y:S01]  /*51a60*/  LDL.LU R14, [R1+0x2268] ;  /* 0x00226800010e7983 */ /* 0x000ea20000300800 */
[----:B------:R-:W-:-:S03]  /*51a70*/  F2FP.SATFINITE.E5M2.F32.PACK_AB_MERGE_C R7, R23, R17, RZ ;  /* 0x000000111707723e */ /* 0x000fc600048060ff */
[----:B------:R0:W-:Y:S04]  /*51a80*/  STL [R1+0xc0], R11 ;  /* 0x0000c00b01007387 */ /* 0x0001e80000100800 */
[----:B------:R-:W-:Y:S01]  /*51a90*/  STL [R1+0x1288], R2 ;  /* 0x0012880201007387 */ /* 0x000fe20000100800 */
[----:B0-----:R-:W-:-:S03]  /*51aa0*/  F2FP.SATFINITE.E5M2.F32.PACK_AB_MERGE_C R11, R25, R24, RZ ;  /* 0x00000018190b723e */ /* 0x001fc600048060ff */
[----:B------:R0:W-:Y:S04]  /*51ab0*/  STL [R1+0x1274], R7 ;  /* 0x0012740701007387 */ /* 0x0001e80000100800 */
[----:B------:R-:W-:Y:S01]  /*51ac0*/  STL [R1+0x12e4], R11 ;  /* 0x0012e40b01007387 */ /* 0x000fe20000100800 */
[----:B0-----:R-:W-:Y:S02]  /*51ad0*/  F2FP.SATFINITE.E5M2.F32.PACK_AB_MERGE_C R7, R9, R8, RZ ;  /* 0x000000080907723e */ /* 0x001fe400048060ff */
[----:B------:R-:W-:Y:S02]  /*51ae0*/  F2FP.SATFINITE.E5M2.F32.PACK_AB_MERGE_C R8, R12, R13, RZ ;  /* 0x0000000d0c08723e */ /* 0x000fe400048060ff */
[----:B------:R-:W-:Y:S02]  /*51af0*/  F2FP.SATFINITE.E5M2.F32.PACK_AB_MERGE_C R4, R4, R16, RZ ;  /* 0x000000100404723e */ /* 0x000fe400048060ff */
[----:B------:R-:W-:-:S02]  /*51b00*/  F2FP.SATFINITE.E5M2.F32.PACK_AB_MERGE_C R0, R22, R0, RZ ;  /* 0x000000001600723e */ /* 0x000fc400048060ff */
[----:B--2---:R-:W-:-:S05]  /*51b10*/  F2FP.SATFINITE.E5M2.F32.PACK_AB_MERGE_C R2, R15, R14, RZ ;  /* 0x0000000e0f02723e */ /* 0x004fca00048060ff */
[----:B------:R0:W-:Y:S04]  /*51b20*/  STL [R1+0x12e0], R2 ;  /* 0x0012e00201007387 */ /* 0x0001e80000100800 */
[----:B------:R1:W-:Y:S01]  /*51b30*/  STL [R1+0x12ac], R7 ;  /* 0x0012ac0701007387 */ /* 0x0003e20000100800 */
[----:B0-----:R-:W-:-:S03]  /*51b40*/  F2FP.SATFINITE.E5M2.F32.PACK_AB_MERGE_C R2, R10, R29, RZ ;  /* 0x0000001d0a02723e */ /* 0x001fc600048060ff */
[----:B------:R-:W-:Y:S01]  /*51b50*/  STL [R1+0x12b4], R8 ;  /* 0x0012b40801007387 */ /* 0x000fe20000100800 */
[----:B-1----:R-:W-:-:S03]  /*51b60*/  F2FP.SATFINITE.E5M2.F32.PACK_AB_MERGE_C R7, R3, R28, RZ ;  /* 0x0000001c0307723e */ /* 0x002fc600048060ff */
[----:B------:R0:W-:Y:S01]  /*51b70*/  STL [R1+0x298], R2 ;  /* 0x0002980201007387 */ /* 0x0001e20000100800 */
[----:B------:R-:W-:Y:S02]  /*51b80*/  F2FP.SATFINITE.E5M2.F32.PACK_AB_MERGE_C R3, R27, R26, RZ ;  /* 0x0000001a1b03723e */ /* 0x000fe400048060ff */
[----:B------:R-:W-:Y:S01]  /*51b90*/  F2FP.SATFINITE.E5M2.F32.PACK_AB_MERGE_C R10, R20, R21, RZ ;  /* 0x00000015140a723e */ /* 0x000fe200048060ff */
[----:B------:R-:W-:Y:S01]  /*51ba0*/  STL [R1+0x124c], R7 ;  /* 0x00124c0701007387 */ /* 0x000fe20000100800 */
[----:B0-----:R-:W-:-:S03]  /*51bb0*/  F2FP.SATFINITE.E5M2.F32.PACK_AB_MERGE_C R2, R19, R18, RZ ;  /* 0x000000121302723e */ /* 0x001fc600048060ff */
[----:B------:R-:W-:Y:S04]  /*51bc0*/  STL [R1+0xa4], R3 ;  /* 0x0000a40301007387 */ /* 0x000fe80000100800 */
[----:B------:R-:W-:Y:S04]  /*51bd0*/  STL [R1+0x215c], R4 ;  /* 0x00215c0401007387 */ /* 0x000fe80000100800 */
[----:B------:R-:W-:Y:S04]  /*51be0*/  STL [R1+0x1218], R2 ;  /* 0x0012180201007387 */ /* 0x000fe80000100800 */
[----:B------:R-:W-:Y:S04]  /*51bf0*/  STL [R1+0x2160], R10 ;  /* 0x0021600a01007387 */ /* 0x000fe80000100800 */
[----:B------:R0:W-:Y:S04]  /*51c00*/  STL [R1+0x250], R0 ;  /* 0x0002500001007387 */ /* 0x0001e80000100800 */
[----:B------:R-:W2:Y:S04]  /*51c10*/  LDL.LU R13, [R1+0xb24] ;  /* 0x000b2400010d7983 */ /* 0x000ea80000300800 */
[----:B------:R-:W3:Y:S01]  /*51c20*/  LDL.LU R12, [R1+0xb14] ;  /* 0x000b1400010c7983 */ /* 0x000ee20000300800 */
[----:B0-----:R-:W-:-:S05]  /*51c30*/  F2FP.SATFINITE.E5M2.F32.PACK_AB_MERGE_C R0, R5, R6, RZ ;  /* 0x000000060500723e */ /* 0x001fca00048060ff */
[----:B------:R-:W-:Y:S04]  /*51c40*/  STL [R1+0x120c], R0 ;  /* 0x00120c0001007387 */ /* 0x000fe80000100800 */
        /* <DEDUP_REMOVED lines=86> */
[----:B------:R-:W2:Y:S01]  /*521b0*/  LDL.LU R21, [R1+0x2234] ;  /* 0x0022340001157983 */ /* 0x000ea20000300800 */
[----:B---3--:R-:W-:-:S03]  /*521c0*/  F2FP.SATFINITE.E5M2.F32.PACK_AB_MERGE_C R8, R8, R17, RZ ;  /* 0x000000110808723e */ /* 0x008fc600048060ff */
[----:B------:R-:W-:Y:S01]  /*521d0*/  STL [R1+0x2174], R15 ;  /* 0x0021740f01007387 */ /* 0x000fe20000100800 */
[----:B------:R-:W-:Y:S02]  /*521e0*/  F2FP.SATFINITE.E5M2.F32.PACK_AB_MERGE_C R16, R16, R4, RZ ;  /* 0x000000041010723e */ /* 0x000fe400048060ff */
[----:B------:R-:W-:Y:S02]  /*521f0*/  F2FP.SATFINITE.E5M2.F32.PACK_AB_MERGE_C R3, R3, R11, RZ ;  /* 0x0000000b0303723e */ /* 0x000fe400048060ff */
[----:B------:R-:W-:Y:S02]  /*52200*/  F2FP.SATFINITE.E5M2.F32.PACK_AB_MERGE_C R27, R27, R7, RZ ;  /* 0x000000071b1b723e */ /* 0x000fe400048060ff */
[----:B------:R-:W-:Y:S02]  /*52210*/  F2FP.SATFINITE.E5M2.F32.PACK_AB_MERGE_C R26, R26, R2, RZ ;  /* 0x000000021a1a723e */ /* 0x000fe400048060ff */
[----:B------:R-:W-:Y:S02]  /*52220*/  F2FP.SATFINITE.E5M2.F32.PACK_AB_MERGE_C R4, R24, R23, RZ ;  /* 0x000000171804723e */ /* 0x000fe400048060ff */
[----:B------:R-:W-:-:S02]  /*52230*/  F2FP.SATFINITE.E5M2.F32.PACK_AB_MERGE_C R2, R29, R9, RZ ;  /* 0x000000091d02723e */ /* 0x000fc400048060ff */
[----:B--2---:R-:W-:-:S05]  /*52240*/  F2FP.SATFINITE.E5M2.F32.PACK_AB_MERGE_C R21, R21, R12, RZ ;  /* 0x0000000c1515723e */ /* 0x004fca00048060ff */
[----:B------:R-:W-:Y:S04]  /*52250*/  STL [R1+0x2178], R21 ;  /* 0x0021781501007387 */ /* 0x000fe80000100800 */
[----:B------:R0:W-:Y:S04]  /*52260*/  STL [R1+0xb0], R8 ;  /* 0x0000b00801007387 */ /* 0x0001e80000100800 */
[----:B------:R-:W-:Y:S01]  /*52270*/  STL [R1+0x2098], R16 ;  /* 0x0020981001007387 */ /* 0x000fe20000100800 */
[----:B0-----:R-:W-:-:S05]  /*52280*/  F2FP.SATFINITE.E5M2.F32.PACK_AB_MERGE_C R8, R10, R13, RZ ;  /* 0x0000000d0a08723e */ /* 0x001fca00048060ff */
[----:B------:R-:W-:Y:S04]  /*52290*/  STL [R1+0x1224], R8 ;  /* 0x0012240801007387 */ /* 0x000fe80000100800 */
[----:B------:R0:W-:Y:S04]  /*522a0*/  STL [R1+0x209c], R3 ;  /* 0x00209c0301007387 */ /* 0x0001e80000100800 */
[----:B------:R-:W-:Y:S01]  /*522b0*/  STL [R1+0x2078], R27 ;  /* 0x0020781b01007387 */ /* 0x000fe20000100800 */
[----:B0-----:R-:W-:-:S03]  /*522c0*/  F2FP.SATFINITE.E5M2.F32.PACK_AB_MERGE_C R3, R14, R25, RZ ;  /* 0x000000190e03723e */ /* 0x001fc600048060ff */
[----:B------:R-:W-:Y:S04]  /*522d0*/  STL [R1+0x207c], R26 ;  /* 0x00207c1a01007387 */ /* 0x000fe80000100800 */
[----:B------:R0:W-:Y:S04]  /*522e0*/  STL [R1+0x12d0], R4 ;  /* 0x0012d00401007387 */ /* 0x0001e80000100800 */
[----:B------:R1:W-:Y:S01]  /*522f0*/  STL [R1+0x12cc], R3 ;  /* 0x0012cc0301007387 */ /* 0x0003e20000100800 */
[----:B0-----:R-:W-:-:S03]  /*52300*/  F2FP.SATFINITE.E5M2.F32.PACK_AB_MERGE_C R4, R18, R28, RZ ;  /* 0x0000001c1204723e */ /* 0x001fc600048060ff */
[----:B------:R0:W-:Y:S01]  /*52310*/  STL [R1+0x1320], R2 ;  /* 0x0013200201007387 */ /* 0x0001e20000100800 */
[----:B-1----:R-:W-:-:S03]  /*52320*/  F2FP.SATFINITE.E5M2.F32.PACK_AB_MERGE_C R3, R0, R19, RZ ;  /* 0x000000130003723e */ /* 0x002fc600048060ff */
[----:B------:R-:W-:Y:S04]  /*52330*/  STL [R1+0x131c], R4 ;  /* 0x00131c0401007387 */ /* 0x000fe80000100800 */
[----:B------:R-:W-:Y:S04]  /*52340*/  STL [R1+0x1330], R3 ;  /* 0x0013300301007387 */ /* 0x000fe80000100800 */
[----:B------:R-:W2:Y:S01]  /*52350*/  LDL.LU R26, [R1+0xa1c] ;  /* 0x000a1c00011a7983 */ /* 0x000ea20000300800 */
[----:B0-----:R-:W-:Y:S02]  /*52360*/  F2FP.SATFINITE.E5M2.F32.PACK_AB_MERGE_C R2, R20, R22, RZ ;  /* 0x000000161402723e */ /* 0x001fe400048060ff */
[----:B------:R-:W-:-:S03]  /*52370*/  F2FP.SATFINITE.E5M2.F32.PACK_AB_MERGE_C R0, R5, R6, RZ ;  /* 0x000000060500723e */ /* 0x000fc600048060ff */
        /* <DEDUP_REMOVED lines=147> */
[----:B------:R-:W-:Y:S01]  /*52cb0*/  F2FP.SATFINITE.E5M2.F32.PACK_AB_MERGE_C R15, R17, R15, RZ ;  /* 0x0000000f110f723e */ /* 0x000fe200048060ff */
[----:B------:R-:W-:Y:S01]  /*52cc0*/  STL [R1+0x13cc], R26 ;  /* 0x0013cc1a01007387 */ /* 0x000fe20000100800 */
[----:B------:R-:W-:Y:S02]  /*52cd0*/  F2FP.SATFINITE.E5M2.F32.PACK_AB_MERGE_C R4, R11, R4, RZ ;  /* 0x000000040b04723e */ /* 0x000fe400048060ff */
[----:B------:R-:W-:Y:S02]  /*52ce0*/  F2FP.SATFINITE.E5M2.F32.PACK_AB_MERGE_C R19, R19, R25, RZ ;  /* 0x000000191313723e */ /* 0x000fe400048060ff */
[----:B------:R-:W-:Y:S02]  /*52cf0*/  F2FP.SATFINITE.E5M2.F32.PACK_AB_MERGE_C R18, R18, R14, RZ ;  /* 0x0000000e1212723e */ /* 0x000fe400048060ff */
[----:B--2---:R-:W-:-:S05]  /*52d00*/  F2FP.SATFINITE.E5M2.F32.PACK_AB_MERGE_C R3, R3, R27, RZ ;  /* 0x0000001b0303723e */ /* 0x004fca00048060ff */
[----:B------:R0:W-:Y:S04]  /*52d10*/  STL [R1+0x13dc], R3 ;  /* 0x0013dc0301007387 */ /* 0x0001e80000100800 */
[----:B------:R-:W-:Y:S01]  /*52d20*/  STL [R1+0x13d8], R16 ;  /* 0x0013d81001007387 */ /* 0x000fe20000100800 */
[----:B0-----:R-:W-:-:S03]  /*52d30*/  F2FP.SATFINITE.E5M2.F32.PACK_AB_MERGE_C R3, R12, R8, RZ ;  /* 0x000000080c03723e */ /* 0x001fc600048060ff */
[----:B------:R-:W-:Y:S01]  /*52d40*/  STL [R1+0x13e8], R15 ;  /* 0x0013e80f01007387 */ /* 0x000fe20000100800 */
[----:B------:R-:W-:-:S03]  /*52d50*/  F2FP.SATFINITE.E5M2.F32.PACK_AB_MERGE_C R8, R10, R13, RZ ;  /* 0x0000000d0a08723e */ /* 0x000fc600048060ff */
[----:B------:R0:W-:Y:S04]  /*52d60*/  STL [R1+0x13e4], R3 ;  /* 0x0013e40301007387 */ /* 0x0001e80000100800 */
[----:B------:R-:W-:Y:S01]  /*52d70*/  STL [R1+0x13f8], R8 ;  /* 0x0013f80801007387 */ /* 0x000fe20000100800 */
[----:B0-----:R-:W-:-:S03]  /*52d80*/  F2FP.SATFINITE.E5M2.F32.PACK_AB_MERGE_C R3, R2, R7, RZ ;  /* 0x000000070203723e */ /* 0x001fc600048060ff */
[----:B------:R0:W-:Y:S01]  /*52d90*/  STL [R1+0x13f4], R4 ;  /* 0x0013f40401007387 */ /* 0x0001e20000100800 */
[----:B------:R-:W-:-:S03]  /*52da0*/  F2FP.SATFINITE.E5M2.F32.PACK_AB_MERGE_C R2, R24, R23, RZ ;  /* 0x000000171802723e */ /* 0x000fc600048060ff */
[----:B------:R1:W-:Y:S04]  /*52db0*/  STL [R1+0x22c], R3 ;  /* 0x00022c0301007387 */ /* 0x0003e80000100800 */
[----:B------:R-:W-:Y:S01]  /*52dc0*/  STL [R1+0x2080], R19 ;  /* 0x0020801301007387 */ /* 0x000fe20000100800 */
[----:B0-----:R-:W-:-:S03]  /*52dd0*/  F2FP.SATFINITE.E5M2.F32.PACK_AB_MERGE_C R4, R29, R9, RZ ;  /* 0x000000091d04723e */ /* 0x001fc600048060ff */
[----:B------:R0:W-:Y:S01]  /*52de0*/  STL [R1+0x24c], R2 ;  /* 0x00024c0201007387 */ /* 0x0001e20000100800 */
[----:B-1----:R-:W-:-:S03]  /*52df0*/  F2FP.SATFINITE.E5M2.F32.PACK_AB_MERGE_C R3, R0, R28, RZ ;  /* 0x0000001c0003723e */ /* 0x002fc600048060ff */
[----:B------:R-:W-:Y:S04]  /*52e00*/  STL [R1+0x2084], R18 ;  /* 0x0020841201007387 */ /* 0x000fe80000100800 */
[----:B------:R-:W-:Y:S01]  /*52e10*/  STL [R1+0x12a8], R4 ;  /* 0x0012a80401007387 */ /* 0x000fe20000100800 */
[----:B0-----:R-:W-:-:S03]  /*52e20*/  F2FP.SATFINITE.E5M2.F32.PACK_AB_MERGE_C R2, R20, R22, RZ ;  /* 0x000000161402723e */ /* 0x001fc600048060ff */
[----:B------:R-:W-:Y:S04]  /*52e30*/  STL [R1+0x12a4], R3 ;  /* 0x0012a40301007387 */ /* 0x000fe80000100800 */
[----:B------:R-:W2:Y:S01]  /*52e40*/  LDL.LU R20, [R1+0x168] ;  /* 0x0001680001147983 */ /* 0x000ea20000300800 */
        /* <DEDUP_REMOVED lines=37> */
[----:B0-----:R-:W2:Y:S01]  /*530a0*/  LDL.LU R21, [R1+0x148] ;  /* 0x0001480001157983 */ /* 0x001ea20000300800 */
[----:B------:R-:W-:-:S03]  /*530b0*/  F2FP.SATFINITE.E5M2.F32.PACK_AB_MERGE_C R20, R20, R6, RZ ;  /* 0x000000061414723e */ /* 0x000fc600048060ff */
[----:B--2---:R0:W-:Y:S04]  /*530c0*/  STL [R1+0x21a4], R21 ;  /* 0x0021a41501007387 */ /* 0x0041e80000100800 */
[----:B0-----:R-:W3:Y:S04]  /*530d0*/  LDL.LU R21, [R1+0x140] ;  /* 0x0001400001157983 */ /* 0x001ee80000300800 */
        /* <DEDUP_REMOVED lines=35> */
[----:B0-----:R-:W2:Y:S01]  /*53310*/  LDL.LU R20, [R1+0x21a8] ;  /* 0x0021a80001147983 */ /* 0x001ea20000300800 */
[----:B---3--:R-:W-:Y:S02]  /*53320*/  F2FP.SATFINITE.E5M2.F32.PACK_AB_MERGE_C R28, R28, R21, RZ ;  /* 0x000000151c1c723e */ /* 0x008fe400048060ff */
[----:B--2---:R-:W-:-:S02]  /*53330*/  F2FP.SATFINITE.E5M2.F32.PACK_AB_MERGE_C R6, R6, R20, RZ ;  /* 0x000000140606723e */ /* 0x004fc400048060ff */
[----:B------:R-:W2:Y:S04]  /*53340*/  LDL.LU R20, [R1+0x28] ;  /* 0x0000280001147983 */ /* 0x000ea80000300800 */
[----:B------:R0:W-:Y:S04]  /*53350*/  STL [R1+0x12e8], R6 ;  /* 0x0012e80601007387 */ /* 0x0001e80000100800 */
[----:B0-----:R-:W2:Y:S04]  /*53360*/  LDL.LU R6, [R1+0x2c] ;  /* 0x00002c0001067983 */ /* 0x001ea80000300800 */
        /* <DEDUP_REMOVED lines=21> */
[----:B------:R0:W-:Y:S01]  /*534c0*/  STL [R1+0x1324], R28 ;  /* 0x0013241c01007387 */ /* 0x0001e20000100800 */
[----:B------:R-:W-:Y:S02]  /*534d0*/  F2FP.SATFINITE.E5M2.F32.PACK_AB_MERGE_C R8, R8, R17, RZ ;  /* 0x000000110808723e */ /* 0x000fe400048060ff */
[----:B------:R-:W-:Y:S02]  /*534e0*/  F2FP.SATFINITE.E5M2.F32.PACK_AB_MERGE_C R13, R13, R12, RZ ;  /* 0x0000000c0d0d723e */ /* 0x000fe400048060ff */
[----:B------:R-:W-:Y:S01]  /*534f0*/  F2FP.SATFINITE.E5M2.F32.PACK_AB_MERGE_C R4, R4, R10, RZ ;  /* 0x0000000a0404723e */ /* 0x000fe200048060ff */
[----:B0-----:R-:W2:Y:S01]  /*53500*/  LDL.LU R28, [R1+0xf94] ;  /* 0x000f9400011c7983 */ /* 0x001ea20000300800 */
[----:B------:R-:W-:-:S02]  /*53510*/  F2FP.SATFINITE.E5M2.F32.PACK_AB_MERGE_C R7, R7, R11, RZ ;  /* 0x0000000b0707723e */ /* 0x000fc400048060ff */
[----:B------:R-:W-:Y:S02]  /*53520*/  F2FP.SATFINITE.E5M2.F32.PACK_AB_MERGE_C R24, R24, R23, RZ ;  /* 0x000000171818723e */ /* 0x000fe400048060ff */
[----:B------:R-:W-:Y:S02]  /*53530*/  F2FP.SATFINITE.E5M2.F32.PACK_AB_MERGE_C R29, R29, R0, RZ ;  /* 0x000000001d1d723e */ /* 0x000fe400048060ff */
[----:B------:R-:W-:Y:S02]  /*53540*/  F2FP.SATFINITE.E5M2.F32.PACK_AB_MERGE_C R18, R19, R18, RZ ;  /* 0x000000121312723e */ /* 0x000fe400048060ff */
[----:B------:R-:W-:Y:S02]  /*53550*/  F2FP.SATFINITE.E5M2.F32.PACK_AB_MERGE_C R19, R27, R26, RZ ;  /* 0x0000001a1b13723e */ /* 0x000fe400048060ff */
[----:B---3--:R-:W-:Y:S02]  /*53560*/  F2FP.SATFINITE.E5M2.F32.PACK_AB_MERGE_C R15, R15, R21, RZ ;  /* 0x000000150f0f723e */ /* 0x008fe400048060ff */
[----:B------:R-:W3:Y:S04]  /*53570*/  LDL.LU R21, [R1+0x2178] ;  /* 0x0021780001157983 */ /* 0x000ee80000300800 */
[----:B------:R0:W-:Y:S04]  /*53580*/  STL [R1+0x133c], R15 ;  /* 0x00133c0f01007387 */ /* 0x0001e80000100800 */
[----:B0-----:R-:W3:Y:S04]  /*53590*/  LDL.LU R15, [R1+0x2174] ;  /* 0x00217400010f7983 */ /* 0x001ee80000300800 */
        /* <DEDUP_REMOVED lines=18> */
[----:B------:R0:W-:Y:S04]  /*536c0*/  STL [R1+0x1374], R18 ;  /* 0x0013741201007387 */ /* 0x0001e80000100800 */
[----:B------:R-:W-:Y:S01]  /*536d0*/  STL [R1+0x138c], R19 ;  /* 0x00138c1301007387 */ /* 0x000fe20000100800 */
[----:B0-----:R-:W-:-:S02]  /*536e0*/  F2FP.SATFINITE.E5M2.F32.PACK_AB_MERGE_C R18, R16, R3, RZ ;  /* 0x000000031012723e */ /* 0x001fc400048060ff */
[----:B------:R-:W-:Y:S02]  /*536f0*/  F2FP.SATFINITE.E5M2.F32.PACK_AB_MERGE_C R16, R25, R2, RZ ;  /* 0x000000021910723e */ /* 0x000fe400048060ff */
[----:B------:R-:W-:Y:S02]  /*53700*/  F2FP.SATFINITE.E5M2.F32.PACK_AB_MERGE_C R3, R9, R14, RZ ;  /* 0x0000000e0903723e */ /* 0x000fe400048060ff */
[----:B------:R-:W-:Y:S01]  /*53710*/  F2FP.SATFINITE.E5M2.F32.PACK_AB_MERGE_C R2, R5, R22, RZ ;  /* 0x000000160502723e */ /* 0x000fe200048060ff */
[----:B------:R-:W-:Y:S04]  /*53720*/  STL [R1+0x1388], R18 ;  /* 0x0013881201007387 */ /* 0x000fe80000100800 */
[----:B------:R0:W-:Y:S04]  /*53730*/  STL [R1+0x13a4], R16 ;  /* 0x0013a41001007387 */ /* 0x0001e80000100800 */
[----:B------:R-:W3:Y:S04]  /*53740*/  LDL.LU R27, [R1+0xb4] ;  /* 0x0000b400011b7983 */ /* 0x000ee80000300800 */
[----:B------:R-:W-:Y:S04]  /*53750*/  STL [R1+0x13a0], R3 ;  /* 0x0013a00301007387 */ /* 0x000fe80000100800 */
[----:B0-----:R-:W3:Y:S04]  /*53760*/  LDL.LU R16, [R1+0x18] ;  /* 0x0000180001107983 */ /* 0x001ee80000300800 */
[----:B------:R0:W-:Y:S04]  /*53770*/  STL [R1+0x13b8], R2 ;  /* 0x0013b80201007387 */ /* 0x0001e80000100800 */
[----:B0-----:R-:W3:Y:S04]  /*53780*/  LDL.LU R2, [R1+0x14] ;  /* 0x0000140001027983 */ /* 0x001ee80000300800 */
[----:B------:R-:W3:Y:S01]  /*53790*/  LDL.LU R14, [R1+0xc] ;  /* 0x00000c00010e7983 */ /* 0x000ee20000300800 */
[----:B--2---:R-:W-:Y:S01]  /*537a0*/  F2FP.SATFINITE.E5M2.F32.PACK_AB_MERGE_C R6, R6, R20, RZ ;  /* 0x000000140606723e */ /* 0x004fe200048060ff */
[----:B------:R-:W-:-:S02]  /*537b0*/  VIADD R20, R28, 0x75 ;  /* 0x000000751c147836 */ /* 0x000fc40000000000 */
[----:B------:R-:W2:Y:S04]  /*537c0*/  LDL.LU R19, [R1+0x1c0] ;  /* 0x0001c00001137983 */ /* 0x000ea80000300800 */
[----:B------:R-:W2:Y:S04]  /*537d0*/  LDL.LU R3, [R1+0x1b4] ;  /* 0x0001b40001037983 */ /* 0x000ea80000300800 */
[----:B------:R0:W-:Y:S01]  /*537e0*/  STL [R1+0x13b4], R6 ;  /* 0x0013b40601007387 */ /* 0x0001e20000100800 */
[----:B------:R-:W-:Y:S01]  /*537f0*/  VIADD R5, R28, 0x7f ;  /* 0x0000007f1c057836 */ /* 0x000fe20000000000 */
[----:B------:R-:W-:-:S02]  /*53800*/  ISETP.GE.AND P0, PT, R20, UR35, PT ;  /* 0x0000002314007c0c */ /* 0x000fc4000bf06270 */
[----:B------:R-:W2:Y:S01]  /*53810*/  LDL.LU R18, [R1+0xdc] ;  /* 0x0000dc0001127983 */ /* 0x000ea20000300800 */
[C---:B0-----:R-:W-:Y:S01]  /*53820*/  VIADD R6, R28.reuse, 0x76 ;  /* 0x000000761c067836 */ /* 0x041fe20000000000 */
[----:B----4-:R-:W-:Y:S01]  /*53830*/  ISETP.GE.AND P1, PT, R5, UR37, PT ;  /* 0x0000002505007c0c */ /* 0x010fe2000bf26270 */
[C---:B------:R-:W-:Y:S02]  /*53840*/  VIADD R5, R28.reuse, 0x77 ;  /* 0x000000771c057836 */ /* 0x040fe40000000000 */
[----:B------:R-:W-:Y:S01]  /*53850*/  VIADD R22, R28, 0x1 ;  /* 0x000000011c167836 */ /* 0x000fe20000000000 */
[----:B------:R0:W-:Y:S01]  /*53860*/  STL [R1+0x2088], R28 ;  /* 0x0020881c01007387 */ /* 0x0001e20000100800 */
[----:B------:R-:W-:Y:S01]  /*53870*/  ISETP.GE.AND P2, PT, R6, UR39, PT ;  /* 0x0000002706007c0c */ /* 0x000fe2000bf46270 */
[----:B------:R-:W1:Y:S01]  /*53880*/  LDCU UR35, c[0x0][0x3b8] ;  /* 0x00007700ff2377ac */ /* 0x000e620008000800 */
[----:B------:R-:W4:Y:S01]  /*53890*/  LDCU UR37, c[0x0][0x3b8] ;  /* 0x00007700ff2577ac */ /* 0x000f220008000800 */
[----:B------:R-:W1:Y:S01]  /*538a0*/  LDCU UR39, c[0x0][0x3b8] ;  /* 0x00007700ff2777ac */ /* 0x000e620008000800 */
[----:B0-----:R-:W4:Y:S04]  /*538b0*/  LDL.LU R28, [R1+0x1b8] ;  /* 0x0001b800011c7983 */ /* 0x001f280000300800 */
[----:B------:R-:W4:Y:S01]  /*538c0*/  LDL.LU R9, [R1+0xbc] ;  /* 0x0000bc0001097983 */ /* 0x000f220000300800 */
[----:B---3--:R-:W-:-:S04]  /*538d0*/  LOP3.LUT R0, R0, 0xfffff7ff, RZ, 0xc0, !PT ;  /* 0xfffff7ff00007812 */ /* 0x008fc800078ec0ff */
[----:B------:R-:W-:Y:S02]  /*538e0*/  @P0 LOP3.LUT R0, R0, 0x800, RZ, 0xfc, !PT ;  /* 0x0000080000000812 */ /* 0x000fe400078efcff */
[----:B------:R-:W-:Y:S02]  /*538f0*/  ISETP.GE.AND P0, PT, R5, UR43, PT ;  /* 0x0000002b05007c0c */ /* 0x000fe4000bf06270 */
[----:B------:R-:W-:Y:S02]  /*53900*/  LOP3.LUT R0, R0, 0xffffefff, RZ, 0xc0, !PT ;  /* 0xffffefff00007812 */ /* 0x000fe400078ec0ff */
[----:B------:R-:W-:Y:S02]  /*53910*/  LOP3.LUT R25, R29, 0xffff, RZ, 0xc0, !PT ;  /* 0x0000ffff1d197812 */ /* 0x000fe400078ec0ff */
[----:B------:R-:W-:Y:S01]  /*53920*/  @P2 LOP3.LUT R0, R0, 0x1000, RZ, 0xfc, !PT ;  /* 0x0000100000002812 */ /* 0x000fe200078efcff */
[----:B------:R-:W3:Y:S01]  /*53930*/  LDL.LU R29, [R1+0xd0] ;  /* 0x0000d000011d7983 */ /* 0x000ee20000300800 */
[----:B------:R-:W-:-:S02]  /*53940*/  LOP3.LUT R5, R23, 0xffff, RZ, 0xc0, !PT ;  /* 0x0000ffff17057812 */ /* 0x000fc400078ec0ff */
[----:B------:R-:W-:Y:S02]  /*53950*/  LOP3.LUT R20, R27, 0xffff, RZ, 0xc0, !PT ;  /* 0x0000ffff1b147812 */ /* 0x000fe400078ec0ff */
[----:B------:R-:W-:Y:S02]  /*53960*/  LOP3.LUT R0, R0, 0xffffdfff, RZ, 0xc0, !PT ;  /* 0xffffdfff00007812 */ /* 0x000fe400078ec0ff */
[----:B------:R-:W-:Y:S02]  /*53970*/  LOP3.LUT R2, R2, 0xffff, RZ, 0xc0, !PT ;  /* 0x0000ffff02027812 */ /* 0x000fe400078ec0ff */
[----:B------:R-:W-:Y:S01]  /*53980*/  @P0 LOP3.LUT R0, R0, 0x2000, RZ, 0xfc, !PT ;  /* 0x0000200000000812 */ /* 0x000fe200078efcff */
[----:B------:R-:W-:Y:S01]  /*53990*/  STL [R1+0x10], R25 ;  /* 0x0000101901007387 */ /* 0x000fe20000100800 */
[----:B------:R-:W-:Y:S02]  /*539a0*/  LOP3.LUT R14, R14, 0xffff, RZ, 0xc0, !PT ;  /* 0x0000ffff0e0e7812 */ /* 0x000fe400078ec0ff */
[----:B------:R-:W-:-:S02]  /*539b0*/  LOP3.LUT R24, R24, 0xffff, RZ, 0xc0, !PT ;  /* 0x0000ffff18187812 */ /* 0x000fc400078ec0ff */
[----:B------:R-:W-:Y:S01]  /*539c0*/  LOP3.LUT R6, R21, 0xffff, RZ, 0xc0, !PT ;  /* 0x0000ffff15067812 */ /* 0x000fe200078ec0ff */
[----:B------:R0:W-:Y:S04]  /*539d0*/  STL [R1+0x208c], R0 ;  /* 0x00208c0001007387 */ /* 0x0001e80000100800 */
[----:B------:R-:W-:Y:S04]  /*539e0*/  STL [R1+0x38], R20 ;  /* 0x0000381401007387 */ /* 0x000fe80000100800 */
[----:B------:R-:W3:Y:S04]  /*539f0*/  LDL.LU R27, [R1+0xcc] ;  /* 0x0000cc00011b7983 */ /* 0x000ee80000300800 */
[----:B------:R-:W-:Y:S01]  /*53a00*/  STL [R1+0x18], R2 ;  /* 0x0000180201007387 */ /* 0x000fe20000100800 */
[----:B--2---:R-:W-:-:S02]  /*53a10*/  LOP3.LUT R19, R19, 0xffff, RZ, 0xc0, !PT ;  /* 0x0000ffff13137812 */ /* 0x004fc400078ec0ff */
[----:B------:R-:W-:Y:S02]  /*53a20*/  LOP3.LUT R3, R3, 0xffff, RZ, 0xc0, !PT ;  /* 0x0000ffff03037812 */ /* 0x000fe400078ec0ff */
[----:B------:R-:W-:Y:S02]  /*53a30*/  LOP3.LUT R7, R7, 0xffff, RZ, 0xc0, !PT ;  /* 0x0000ffff07077812 */ /* 0x000fe400078ec0ff */
[----:B------:R-:W-:Y:S02]  /*53a40*/  LOP3.LUT R11, R11, 0xffff, RZ, 0xc0, !PT ;  /* 0x0000ffff0b0b7812 */ /* 0x000fe400078ec0ff */
[----:B------:R-:W-:Y:S01]  /*53a50*/  LOP3.LUT R4, R4, 0xffff, RZ, 0xc0, !PT ;  /* 0x0000ffff04047812 */ /* 0x000fe200078ec0ff */
[----:B------:R-:W2:Y:S01]  /*53a60*/  LDCU UR43, c[0x0][0x3b8] ;  /* 0x00007700ff2b77ac */ /* 0x000ea20008000800 */
[----:B0-----:R-:W-:-:S05]  /*53a70*/  LOP3.LUT R0, R16, 0xffff, RZ, 0xc0, !PT ;  /* 0x0000ffff10007812 */ /* 0x001fca00078ec0ff */
[----:B------:R-:W-:Y:S04]  /*53a80*/  STL [R1+0x28], R0 ;  /* 0x0000280001007387 */ /* 0x000fe80000100800 */
[----:B------:R-:W-:Y:S04]  /*53a90*/  STL [R1+0x40], R14 ;  /* 0x0000400e01007387 */ /* 0x000fe80000100800 */
[----:B------:R-:W2:Y:S04]  /*53aa0*/  LDL.LU R26, [R1+0x9c] ;  /* 0x00009c00011a7983 */ /* 0x000ea80000300800 */
[----:B------:R-:W2:Y:S04]  /*53ab0*/  LDL.LU R16, [R1+0x70] ;  /* 0x0000700001107983 */ /* 0x000ea80000300800 */
[----:B------:R-:W2:Y:S04]  /*53ac0*/  LDL.LU R23, [R1+0x94] ;  /* 0x0000940001177983 */ /* 0x000ea80000300800 */
[----:B------:R0:W-:Y:S04]  /*53ad0*/  STL [R1+0xc], R24 ;  /* 0x00000c1801007387 */ /* 0x0001e80000100800 */
[----:B------:R1:W-:Y:S01]  /*53ae0*/  STL [R1+0x2c], R5 ;  /* 0x00002c0501007387 */ /* 0x0003e20000100800 */
[----:B------:R-:W-:-:S03]  /*53af0*/  PRMT R21, R24, 0x3340, R1 ;  /* 0x0000334018157816 */ /* 0x000fc60000000001 */
[----:B------:R2:W-:Y:S01]  /*53b00*/  STL [R1+0x14], R6 ;  /* 0x0000140601007387 */ /* 0x0005e20000100800 */
[----:B0-----:R-:W-:Y:S02]  /*53b10*/  PRMT R24, R25, 0x3340, R2 ;  /* 0x0000334019187816 */ /* 0x001fe40000000002 */
[----:B------:R-:W-:Y:S02]  /*53b20*/  PRMT R20, R20, 0x3340, R14 ;  /* 0x0000334014147816 */ /* 0x000fe4000000000e */
[----:B-1----:R-:W-:Y:S02]  /*53b30*/  PRMT R5, R5, 0x3340, R1 ;  /* 0x0000334005057816 */ /* 0x002fe40000000001 */
[----:B--2---:R-:W-:-:S05]  /*53b40*/  LOP3.LUT R23, R23, 0xffff, RZ, 0xc0, !PT ;  /* 0x0000ffff17177812 */ /* 0x004fca00078ec0ff */
[----:B------:R0:W-:Y:S04]  /*53b50*/  STL [R1+0x24], R23 ;  /* 0x0000241701007387 */ /* 0x0001e80000100800 */
[----:B------:R-:W2:Y:S04]  /*53b60*/  LDL.LU R2, [R1+0x2144] ;  /* 0x0021440001027983 */ /* 0x000ea80000300800 */
[----:B------:R-:W2:Y:S04]  /*53b70*/  LDL.LU R25, [R1+0x2140] ;  /* 0x0021400001197983 */ /* 0x000ea80000300800 */
[----:B------:R-:W2:Y:S01]  /*53b80*/  LDL.LU R14, [R1+0x213c] ;  /* 0x00213c00010e7983 */ /* 0x000ea20000300800 */
[----:B------:R-:W-:-:S02]  /*53b90*/  PRMT R6, R6, 0x3340, R1 ;  /* 0x0000334006067816 */ /* 0x000fc40000000001 */
[----:B------:R-:W-:Y:S02]  /*53ba0*/  PRMT R21, R24, 0x5410, R21 ;  /* 0x0000541018157816 */ /* 0x000fe40000000015 */
[----:B------:R-:W-:Y:S02]  /*53bb0*/  PRMT R5, R20, 0x5410, R5 ;  /* 0x0000541014057816 */ /* 0x000fe40000000005 */
[----:B0-----:R-:W-:Y:S02]  /*53bc0*/  PRMT R23, R0, 0x3340, R23 ;  /* 0x0000334000177816 */ /* 0x001fe40000000017 */
[----:B----4-:R-:W-:Y:S02]  /*53bd0*/  LOP3.LUT R24, R28, 0xffff, RZ, 0xc0, !PT ;  /* 0x0000ffff1c187812 */ /* 0x010fe400078ec0ff */
[----:B------:R-:W-:Y:S01]  /*53be0*/  PRMT R0, R23, 0x5410, R6 ;  /* 0x0000541017007816 */ /* 0x000fe20000000006 */
[----:B------:R-:W-:Y:S04]  /*53bf0*/  STL [R1+0x1498], R21 ;  /* 0x0014981501007387 */ /* 0x000fe80000100800 */
[----:B------:R-:W-:Y:S01]  /*53c00*/  STL [R1+0x1494], R5 ;  /* 0x0014940501007387 */ /* 0x000fe20000100800 */
[----:B------:R-:W-:-:S03]  /*53c10*/  LOP3.LUT R23, R18, 0xffff, RZ, 0xc0, !PT ;  /* 0x0000ffff12177812 */ /* 0x000fc600078ec0ff */
[----:B------:R0:W-:Y:S04]  /*53c20*/  STL [R1+0x1490], R0 ;  /* 0x0014900001007387 */ /* 0x0001e80000100800 */
[----:B------:R-:W-:Y:S01]  /*53c30*/  STL [R1+0xb4], R19 ;  /* 0x0000b41301007387 */ /* 0x000fe20000100800 */
[----:B------:R-:W-:-:S03]  /*53c40*/  ISETP.GE.AND P2, PT, R22, UR4, PT ;  /* 0x0000000416007c0c */ /* 0x000fc6000bf46270 */
[----:B------:R1:W-:Y:S01]  /*53c50*/  STL [R1+0x44], R24 ;  /* 0x0000441801007387 */ /* 0x0003e20000100800 */
[----:B---3--:R-:W-:Y:S02]  /*53c60*/  LOP3.LUT R29, R29, 0xffff, RZ, 0xc0, !PT ;  /* 0x0000ffff1d1d7812 */ /* 0x008fe400078ec0ff */
[----:B------:R-:W-:Y:S01]  /*53c70*/  LOP3.LUT R22, R9, 0xffff, RZ, 0xc0, !PT ;  /* 0x0000ffff09167812 */ /* 0x000fe200078ec0ff */
[----:B------:R3:W-:Y:S04]  /*53c80*/  STL [R1+0x30], R3 ;  /* 0x0000300301007387 */ /* 0x0007e80000100800 */
[----:B------:R-:W-:Y:S01]  /*53c90*/  STL [R1+0x60], R23 ;  /* 0x0000601701007387 */ /* 0x000fe20000100800 */
[----:B------:R-:W-:-:S03]  /*53ca0*/  LOP3.LUT R27, R27, 0xffff, RZ, 0xc0, !PT ;  /* 0x0000ffff1b1b7812 */ /* 0x000fc600078ec0ff */
[----:B0-----:R-:W4:Y:S04]  /*53cb0*/  LDL.LU R0, [R1+0x1dc] ;  /* 0x0001dc0001007983 */ /* 0x001f280000300800 */
[----:B------:R-:W4:Y:S04]  /*53cc0*/  LDL.LU R18, [R1+0x1d8] ;  /* 0x0001d80001127983 */ /* 0x000f280000300800 */
[----:B------:R-:W-:Y:S04]  /*53cd0*/  STL [R1+0x48], R29 ;  /* 0x0000481d01007387 */ /* 0x000fe80000100800 */
[----:B------:R0:W-:Y:S01]  /*53ce0*/  STL [R1+0xbc], R22 ;  /* 0x0000bc1601007387 */ /* 0x0001e20000100800 */
[----:B------:R-:W-:-:S03]  /*53cf0*/  LOP3.LUT R21, R16, 0xffff, RZ, 0xc0, !PT ;  /* 0x0000ffff10157812 */ /* 0x000fc600078ec0ff */
[----:B------:R-:W4:Y:S01]  /*53d00*/  LDL.LU R28, [R1+0x1d4] ;  /* 0x0001d400011c7983 */ /* 0x000f220000300800 */
[----:B------:R-:W-:-:S03]  /*53d10*/  LOP3.LUT R26, R26, 0xffff, RZ, 0xc0, !PT ;  /* 0x0000ffff1a1a7812 */ /* 0x000fc600078ec0ff */
[----:B------:R-:W4:Y:S01]  /*53d20*/  LDL.LU R9, [R1+0x108] ;  /* 0x0001080001097983 */ /* 0x000f220000300800 */
[----:B------:R-:W-:Y:S02]  /*53d30*/  LOP3.LUT R6, R15, 0xffff, RZ, 0xc0, !PT ;  /* 0x0000ffff0f067812 */ /* 0x000fe400078ec0ff */
[----:B-1----:R-:W-:Y:S02]  /*53d40*/  PRMT R24, R24, 0x3340, R29 ;  /* 0x0000334018187816 */ /* 0x002fe4000000001d */
[----:B---3--:R-:W-:Y:S02]  /*53d50*/  PRMT R3, R3, 0x3340, R27 ;  /* 0x0000334003037816 */ /* 0x008fe4000000001b */
[----:B0-----:R-:W-:Y:S02]  /*53d60*/  PRMT R22, R19, 0x3340, R22 ;  /* 0x0000334013167816 */ /* 0x001fe40000000016 */
[----:B------:R-:W-:Y:S02]  /*53d70*/  PRMT R23, R23, 0x3340, R26 ;  /* 0x0000334017177816 */ /* 0x000fe4000000001a */
[----:B--2---:R-:W-:-:S02]  /*53d80*/  LOP3.LUT R5, R25, 0xffff, RZ, 0xc0, !PT ;  /* 0x0000ffff19057812 */ /* 0x004fc400078ec0ff */
[----:B------:R-:W2:Y:S04]  /*53d90*/  LDL.LU R25, [R1+0x2138] ;  /* 0x0021380001197983 */ /* 0x000ea80000300800 */
[----:B------:R-:W-:Y:S04]  /*53da0*/  STL [R1+0x34], R27 ;  /* 0x0000341b01007387 */ /* 0x000fe80000100800 */
[----:B------:R0:W-:Y:S04]  /*53db0*/  STL [R1+0x3c], R21 ;  /* 0x00003c1501007387 */ /* 0x0001e80000100800 */
[----:B------:R-:W-:Y:S04]  /*53dc0*/  STL [R1+0x64], R26 ;  /* 0x0000641a01007387 */ /* 0x000fe80000100800 */
[----:B------:R1:W-:Y:S04]  /*53dd0*/  STL [R1+0x20], R5 ;  /* 0x0000200501007387 */ /* 0x0003e80000100800 */
[----:B------:R-:W3:Y:S01]  /*53de0*/  LDL.LU R16, [R1+0xe0] ;  /* 0x0000e00001107983 */ /* 0x000ee20000300800 */
[----:B------:R-:W-:-:S03]  /*53df0*/  LOP3.LUT R20, R14, 0xffff, RZ, 0xc0, !PT ;  /* 0x0000ffff0e147812 */ /* 0x000fc600078ec0ff */
[----:B------:R1:W-:Y:S04]  /*53e00*/  STL [R1+0x4c], R6 ;  /* 0x00004c0601007387 */ /* 0x0003e80000100800 */
[----:B------:R-:W2:Y:S04]  /*53e10*/  LDL.LU R15, [R1+0xf4] ;  /* 0x0000f400010f7983 */ /* 0x000ea80000300800 */
[----:B------:R-:W2:Y:S01]  /*53e20*/  LDL.LU R14, [R1+0xe8] ;  /* 0x0000e800010e7983 */ /* 0x000ea20000300800 */
[--C-:B0-----:R-:W-:Y:S02]  /*53e30*/  PRMT R21, R21, 0x3340, R1.reuse ;  /* 0x0000334015157816 */ /* 0x101fe40000000001 */
[----:B-1----:R-:W-:-:S02]  /*53e40*/  PRMT R5, R5, 0x3340, R1 ;  /* 0x0000334005057816 */ /* 0x002fc40000000001 */
[----:B------:R-:W-:Y:S02]  /*53e50*/  PRMT R19, R24, 0x5410, R21 ;  /* 0x0000541018137816 */ /* 0x000fe40000000015 */
[----:B------:R-:W-:Y:S02]  /*53e60*/  PRMT R6, R6, 0x3340, R1 ;  /* 0x0000334006067816 */ /* 0x000fe40000000001 */
[----:B------:R-:W-:Y:S01]  /*53e70*/  PRMT R3, R3, 0x5410, R5 ;  /* 0x0000541003037816 */ /* 0x000fe20000000005 */
[----:B------:R-:W-:Y:S04]  /*53e80*/  STL [R1+0x74], R20 ;  /* 0x0000741401007387 */ /* 0x000fe80000100800 */
[----:B------:R-:W2:Y:S04]  /*53e90*/  LDL.LU R29, [R1+0x2134] ;  /* 0x00213400011d7983 */ /* 0x000ea80000300800 */
[----:B------:R-:W2:Y:S04]  /*53ea0*/  LDL.LU R5, [R1+0x78] ;  /* 0x0000780001057983 */ /* 0x000ea80000300800 */
[----:B------:R0:W-:Y:S04]  /*53eb0*/  STL [R1+0x148c], R19 ;  /* 0x00148c1301007387 */ /* 0x0001e80000100800 */
[----:B------:R1:W-:Y:S01]  /*53ec0*/  STL [R1+0x1488], R3 ;  /* 0x0014880301007387 */ /* 0x0003e20000100800 */
[----:B0-----:R-:W-:-:S03]  /*53ed0*/  PRMT R19, R23, 0x5410, R6 ;  /* 0x0000541017137816 */ /* 0x001fc60000000006 */
[----:B------:R-:W2:Y:S01]  /*53ee0*/  LDL.LU R6, [R1+0x84] ;  /* 0x0000840001067983 */ /* 0x000ea20000300800 */
[----:B------:R-:W-:-:S03]  /*53ef0*/  PRMT R20, R20, 0x3340, R1 ;  /* 0x0000334014147816 */ /* 0x000fc60000000001 */
[----:B------:R0:W-:Y:S01]  /*53f00*/  STL [R1+0x1484], R19 ;  /* 0x0014841301007387 */ /* 0x0001e20000100800 */
[----:B-1----:R-:W-:Y:S02]  /*53f10*/  PRMT R3, R22, 0x5410, R20 ;  /* 0x0000541016037816 */ /* 0x002fe40000000014 */
[----:B----4-:R-:W-:Y:S02]  /*53f20*/  LOP3.LUT R21, R0, 0xffff, RZ, 0xc0, !PT ;  /* 0x0000ffff00157812 */ /* 0x010fe400078ec0ff */
[----:B------:R-:W-:Y:S02]  /*53f30*/  LOP3.LUT R24, R28, 0xffff, RZ, 0xc0, !PT ;  /* 0x0000ffff1c187812 */ /* 0x000fe400078ec0ff */
[----:B------:R-:W-:Y:S01]  /*53f40*/  LOP3.LUT R18, R18, 0xffff, RZ, 0xc0, !PT ;  /* 0x0000ffff12127812 */ /* 0x000fe200078ec0ff */
[----:B0-----:R-:W4:Y:S04]  /*53f50*/  LDL.LU R19, [R1+0x1ec] ;  /* 0x0001ec0001137983 */ /* 0x001f280000300800 */
[----:B------:R-:W4:Y:S04]  /*53f60*/  LDL.LU R26, [R1+0x1e8] ;  /* 0x0001e800011a7983 */ /* 0x000f280000300800 */
[----:B------:R0:W-:Y:S04]  /*53f70*/  STL [R1+0x1480], R3 ;  /* 0x0014800301007387 */ /* 0x0001e80000100800 */
[----:B------:R-:W4:Y:S01]  /*53f80*/  LDL.LU R27, [R1+0x1a0] ;  /* 0x0001a000011b7983 */ /* 0x000f220000300800 */
[----:B------:R-:W-:-:S03]  /*53f90*/  LOP3.LUT R0, R9, 0xffff, RZ, 0xc0, !PT ;  /* 0x0000ffff09007812 */ /* 0x000fc600078ec0ff */
[----:B0-----:R-:W4:Y:S04]  /*53fa0*/  LDL.LU R3, [R1+0x11c] ;  /* 0x00011c0001037983 */ /* 0x001f280000300800 */
[----:B------:R-:W-:Y:S04]  /*53fb0*/  STL [R1+0xdc], R21 ;  /* 0x0000dc1501007387 */ /* 0x000fe80000100800 */
[----:B------:R-:W4:Y:S04]  /*53fc0*/  LDL.LU R9, [R1+0x10c] ;  /* 0x00010c0001097983 */ /* 0x000f280000300800 */
[----:B------:R0:W-:Y:S04]  /*53fd0*/  STL [R1+0x94], R24 ;  /* 0x0000941801007387 */ /* 0x0001e80000100800 */
[----:B------:R-:W-:Y:S04]  /*53fe0*/  STL [R1+0xcc], R18 ;  /* 0x0000cc1201007387 */ /* 0x000fe80000100800 */
[----:B------:R1:W-:Y:S01]  /*53ff0*/  STL [R1+0x68], R0 ;  /* 0x0000680001007387 */ /* 0x0003e20000100800 */
[----:B---3--:R-:W-:-:S03]  /*54000*/  LOP3.LUT R28, R16, 0xffff, RZ, 0xc0, !PT ;  /* 0x0000ffff101c7812 */ /* 0x008fc600078ec0ff */
[----:B------:R-:W3:Y:S01]  /*54010*/  LDL.LU R16, [R1+0x104] ;  /* 0x0001040001107983 */ /* 0x000ee20000300800 */
[----:B--2---:R-:W-:Y:S02]  /*54020*/  LOP3.LUT R23, R15, 0xffff, RZ, 0xc0, !PT ;  /* 0x0000ffff0f177812 */ /* 0x004fe400078ec0ff */
[----:B------:R-:W-:Y:S01]  /*54030*/  LOP3.LUT R15, R14, 0xffff, RZ, 0xc0, !PT ;  /* 0x0000ffff0e0f7812 */ /* 0x000fe200078ec0ff */
[----:B------:R-:W-:Y:S04]  /*54040*/  STL [R1+0xe0], R28 ;  /* 0x0000e01c01007387 */ /* 0x000fe80000100800 */
[----:B------:R-:W2:Y:S04]  /*54050*/  LDL.LU R14, [R1+0xfc] ;  /* 0x0000fc00010e7983 */ /* 0x000ea80000300800 */
[----:B------:R0:W-:Y:S04]  /*54060*/  STL [R1+0x9c], R15 ;  /* 0x00009c0f01007387 */ /* 0x0001e80000100800 */
[----:B------:R-:W-:Y:S01]  /*54070*/  STL [R1+0xd0], R23 ;  /* 0x0000d01701007387 */ /* 0x000fe20000100800 */
[----:B------:R-:W-:-:S02]  /*54080*/  LOP3.LUT R20, R25, 0xffff, RZ, 0xc0, !PT ;  /* 0x0000ffff19147812 */ /* 0x000fc400078ec0ff */
[----:B------:R-:W-:Y:S02]  /*54090*/  LOP3.LUT R29, R29, 0xffff, RZ, 0xc0, !PT ;  /* 0x0000ffff1d1d7812 */ /* 0x000fe400078ec0ff */
[----:B------:R-:W-:Y:S02]  /*540a0*/  LOP3.LUT R22, R5, 0xffff, RZ, 0xc0, !PT ;  /* 0x0000ffff05167812 */ /* 0x000fe400078ec0ff */
[----:B------:R-:W-:Y:S02]  /*540b0*/  LOP3.LUT R5, R17, 0xffff, RZ, 0xc0, !PT ;  /* 0x0000ffff11057812 */ /* 0x000fe400078ec0ff */
[----:B------:R-:W2:Y:S04]  /*540c0*/  LDL.LU R17, [R1+0x2130] ;  /* 0x0021300001117983 */ /* 0x000ea80000300800 */
[----:B------:R0:W-:Y:S04]  /*540d0*/  STL [R1+0x70], R29 ;  /* 0x0000701d01007387 */ /* 0x0001e80000100800 */
[----:B------:R0:W-:Y:S04]  /*540e0*/  STL [R1+0x6c], R22 ;  /* 0x00006c1601007387 */ /* 0x0001e80000100800 */
[----:B------:R-:W2:Y:S04]  /*540f0*/  LDL.LU R25, [R1+0x212c] ;  /* 0x00212c0001197983 */ /* 0x000ea80000300800 */
[----:B------:R1:W-:Y:S01]  /*54100*/  STL [R1+0x5c], R5 ;  /* 0x00005c0501007387 */ /* 0x0003e20000100800 */
[----:B------:R-:W-:-:S02]  /*54110*/  LOP3.LUT R6, R6, 0xffff, RZ, 0xc0, !PT ;  /* 0x0000ffff06067812 */ /* 0x000fc400078ec0ff */
[----:B0-----:R-:W-:Y:S02]  /*54120*/  PRMT R24, R24, 0x3340, R15 ;  /* 0x0000334018187816 */ /* 0x001fe4000000000f */
[----:B-1----:R-:W-:Y:S01]  /*54130*/  PRMT R0, R0, 0x3340, R29 ;  /* 0x0000334000007816 */ /* 0x002fe2000000001d */
[----:B------:R0:W-:Y:S04]  /*54140*/  STL [R1+0xc8], R6 ;  /* 0x0000c80601007387 */ /* 0x0001e80000100800 */
[----:B------:R1:W-:Y:S04]  /*54150*/  STL [R1+0x7c], R20 ;  /* 0x00007c1401007387 */ /* 0x0003e80000100800 */
[----:B------:R-:W2:Y:S04]  /*54160*/  LDL.LU R15, [R1+0x2128] ;  /* 0x00212800010f7983 */ /* 0x000ea80000300800 */
[----:B------:R-:W2:Y:S01]  /*54170*/  LDL.LU R29, [R1+0x2124] ;  /* 0x00212400011d7983 */ /* 0x000ea20000300800 */
[----:B------:R-:W-:-:S02]  /*54180*/  PRMT R22, R22, 0x3340, R1 ;  /* 0x0000334016167816 */ /* 0x000fc40000000001 */
[----:B------:R-:W-:Y:S02]  /*54190*/  PRMT R5, R5, 0x3340, R1 ;  /* 0x0000334005057816 */ /* 0x000fe40000000001 */
[----:B------:R-:W-:Y:S02]  /*541a0*/  PRMT R21, R21, 0x3340, R28 ;  /* 0x0000334015157816 */ /* 0x000fe4000000001c */
[----:B------:R-:W-:Y:S02]  /*541b0*/  PRMT R23, R18, 0x3340, R23 ;  /* 0x0000334012177816 */ /* 0x000fe40000000017 */
[----:B------:R-:W-:Y:S02]  /*541c0*/  PRMT R22, R24, 0x5410, R22 ;  /* 0x0000541018167816 */ /* 0x000fe40000000016 */
[--C-:B0-----:R-:W-:Y:S02]  /*541d0*/  PRMT R6, R6, 0x3340, R1.reuse ;  /* 0x0000334006067816 */ /* 0x101fe40000000001 */
[----:B-1----:R-:W-:-:S02]  /*541e0*/  PRMT R20, R20, 0x3340, R1 ;  /* 0x0000334014147816 */ /* 0x002fc40000000001 */
[----:B------:R-:W-:Y:S02]  /*541f0*/  PRMT R18, R0, 0x5410, R5 ;  /* 0x0000541000127816 */ /* 0x000fe40000000005 */
[----:B------:R-:W-:Y:S02]  /*54200*/  PRMT R5, R21, 0x5410, R6 ;  /* 0x0000541015057816 */ /* 0x000fe40000000006 */
[----:B------:R-:W-:Y:S01]  /*54210*/  PRMT R0, R23, 0x5410, R20 ;  /* 0x0000541017007816 */ /* 0x000fe20000000014 */
[----:B------:R-:W-:Y:S04]  /*54220*/  STL [R1+0x147c], R22 ;  /* 0x00147c1601007387 */ /* 0x000fe80000100800 */
[----:B------:R-:W-:Y:S01]  /*54230*/  STL [R1+0x1478], R18 ;  /* 0x0014781201007387 */ /* 0x000fe20000100800 */
[----:B----4-:R-:W-:-:S03]  /*54240*/  LOP3.LUT R24, R19, 0xffff, RZ, 0xc0, !PT ;  /* 0x0000ffff13187812 */ /* 0x010fc600078ec0ff */
[----:B------:R-:W-:Y:S01]  /*54250*/  STL [R1+0x1474], R5 ;  /* 0x0014740501007387 */ /* 0x000fe20000100800 */
[----:B------:R-:W-:-:S03]  /*54260*/  LOP3.LUT R21, R26, 0xffff, RZ, 0xc0, !PT ;  /* 0x0000ffff1a157812 */ /* 0x000fc600078ec0ff */
[----:B------:R0:W-:Y:S01]  /*54270*/  STL [R1+0x1470], R0 ;  /* 0x0014700001007387 */ /* 0x0001e20000100800 */
[----:B------:R-:W-:-:S03]  /*54280*/  LOP3.LUT R19, R27, 0xffff, RZ, 0xc0, !PT ;  /* 0x0000ffff1b137812 */ /* 0x000fc600078ec0ff */
[----:B------:R1:W-:Y:S04]  /*54290*/  STL [R1+0xe8], R24 ;  /* 0x0000e81801007387 */ /* 0x0003e80000100800 */
[----:B------:R-:W4:Y:S01]  /*542a0*/  LDL.LU R27, [R1+0x240] ;  /* 0x00024000011b7983 */ /* 0x000f220000300800 */
[----:B------:R-:W-:-:S03]  /*542b0*/  LOP3.LUT R9, R9, 0xffff, RZ, 0xc0, !PT ;  /* 0x0000ffff09097812 */ /* 0x000fc600078ec0ff */
[----:B------:R-:W-:Y:S01]  /*542c0*/  STL [R1+0x130], R21 ;  /* 0x0001301501007387 */ /* 0x000fe20000100800 */
[----:B0-----:R-:W-:-:S05]  /*542d0*/  LOP3.LUT R0, R3, 0xffff, RZ, 0xc0, !PT ;  /* 0x0000ffff03007812 */ /* 0x001fca00078ec0ff */
[----:B------:R0:W-:Y:S04]  /*542e0*/  STL [R1+0x78], R0 ;  /* 0x0000780001007387 */ /* 0x0001e80000100800 */
[----:B------:R-:W-:Y:S04]  /*542f0*/  STL [R1+0x108], R19 ;  /* 0x0001081301007387 */ /* 0x000fe80000100800 */
[----:B------:R-:W4:Y:S04]  /*54300*/  LDL.LU R3, [R1+0x230] ;  /* 0x0002300001037983 */ /* 0x000f280000300800 */
[----:B------:R-:W-:Y:S01]  /*54310*/  STL [R1+0xf4], R9 ;  /* 0x0000f40901007387 */ /* 0x000fe20000100800 */
[----:B------:R-:W-:-:S02]  /*54320*/  LOP3.LUT R22, R8, 0xffff, RZ, 0xc0, !PT ;  /* 0x0000ffff08167812 */ /* 0x000fc400078ec0ff */
[----:B------:R-:W-:Y:S02]  /*54330*/  LOP3.LUT R20, R12, 0xffff, RZ, 0xc0, !PT ;  /* 0x0000ffff0c147812 */ /* 0x000fe400078ec0ff */
[----:B-1----:R-:W-:Y:S02]  /*54340*/  PRMT R24, R24, 0x3340, R9 ;  /* 0x0000334018187816 */ /* 0x002fe40000000009 */
[----:B---3--:R-:W-:Y:S02]  /*54350*/  LOP3.LUT R26, R16, 0xffff, RZ, 0xc0, !PT ;  /* 0x0000ffff101a7812 */ /* 0x008fe400078ec0ff */
[----:B--2---:R-:W-:-:S03]  /*54360*/  LOP3.LUT R23, R14, 0xffff, RZ, 0xc0, !PT ;  /* 0x0000ffff0e177812 */ /* 0x004fc600078ec0ff */
[----:B------:R-:W-:Y:S01]  /*54370*/  STL [R1+0x138], R26 ;  /* 0x0001381a01007387 */ /* 0x000fe20000100800 */
[----:B------:R-:W-:Y:S02]  /*54380*/  LOP3.LUT R6, R25, 0xffff, RZ, 0xc0, !PT ;  /* 0x0000ffff19067812 */ /* 0x000fe400078ec0ff */
[----:B------:R-:W-:Y:S02]  /*54390*/  LOP3.LUT R14, R29, 0xffff, RZ, 0xc0, !PT ;  /* 0x0000ffff1d0e7812 */ /* 0x000fe400078ec0ff */
[----:B------:R-:W2:Y:S04]  /*543a0*/  LDL.LU R29, [R1+0x20c] ;  /* 0x00020c00011d7983 */ /* 0x000ea80000300800 */
[----:B------:R-:W3:Y:S04]  /*543b0*/  LDL.LU R8, [R1+0x2120] ;  /* 0x0021200001087983 */ /* 0x000ee80000300800 */
[----:B------:R-:W-:Y:S04]  /*543c0*/  STL [R1+0x84], R14 ;  /* 0x0000840e01007387 */ /* 0x000fe80000100800 */
[----:B------:R-:W-:Y:S01]  /*543d0*/  STL [R1+0x104], R23 ;  /* 0x0001041701007387 */ /* 0x000fe20000100800 */
[----:B------:R-:W-:-:S03]  /*543e0*/  LOP3.LUT R5, R15, 0xffff, RZ, 0xc0, !PT ;  /* 0x0000ffff0f057812 */ /* 0x000fc600078ec0ff */
[----:B------:R-:W3:Y:S04]  /*543f0*/  LDL.LU R15, [R1+0x211c] ;  /* 0x00211c00010f7983 */ /* 0x000ee80000300800 */
[----:B------:R1:W-:Y:S04]  /*54400*/  STL [R1+0x1c], R22 ;  /* 0x00001c1601007387 */ /* 0x0003e80000100800 */
[----:B------:R-:W3:Y:S04]  /*54410*/  LDL.LU R18, [R1+0x1c8] ;  /* 0x0001c80001127983 */ /* 0x000ee80000300800 */
[----:B------:R-:W3:Y:S04]  /*54420*/  LDL.LU R16, [R1+0x19c] ;  /* 0x00019c0001107983 */ /* 0x000ee80000300800 */
[----:B------:R0:W-:Y:S04]  /*54430*/  STL [R1+0x98], R5 ;  /* 0x0000980501007387 */ /* 0x0001e80000100800 */
[----:B------:R-:W3:Y:S04]  /*54440*/  LDL.LU R12, [R1+0x110] ;  /* 0x00011000010c7983 */ /* 0x000ee80000300800 */
[----:B------:R1:W-:Y:S04]  /*54450*/  STL [R1+0x11c], R6 ;  /* 0x00011c0601007387 */ /* 0x0003e80000100800 */
[----:B------:R-:W3:Y:S01]  /*54460*/  LDL.LU R25, [R1+0x188] ;  /* 0x0001880001197983 */ /* 0x000ee20000300800 */
[----:B0-----:R-:W-:-:S03]  /*54470*/  PRMT R0, R0, 0x3340, R14 ;  /* 0x0000334000007816 */ /* 0x001fc6000000000e */
[----:B------:R0:W-:Y:S04]  /*54480*/  STL [R1+0x90], R20 ;  /* 0x0000901401007387 */ /* 0x0001e80000100800 */
[----:B------:R-:W3:Y:S01]  /*54490*/  LDL.LU R28, [R1+0x114] ;  /* 0x00011400011c7983 */ /* 0x000ee20000300800 */
[----:B-1----:R-:W-:-:S03]  /*544a0*/  PRMT R22, R22, 0x3340, R1 ;  /* 0x0000334016167816 */ /* 0x002fc60000000001 */
[----:B------:R-:W3:Y:S04]  /*544b0*/  LDL.LU R14, [R1+0x2118] ;  /* 0x00211800010e7983 */ /* 0x000ee80000300800 */
[----:B------:R-:W3:Y:S01]  /*544c0*/  LDL.LU R9, [R1+0x2114] ;  /* 0x0021140001097983 */ /* 0x000ee20000300800 */
[----:B------:R-:W-:-:S03]  /*544d0*/  PRMT R22, R0, 0x5410, R22 ;  /* 0x0000541000167816 */ /* 0x000fc60000000016 */
[----:B------:R-:W3:Y:S01]  /*544e0*/  LDL.LU R0, [R1+0xf0] ;  /* 0x0000f00001007983 */ /* 0x000ee20000300800 */
[--C-:B------:R-:W-:Y:S02]  /*544f0*/  PRMT R5, R5, 0x3340, R1.reuse ;  /* 0x0000334005057816 */ /* 0x100fe40000000001 */
[--C-:B------:R-:W-:Y:S02]  /*54500*/  PRMT R6, R6, 0x3340, R1.reuse ;  /* 0x0000334006067816 */ /* 0x100fe40000000001 */
[----:B------:R-:W-:Y:S02]  /*54510*/  PRMT R21, R21, 0x3340, R26 ;  /* 0x0000334015157816 */ /* 0x000fe4000000001a */
[----:B0-----:R-:W-:Y:S02]  /*54520*/  PRMT R20, R20, 0x3340, R1 ;  /* 0x0000334014147816 */ /* 0x001fe40000000001 */
[----:B------:R-:W-:Y:S02]  /*54530*/  PRMT R23, R19, 0x3340, R23 ;  /* 0x0000334013177816 */ /* 0x000fe40000000017 */
[----:B------:R-:W-:-:S02]  /*54540*/  PRMT R19, R24, 0x5410, R5 ;  /* 0x0000541018137816 */ /* 0x000fc40000000005 */
[----:B------:R-:W-:Y:S02]  /*54550*/  PRMT R6, R21, 0x5410, R6 ;  /* 0x0000541015067816 */ /* 0x000fe40000000006 */
[----:B------:R-:W-:Y:S01]  /*54560*/  PRMT R5, R23, 0x5410, R20 ;  /* 0x0000541017057816 */ /* 0x000fe20000000014 */
[----:B------:R0:W-:Y:S04]  /*54570*/  STL [R1+0x146c], R22 ;  /* 0x00146c1601007387 */ /* 0x0001e80000100800 */
[----:B------:R1:W-:Y:S04]  /*54580*/  STL [R1+0x1468], R19 ;  /* 0x0014681301007387 */ /* 0x0003e80000100800 */
[----:B------:R1:W-:Y:S01]  /*54590*/  STL [R1+0x1464], R6 ;  /* 0x0014640601007387 */ /* 0x0003e20000100800 */
[----:B----4-:R-:W-:-:S03]  /*545a0*/  LOP3.LUT R24, R3, 0xffff, RZ, 0xc0, !PT ;  /* 0x0000ffff03187812 */ /* 0x010fc600078ec0ff */
[----:B------:R3:W-:Y:S01]  /*545b0*/  STL [R1+0x1460], R5 ;  /* 0x0014600501007387 */ /* 0x0007e20000100800 */
[----:B0-----:R-:W-:-:S03]  /*545c0*/  LOP3.LUT R22, R27, 0xffff, RZ, 0xc0, !PT ;  /* 0x0000ffff1b167812 */ /* 0x001fc600078ec0ff */
[----:B-1----:R-:W4:Y:S04]  /*545d0*/  LDL.LU R19, [R1+0x254] ;  /* 0x0002540001137983 */ /* 0x002f280000300800 */
[----:B------:R-:W4:Y:S04]  /*545e0*/  LDL.LU R26, [R1+0x208] ;  /* 0x00020800011a7983 */ /* 0x000f280000300800 */
[----:B------:R-:W-:Y:S04]  /*545f0*/  STL [R1+0x164], R22 ;  /* 0x0001641601007387 */ /* 0x000fe80000100800 */
[----:B------:R-:W4:Y:S04]  /*54600*/  LDL.LU R27, [R1+0x1c4] ;  /* 0x0001c400011b7983 */ /* 0x000f280000300800 */
[----:B------:R0:W-:Y:S04]  /*54610*/  STL [R1+0x10c], R24 ;  /* 0x00010c1801007387 */ /* 0x0001e80000100800 */
[----:B------:R-:W4:Y:S01]  /*54620*/  LDL.LU R3, [R1+0x180] ;  /* 0x0001800001037983 */ /* 0x000f220000300800 */
[----:B------:R-:W-:-:S02]  /*54630*/  LOP3.LUT R6, R13, 0xffff, RZ, 0xc0, !PT ;  /* 0x0000ffff0d067812 */ /* 0x000fc400078ec0ff */
[----:B--2---:R-:W-:Y:S02]  /*54640*/  LOP3.LUT R29, R29, 0xffff, RZ, 0xc0, !PT ;  /* 0x0000ffff1d1d7812 */ /* 0x004fe400078ec0ff */
[----:B---3--:R-:W-:-:S03]  /*54650*/  LOP3.LUT R5, R8, 0xffff, RZ, 0xc0, !PT ;  /* 0x0000ffff08057812 */ /* 0x008fc600078ec0ff */
[----:B------:R-:W-:Y:S01]  /*54660*/  STL [R1+0xf8], R29 ;  /* 0x0000f81d01007387 */ /* 0x000fe20000100800 */
[----:B------:R-:W-:Y:S02]  /*54670*/  LOP3.LUT R23, R18, 0xffff, RZ, 0xc0, !PT ;  /* 0x0000ffff12177812 */ /* 0x000fe400078ec0ff */
[----:B------:R-:W-:Y:S02]  /*54680*/  LOP3.LUT R18, R16, 0xffff, RZ, 0xc0, !PT ;  /* 0x0000ffff10127812 */ /* 0x000fe400078ec0ff */
[----:B------:R-:W-:Y:S01]  /*54690*/  LOP3.LUT R12, R12, 0xffff, RZ, 0xc0, !PT ;  /* 0x0000ffff0c0c7812 */ /* 0x000fe200078ec0ff */
[----:B------:R-:W2:Y:S01]  /*546a0*/  LDL.LU R16, [R1+0x17c] ;  /* 0x00017c0001107983 */ /* 0x000ea20000300800 */
[----:B------:R-:W-:-:S03]  /*546b0*/  LOP3.LUT R25, R25, 0xffff, RZ, 0xc0, !PT ;  /* 0x0000ffff19197812 */ /* 0x000fc600078ec0ff */
[----:B------:R-:W-:Y:S01]  /*546c0*/  STL [R1+0x128], R23 ;  /* 0x0001281701007387 */ /* 0x000fe20000100800 */
[----:B------:R-:W-:-:S03]  /*546d0*/  LOP3.LUT R20, R15, 0xffff, RZ, 0xc0, !PT ;  /* 0x0000ffff0f147812 */ /* 0x000fc600078ec0ff */
[----:B------:R1:W-:Y:S01]  /*546e0*/  STL [R1+0x110], R12 ;  /* 0x0001100c01007387 */ /* 0x0003e20000100800 */
[----:B------:R-:W-:-:S03]  /*546f0*/  LOP3.LUT R28, R28, 0xffff, RZ, 0xc0, !PT ;  /* 0x0000ffff1c1c7812 */ /* 0x000fc600078ec0ff */
[----:B------:R-:W3:Y:S04]  /*54700*/  LDL.LU R15, [R1+0x2110] ;  /* 0x00211000010f7983 */ /* 0x000ee80000300800 */
[----:B------:R-:W3:Y:S04]  /*54710*/  LDL.LU R8, [R1+0x210c] ;  /* 0x00210c0001087983 */ /* 0x000ee80000300800 */
[----:B------:R-:W-:Y:S04]  /*54720*/  STL [R1+0xfc], R25 ;  /* 0x0000fc1901007387 */ /* 0x000fe80000100800 */
[----:B------:R-:W3:Y:S04]  /*54730*/  LDL.LU R13, [R1+0x2108] ;  /* 0x00210800010d7983 */ /* 0x000ee80000300800 */
[----:B------:R0:W-:Y:S01]  /*54740*/  STL [R1+0xb8], R20 ;  /* 0x0000b81401007387 */ /* 0x0001e20000100800 */
[----:B------:R-:W-:-:S03]  /*54750*/  LOP3.LUT R0, R0, 0xffff, RZ, 0xc0, !PT ;  /* 0x0000ffff00007812 */ /* 0x000fc600078ec0ff */
[----:B------:R-:W-:Y:S04]  /*54760*/  STL [R1+0x124], R28 ;  /* 0x0001241c01007387 */ /* 0x000fe80000100800 */
[----:B------:R-:W-:Y:S01]  /*54770*/  STL [R1+0x50], R5 ;  /* 0x0000500501007387 */ /* 0x000fe20000100800 */
[----:B------:R-:W-:-:S03]  /*54780*/  PRMT R21, R20, 0x3340, R1 ;  /* 0x0000334014157816 */ /* 0x000fc60000000001 */
[----:B------:R-:W-:Y:S04]  /*54790*/  STL [R1+0x120], R6 ;  /* 0x0001200601007387 */ /* 0x000fe80000100800 */
[----:B------:R1:W-:Y:S01]  /*547a0*/  STL [R1+0x20b8], R0 ;  /* 0x0020b80001007387 */ /* 0x0003e20000100800 */
[----:B0-----:R-:W-:-:S03]  /*547b0*/  PRMT R24, R24, 0x3340, R12 ;  /* 0x0000334018187816 */ /* 0x001fc6000000000c */
[----:B-1----:R-:W3:Y:S01]  /*547c0*/  LDL.LU R12, [R1+0x2104] ;  /* 0x00210400010c7983 */ /* 0x002ee20000300800 */
[----:B------:R-:W-:Y:S02]  /*547d0*/  PRMT R20, R0, 0x3340, R1 ;  /* 0x0000334000147816 */ /* 0x000fe40000000001 */
[----:B------:R-:W-:Y:S02]  /*547e0*/  PRMT R0, R29, 0x3340, R25 ;  /* 0x000033401d007816 */ /* 0x000fe40000000019 */
[----:B------:R-:W3:Y:S04]  /*547f0*/  LDL.LU R25, [R1+0x2100] ;  /* 0x0021000001197983 */ /* 0x000ee80000300800 */
[----:B------:R-:W3:Y:S01]  /*54800*/  LDL.LU R29, [R1+0x20fc] ;  /* 0x0020fc00011d7983 */ /* 0x000ee20000300800 */
[----:B------:R-:W-:-:S02]  /*54810*/  PRMT R5, R5, 0x3340, R1 ;  /* 0x0000334005057816 */ /* 0x000fc40000000001 */
[----:B------:R-:W-:Y:S02]  /*54820*/  PRMT R6, R6, 0x3340, R1 ;  /* 0x0000334006067816 */ /* 0x000fe40000000001 */
[----:B------:R-:W-:Y:S02]  /*54830*/  PRMT R23, R23, 0x3340, R28 ;  /* 0x0000334017177816 */ /* 0x000fe4000000001c */
[----:B------:R-:W-:Y:S01]  /*54840*/  PRMT R22, R22, 0x3340, R18 ;  /* 0x0000334016167816 */ /* 0x000fe20000000012 */
[----:B------:R0:W-:Y:S01]  /*54850*/  STL [R1+0x20c4], R18 ;  /* 0x0020c41201007387 */ /* 0x0001e20000100800 */
[----:B------:R-:W-:-:S05]  /*54860*/  PRMT R21, R24, 0x5410, R21 ;  /* 0x0000541018157816 */ /* 0x000fca0000000015 */
[----:B------:R-:W-:Y:S01]  /*54870*/  STL [R1+0x145c], R21 ;  /* 0x00145c1501007387 */ /* 0x000fe20000100800 */
[----:B0-----:R-:W-:Y:S02]  /*54880*/  PRMT R18, R0, 0x5410, R5 ;  /* 0x0000541000127816 */ /* 0x001fe40000000005 */
[----:B------:R-:W-:Y:S02]  /*54890*/  PRMT R5, R23, 0x5410, R6 ;  /* 0x0000541017057816 */ /* 0x000fe40000000006 */
[----:B------:R-:W-:Y:S02]  /*548a0*/  PRMT R0, R22, 0x5410, R20 ;  /* 0x0000541016007816 */ /* 0x000fe40000000014 */
[----:B----4-:R-:W-:Y:S01]  /*548b0*/  LOP3.LUT R23, R19, 0xffff, RZ, 0xc0, !PT ;  /* 0x0000ffff13177812 */ /* 0x010fe200078ec0ff */
[----:B------:R0:W-:Y:S04]  /*548c0*/  STL [R1+0x1458], R18 ;  /* 0x0014581201007387 */ /* 0x0001e80000100800 */
[----:B------:R-:W-:Y:S04]  /*548d0*/  STL [R1+0x1454], R5 ;  /* 0x0014540501007387 */ /* 0x000fe80000100800 */
[----:B------:R1:W-:Y:S04]  /*548e0*/  STL [R1+0x228], R0 ;  /* 0x0002280001007387 */ /* 0x0003e80000100800 */
[----:B------:R-:W-:Y:S01]  /*548f0*/  STL [R1+0x14c], R23 ;  /* 0x00014c1701007387 */ /* 0x000fe20000100800 */
[----:B------:R-:W-:-:S02]  /*54900*/  LOP3.LUT R22, R3, 0xffff, RZ, 0xc0, !PT ;  /* 0x0000ffff03167812 */ /* 0x000fc400078ec0ff */
[----:B0-----:R-:W-:Y:S02]  /*54910*/  LOP3.LUT R18, R26, 0xffff, RZ, 0xc0, !PT ;  /* 0x0000ffff1a127812 */ /* 0x001fe400078ec0ff */
[----:B-1----:R-:W-:-:S05]  /*54920*/  LOP3.LUT R0, R27, 0xffff, RZ, 0xc0, !PT ;  /* 0x0000ffff1b007812 */ /* 0x002fca00078ec0ff */
[----:B------:R0:W-:Y:S04]  /*54930*/  STL [R1+0x160], R0 ;  /* 0x0001600001007387 */ /* 0x0001e80000100800 */
[----:B------:R-:W-:Y:S01]  /*54940*/  STL [R1+0x1a0], R18 ;  /* 0x0001a01201007387 */ /* 0x000fe20000100800 */
[----:B------:R-:W-:Y:S02]  /*54950*/  LOP3.LUT R2, R2, 0xffff, RZ, 0xc0, !PT ;  /* 0x0000ffff02027812 */ /* 0x000fe400078ec0ff */
[----:B------:R-:W-:Y:S02]  /*54960*/  LOP3.LUT R19, R17, 0xffff, RZ, 0xc0, !PT ;  /* 0x0000ffff11137812 */ /* 0x000fe400078ec0ff */
[----:B--2---:R-:W-:Y:S02]  /*54970*/  LOP3.LUT R5, R16, 0xffff, RZ, 0xc0, !PT ;  /* 0x0000ffff10057812 */ /* 0x004fe400078ec0ff */
[----:B---3--:R-:W-:-:S02]  /*54980*/  LOP3.LUT R28, R12, 0xffff, RZ, 0xc0, !PT ;  /* 0x0000ffff0c1c7812 */ /* 0x008fc400078ec0ff */
[----:B------:R-:W-:-:S05]  /*54990*/  LOP3.LUT R29, R29, 0xffff, RZ, 0xc0, !PT ;  /* 0x0000ffff1d1d7812 */ /* 0x000fca00078ec0ff */
[----:B------:R-:W-:Y:S04]  /*549a0*/  STL [R1+0x188], R29 ;  /* 0x0001881d01007387 */ /* 0x000fe80000100800 */
[----:B------:R-:W2:Y:S04]  /*549b0*/  LDL.LU R3, [R1+0x248] ;  /* 0x0002480001037983 */ /* 0x000ea80000300800 */
[----:B------:R-:W-:Y:S04]  /*549c0*/  STL [R1+0x180], R22 ;  /* 0x0001801601007387 */ /* 0x000fe80000100800 */
[----:B------:R-:W3:Y:S04]  /*549d0*/  LDL.LU R12, [R1+0x20f8] ;  /* 0x0020f800010c7983 */ /* 0x000ee80000300800 */
[----:B------:R-:W-:Y:S04]  /*549e0*/  STL [R1+0x16c], R5 ;  /* 0x00016c0501007387 */ /* 0x000fe80000100800 */
[----:B0-----:R-:W4:Y:S04]  /*549f0*/  LDL.LU R0, [R1+0x244] ;  /* 0x0002440001007983 */ /* 0x001f280000300800 */
[----:B------:R-:W2:Y:S04]  /*54a00*/  LDL.LU R26, [R1+0x1f8] ;  /* 0x0001f800011a7983 */ /* 0x000ea80000300800 */
[----:B------:R-:W2:Y:S04]  /*54a10*/  LDL.LU R27, [R1+0x1d0] ;  /* 0x0001d000011b7983 */ /* 0x000ea80000300800 */
[----:B------:R-:W2:Y:S04]  /*54a20*/  LDL.LU R16, [R1+0x1a8] ;  /* 0x0001a80001107983 */ /* 0x000ea80000300800 */
[----:B------:R-:W-:Y:S04]  /*54a30*/  STL [R1+0x1b8], R2 ;  /* 0x0001b80201007387 */ /* 0x000fe80000100800 */
[----:B------:R-:W2:Y:S01]  /*54a40*/  LDL.LU R17, [R1+0x1a4] ;  /* 0x0001a40001117983 */ /* 0x000ea20000300800 */
[----:B------:R-:W-:-:S03]  /*54a50*/  PRMT R20, R28, 0x3340, R1 ;  /* 0x000033401c147816 */ /* 0x000fc60000000001 */
[----:B------:R0:W-:Y:S04]  /*54a60*/  STL [R1+0x20bc], R28 ;  /* 0x0020bc1c01007387 */ /* 0x0001e80000100800 */
[----:B------:R1:W-:Y:S01]  /*54a70*/  STL [R1+0x20b4], R19 ;  /* 0x0020b41301007387 */ /* 0x0003e20000100800 */
[----:B0-----:R-:W-:Y:S01]  /*54a80*/  IMAD.MOV.U32 R28, RZ, RZ, R5 ;  /* 0x000000ffff1c7224 */ /* 0x001fe200078e0005 */
[--C-:B------:R-:W-:Y:S02]  /*54a90*/  PRMT R5, R19, 0x3340, R1.reuse ;  /* 0x0000334013057816 */ /* 0x100fe40000000001 */
[----:B-1----:R-:W2:Y:S01]  /*54aa0*/  LDL.LU R19, [R1+0x160] ;  /* 0x0001600001137983 */ /* 0x002ea20000300800 */
[----:B------:R-:W0:Y:S01]  /*54ab0*/  S2R R24, SR_TID.X ;  /* 0x0000000000187919 */ /* 0x000e220000002100 */
[----:B------:R-:W-:Y:S01]  /*54ac0*/  UMOV UR4, 0x400 ;  /* 0x0000040000047882 */ /* 0x000fe20000000000 */
[----:B------:R-:W-:Y:S01]  /*54ad0*/  PRMT R6, R2, 0x3340, R1 ;  /* 0x0000334002067816 */ /* 0x000fe20000000001 */
[----:B------:R-:W-:Y:S01]  /*54ae0*/  ULEA UR4, UR5, UR4, 0x18 ;  /* 0x0000000405047291 */ /* 0x000fe2000f8ec0ff */
[----:B------:R-:W-:Y:S01]  /*54af0*/  PRMT R22, R18, 0x3340, R22 ;  /* 0x0000334012167816 */ /* 0x000fe20000000016 */
[----:B------:R-:W1:Y:S03]  /*54b00*/  LDCU UR5, c[0x0][0x3b8] ;  /* 0x00007700ff0577ac */ /* 0x000e660008000800 */
[----:B------:R-:W-:Y:S01]  /*54b10*/  PRMT R5, R22, 0x5410, R5 ;  /* 0x0000541016057816 */ /* 0x000fe20000000005 */
[----:B0-----:R-:W-:-:S02]  /*54b20*/  IMAD.SHL.U32 R21, R24, 0x10, RZ ;  /* 0x0000001018157824 */ /* 0x001fc400078e00ff */
[----:B------:R-:W-:-:S03]  /*54b30*/  IMAD.SHL.U32 R24, R24, 0x20, RZ ;  /* 0x0000002018187824 */ /* 0x000fc600078e00ff */
[----:B------:R-:W-:Y:S02]  /*54b40*/  LOP3.LUT R2, R21, 0xf0, RZ, 0xc0, !PT ;  /* 0x000000f015027812 */ /* 0x000fe400078ec0ff */
[----:B------:R-:W-:Y:S02]  /*54b50*/  PRMT R21, R29, 0x3340, R28 ;  /* 0x000033401d157816 */ /* 0x000fe4000000001c */
[----:B------:R-:W-:Y:S02]  /*54b60*/  LOP3.LUT R24, R24, 0x200, RZ, 0xc0, !PT ;  /* 0x0000020018187812 */ /* 0x000fe400078ec0ff */
[----:B------:R-:W-:Y:S02]  /*54b70*/  PRMT R29, R21, 0x5410, R6 ;  /* 0x00005410151d7816 */ /* 0x000fe40000000006 */
[----:B------:R-:W-:Y:S02]  /*54b80*/  IADD3 R2, PT, PT, R24, UR4, R2 ;  /* 0x0000000418027c10 */ /* 0x000fe4000fffe002 */
[----:B------:R-:W-:-:S04]  /*54b90*/  LOP3.LUT R6, R9, 0xffff, RZ, 0xc0, !PT ;  /* 0x0000ffff09067812 */ /* 0x000fc800078ec0ff */
[----:B------:R-:W-:Y:S02]  /*54ba0*/  PRMT R21, R6, 0x3340, R1 ;  /* 0x0000334006157816 */ /* 0x000fe40000000001 */
[----:B---3--:R-:W-:Y:S02]  /*54bb0*/  LOP3.LUT R12, R12, 0xffff, RZ, 0xc0, !PT ;  /* 0x0000ffff0c0c7812 */ /* 0x008fe400078ec0ff */
[----:B----4-:R-:W-:Y:S02]  /*54bc0*/  LOP3.LUT R0, R0, 0xffff, RZ, 0xc0, !PT ;  /* 0x0000ffff00007812 */ /* 0x010fe400078ec0ff */
[----:B--2---:R-:W-:Y:S02]  /*54bd0*/  LOP3.LUT R22, R27, 0xffff, RZ, 0xc0, !PT ;  /* 0x0000ffff1b167812 */ /* 0x004fe400078ec0ff */
[----:B------:R-:W-:Y:S01]  /*54be0*/  PRMT R23, R23, 0x3340, R19 ;  /* 0x0000334017177816 */ /* 0x000fe20000000013 */
[----:B------:R-:W-:Y:S03]  /*54bf0*/  STL [R1+0x20c0], R19 ;  /* 0x0020c01301007387 */ /* 0x000fe60000100800 */
[----:B------:R-:W-:Y:S01]  /*54c00*/  PRMT R18, R23, 0x5410, R20 ;  /* 0x0000541017127816 */ /* 0x000fe20000000014 */
[----:B------:R-:W-:Y:S04]  /*54c10*/  STL [R1+0x20a0], R29 ;  /* 0x0020a01d01007387 */ /* 0x000fe80000100800 */
[----:B------:R-:W-:Y:S04]  /*54c20*/  STL [R1+0x218], R18 ;  /* 0x0002181201007387 */ /* 0x000fe80000100800 */
[----:B------:R0:W-:Y:S04]  /*54c30*/  STL [R1+0x20cc], R2 ;  /* 0x0020cc0201007387 */ /* 0x0001e80000100800 */
[----:B------:R2:W-:Y:S01]  /*54c40*/  STL [R1+0x214], R5 ;  /* 0x0002140501007387 */ /* 0x0005e20000100800 */
[----:B------:R-:W-:-:S02]  /*54c50*/  LOP3.LUT R23, R16, 0xffff, RZ, 0xc0, !PT ;  /* 0x0000ffff10177812 */ /* 0x000fc400078ec0ff */
[----:B0-----:R-:W-:Y:S02]  /*54c60*/  LOP3.LUT R2, R3, 0xffff, RZ, 0xc0, !PT ;  /* 0x0000ffff03027812 */ /* 0x001fe400078ec0ff */
[----:B------:R-:W3:Y:S04]  /*54c70*/  LDL.LU R3, [R1+0x280] ;  /* 0x0002800001037983 */ /* 0x000ee80000300800 */
[----:B------:R-:W-:Y:S04]  /*54c80*/  STL [R1+0x1c0], R12 ;  /* 0x0001c00c01007387 */ /* 0x000fe80000100800 */
[----:B------:R-:W-:Y:S04]  /*54c90*/  STL [R1+0xac], R2 ;  /* 0x0000ac0201007387 */ /* 0x000fe80000100800 */
[----:B------:R0:W-:Y:S04]  /*54ca0*/  STL [R1+0x100], R0 ;  /* 0x0001000001007387 */ /* 0x0001e80000100800 */
[----:B------:R-:W4:Y:S04]  /*54cb0*/  LDL.LU R16, [R1+0x1e4] ;  /* 0x0001e40001107983 */ /* 0x000f280000300800 */
[----:B------:R-:W-:Y:S01]  /*54cc0*/  STL [R1+0x1c8], R22 ;  /* 0x0001c81601007387 */ /* 0x000fe20000100800 */
[----:B------:R-:W-:-:S03]  /*54cd0*/  LOP3.LUT R18, R17, 0xffff, RZ, 0xc0, !PT ;  /* 0x0000ffff11127812 */ /* 0x000fc600078ec0ff */
[----:B------:R-:W-:Y:S04]  /*54ce0*/  STL [R1+0xf0], R23 ;  /* 0x0000f01701007387 */ /* 0x000fe80000100800 */
[----:B------:R-:W4:Y:S01]  /*54cf0*/  LDL.LU R17, [R1+0x1cc] ;  /* 0x0001cc0001117983 */ /* 0x000f220000300800 */
[----:B--2---:R-:W-:Y:S02]  /*54d00*/  LOP3.LUT R5, R14, 0xffff, RZ, 0xc0, !PT ;  /* 0x0000ffff0e057812 */ /* 0x004fe400078ec0ff */
[----:B------:R-:W-:Y:S02]  /*54d10*/  LOP3.LUT R19, R10, 0xffff, RZ, 0xc0, !PT ;  /* 0x0000ffff0a137812 */ /* 0x000fe400078ec0ff */
[----:B0-----:R-:W-:Y:S02]  /*54d20*/  LOP3.LUT R0, R25, 0xffff, RZ, 0xc0, !PT ;  /* 0x0000ffff19007812 */ /* 0x001fe400078ec0ff */
[----:B------:R-:W2:Y:S04]  /*54d30*/  LDL.LU R25, [R1+0x20f4] ;  /* 0x0020f40001197983 */ /* 0x000ea80000300800 */
[----:B------:R-:W2:Y:S04]  /*54d40*/  LDL.LU R9, [R1+0x20f0] ;  /* 0x0020f00001097983 */ /* 0x000ea80000300800 */
[----:B------:R-:W2:Y:S01]  /*54d50*/  LDL.LU R14, [R1+0x20ec] ;  /* 0x0020ec00010e7983 */ /* 0x000ea20000300800 */
[----:B------:R-:W-:-:S03]  /*54d60*/  LOP3.LUT R20, R13, 0xffff, RZ, 0xc0, !PT ;  /* 0x0000ffff0d147812 */ /* 0x000fc600078ec0ff */
[----:B------:R-:W2:Y:S04]  /*54d70*/  LDL.LU R10, [R1+0x20e8] ;  /* 0x0020e800010a7983 */ /* 0x000ea80000300800 */
[----:B------:R-:W2:Y:S04]  /*54d80*/  LDL.LU R13, [R1+0x20e4] ;  /* 0x0020e400010d7983 */ /* 0x000ea80000300800 */
[----:B------:R0:W-:Y:S04]  /*54d90*/  STL [R1+0x54], R6 ;  /* 0x0000540601007387 */ /* 0x0001e80000100800 */
[----:B------:R-:W-:Y:S04]  /*54da0*/  STL [R1+0x8c], R5 ;  /* 0x00008c0501007387 */ /* 0x000fe80000100800 */
[----:B------:R-:W-:Y:S04]  /*54db0*/  STL [R1+0x1d0], R20 ;  /* 0x0001d01401007387 */ /* 0x000fe80000100800 */
[----:B------:R1:W-:Y:S01]  /*54dc0*/  STL [R1+0x20c8], R19 ;  /* 0x0020c81301007387 */ /* 0x0003e20000100800 */
[----:B0-----:R-:W-:-:S03]  /*54dd0*/  PRMT R6, R19, 0x3340, R1 ;  /* 0x0000334013067816 */ /* 0x001fc60000000001 */
[----:B-1----:R-:W2:Y:S01]  /*54de0*/  LDL.LU R19, [R1+0x100] ;  /* 0x0001000001137983 */ /* 0x002ea20000300800 */
[----:B------:R-:W-:Y:S02]  /*54df0*/  LOP3.LUT R28, R26, 0xffff, RZ, 0xc0, !PT ;  /* 0x0000ffff1a1c7812 */ /* 0x000fe400078ec0ff */
[----:B------:R-:W-:Y:S02]  /*54e00*/  PRMT R2, R2, 0x3340, R23 ;  /* 0x0000334002027816 */ /* 0x000fe40000000017 */
[----:B------:R-:W-:Y:S02]  /*54e10*/  PRMT R5, R5, 0x3340, R1 ;  /* 0x0000334005057816 */ /* 0x000fe40000000001 */
[----:B------:R-:W-:Y:S02]  /*54e20*/  PRMT R22, R12, 0x3340, R22 ;  /* 0x000033400c167816 */ /* 0x000fe40000000016 */
[----:B------:R-:W-:Y:S02]  /*54e30*/  PRMT R23, R28, 0x3340, R0 ;  /* 0x000033401c177816 */ /* 0x000fe40000000000 */
[----:B------:R-:W-:-:S02]  /*54e40*/  PRMT R12, R2, 0x5410, R21 ;  /* 0x00005410020c7816 */ /* 0x000fc40000000015 */
[----:B------:R-:W-:Y:S02]  /*54e50*/  PRMT R20, R20, 0x3340, R1 ;  /* 0x0000334014147816 */ /* 0x000fe40000000001 */
[----:B---3--:R-:W-:Y:S02]  /*54e60*/  LOP3.LUT R3, R3, 0xffff, RZ, 0xc0, !PT ;  /* 0x0000ffff03037812 */ /* 0x008fe400078ec0ff */
[----:B----4-:R-:W-:Y:S02]  /*54e70*/  LOP3.LUT R27, R16, 0xffff, RZ, 0xc0, !PT ;  /* 0x0000ffff101b7812 */ /* 0x010fe400078ec0ff */
[----:B--2---:R-:W-:Y:S02]  /*54e80*/  LOP3.LUT R14, R14, 0xffff, RZ, 0xc0, !PT ;  /* 0x0000ffff0e0e7812 */ /* 0x004fe400078ec0ff */
[----:B------:R-:W-:Y:S02]  /*54e90*/  LOP3.LUT R13, R13, 0xffff, RZ, 0xc0, !PT ;  /* 0x0000ffff0d0d7812 */ /* 0x000fe400078ec0ff */
[----:B------:R-:W-:Y:S01]  /*54ea0*/  PRMT R24, R19, 0x3340, R18 ;  /* 0x0000334013187816 */ /* 0x000fe20000000012 */
[----:B------:R-:W-:Y:S04]  /*54eb0*/  STL [R1+0x20d4], R19 ;  /* 0x0020d41301007387 */ /* 0x000fe80000100800 */
[----:B------:R-:W-:Y:S04]  /*54ec0*/  STL [R1+0x20d0], R18 ;  /* 0x0020d01201007387 */ /* 0x000fe80000100800 */
[----:B------:R-:W-:Y:S04]  /*54ed0*/  STL [R1+0x20dc], R28 ;  /* 0x0020dc1c01007387 */ /* 0x000fe80000100800 */
[----:B------:R0:W-:Y:S01]  /*54ee0*/  STL [R1+0x20d8], R0 ;  /* 0x0020d80001007387 */ /* 0x0001e20000100800 */
[----:B------:R-:W-:-:S03]  /*54ef0*/  PRMT R2, R24, 0x5410, R5 ;  /* 0x0000541018027816 */ /* 0x000fc60000000005 */
[----:B------:R-:W-:Y:S04]  /*54f00*/  STL [R1+0x144c], R12 ;  /* 0x00144c0c01007387 */ /* 0x000fe80000100800 */
[----:B------:R-:W-:Y:S01]  /*54f10*/  STL [R1+0x1448], R2 ;  /* 0x0014480201007387 */ /* 0x000fe20000100800 */
[----:B0-----:R-:W-:Y:S02]  /*54f20*/  PRMT R0, R23, 0x5410, R6 ;  /* 0x0000541017007816 */ /* 0x001fe40000000006 */
[----:B------:R-:W-:-:S03]  /*54f30*/  LOP3.LUT R6, R8, 0xffff, RZ, 0xc0, !PT ;  /* 0x0000ffff08067812 */ /* 0x000fc600078ec0ff */
[----:B------:R0:W-:Y:S04]  /*54f40*/  STL [R1+0x1444], R0 ;  /* 0x0014440001007387 */ /* 0x0001e80000100800 */
[----:B------:R-:W-:Y:S04]  /*54f50*/  STL [R1+0x154], R3 ;  /* 0x0001540301007387 */ /* 0x000fe80000100800 */
[----:B------:R-:W-:Y:S04]  /*54f60*/  STL [R1+0x140], R13 ;  /* 0x0001400d01007387 */ /* 0x000fe80000100800 */
[----:B------:R-:W-:Y:S01]  /*54f70*/  STL [R1+0x1dc], R14 ;  /* 0x0001dc0e01007387 */ /* 0x000fe20000100800 */
[----:B------:R-:W-:-:S03]  /*54f80*/  LOP3.LUT R5, R15, 0xffff, RZ, 0xc0, !PT ;  /* 0x0000ffff0f057812 */ /* 0x000fc600078ec0ff */
[----:B0-----:R-:W2:Y:S04]  /*54f90*/  LDL.LU R0, [R1+0x2d0] ;  /* 0x0002d00001007983 */ /* 0x001ea80000300800 */
[----:B------:R-:W3:Y:S04]  /*54fa0*/  LDL.LU R28, [R1+0x27c] ;  /* 0x00027c00011c7983 */ /* 0x000ee80000300800 */
[----:B------:R-:W4:Y:S04]  /*54fb0*/  LDL.LU R2, [R1+0x238] ;  /* 0x0002380001027983 */ /* 0x000f280000300800 */
[----:B------:R-:W3:Y:S04]  /*54fc0*/  LDL.LU R16, [R1+0x200] ;  /* 0x0002000001107983 */ /* 0x000ee80000300800 */
[----:B------:R-:W3:Y:S04]  /*54fd0*/  LDL.LU R8, [R1+0x20e0] ;  /* 0x0020e00001087983 */ /* 0x000ee80000300800 */
[----:B------:R-:W-:Y:S04]  /*54fe0*/  STL [R1+0x1a8], R6 ;  /* 0x0001a80601007387 */ /* 0x000fe80000100800 */
[----:B------:R-:W3:Y:S04]  /*54ff0*/  LDL.LU R19, [R1+0x1fc] ;  /* 0x0001fc0001137983 */ /* 0x000ee80000300800 */
[----:B------:R-:W3:Y:S01]  /*55000*/  LDL.LU R18, [R1+0x184] ;  /* 0x0001840001127983 */ /* 0x000ee20000300800 */
[----:B------:R-:W-:-:S03]  /*55010*/  PRMT R12, R22, 0x5410, R20 ;  /* 0x00005410160c7816 */ /* 0x000fc60000000014 */
[----:B------:R-:W-:Y:S01]  /*55020*/  STL [R1+0xe4], R5 ;  /* 0x0000e40501007387 */ /* 0x000fe20000100800 */
[----:B------:R-:W-:-:S03]  /*55030*/  PRMT R20, R7, 0x3340, R1 ;  /* 0x0000334007147816 */ /* 0x000fc60000000001 */
[----:B------:R0:W-:Y:S04]  /*55040*/  STL [R1+0x20ac], R7 ;  /* 0x0020ac0701007387 */ /* 0x0001e80000100800 */
[----:B0-----:R-:W3:Y:S01]  /*55050*/  LDL.LU R7, [R1+0x2d8] ;  /* 0x0002d80001077983 */ /* 0x001ee20000300800 */
[----:B------:R-:W-:Y:S02]  /*55060*/  LOP3.LUT R26, R17, 0xffff, RZ, 0xc0, !PT ;  /* 0x0000ffff111a7812 */ /* 0x000fe400078ec0ff */
[----:B------:R-:W-:Y:S02]  /*55070*/  PRMT R3, R3, 0x3340, R27 ;  /* 0x0000334003037816 */ /* 0x000fe4000000001b */
[----:B------:R-:W-:Y:S01]  /*55080*/  PRMT R21, R6, 0x3340, R1 ;  /* 0x0000334006157816 */ /* 0x000fe20000000001 */
[----:B------:R-:W-:Y:S04]  /*55090*/  STL [R1+0x20b0], R11 ;  /* 0x0020b00b01007387 */ /* 0x000fe80000100800 */
[----:B------:R-:W3:Y:S04]  /*550a0*/  LDL.LU R29, [R1+0xec] ;  /* 0x0000ec00011d7983 */ /* 0x000ee80000300800 */
[----:B------:R-:W3:Y:S01]  /*550b0*/  LDL.LU R17, [R1+0x174] ;  /* 0x0001740001117983 */ /* 0x000ee20000300800 */
[----:B------:R-:W-:-:S02]  /*550c0*/  PRMT R22, R13, 0x3340, R26 ;  /* 0x000033400d167816 */ /* 0x000fc4000000001a */
[----:B------:R-:W-:Y:S02]  /*550d0*/  PRMT R13, R3, 0x5410, R21 ;  /* 0x00005410030d7816 */ /* 0x000fe40000000015 */
[----:B------:R-:W3:Y:S01]  /*550e0*/  LDL.LU R3, [R1+0x170] ;  /* 0x0001700001037983 */ /* 0x000ee20000300800 */
[----:B------:R-:W-:Y:S02]  /*550f0*/  LOP3.LUT R10, R10, 0xffff, RZ, 0xc0, !PT ;  /* 0x0000ffff0a0a7812 */ /* 0x000fe400078ec0ff */
[----:B------:R-:W-:Y:S02]  /*55100*/  LOP3.LUT R9, R9, 0xffff, RZ, 0xc0, !PT ;  /* 0x0000ffff09097812 */ /* 0x000fe400078ec0ff */
[----:B------:R-:W-:Y:S02]  /*55110*/  LOP3.LUT R25, R25, 0xffff, RZ, 0xc0, !PT ;  /* 0x0000ffff19197812 */ /* 0x000fe400078ec0ff */
[----:B------:R-:W-:Y:S02]  /*55120*/  PRMT R6, R11, 0x3340, R1 ;  /* 0x000033400b067816 */ /* 0x000fe40000000001 */
[----:B------:R-:W-:-:S02]  /*55130*/  PRMT R24, R10, 0x3340, R9 ;  /* 0x000033400a187816 */ /* 0x000fc40000000009 */
[----:B------:R-:W-:Y:S02]  /*55140*/  PRMT R23, R14, 0x3340, R25 ;  /* 0x000033400e177816 */ /* 0x000fe40000000019 */
[----:B------:R-:W-:Y:S02]  /*55150*/  PRMT R5, R5, 0x3340, R1 ;  /* 0x0000334005057816 */ /* 0x000fe40000000001 */
[----:B------:R-:W-:Y:S02]  /*55160*/  PRMT R14, R24, 0x5410, R20 ;  /* 0x00005410180e7816 */ /* 0x000fe40000000014 */
[----:B------:R-:W-:Y:S02]  /*55170*/  PRMT R15, R23, 0x5410, R6 ;  /* 0x00005410170f7816 */ /* 0x000fe40000000006 */
[----:B------:R-:W-:-:S03]  /*55180*/  PRMT R5, R22, 0x5410, R5 ;  /* 0x0000541016057816 */ /* 0x000fc60000000005 */
[----:B------:R-:W-:Y:S04]  /*55190*/  STL.64 [R1+0x2060], R14 ;  /* 0x0020600e01007387 */ /* 0x000fe80000100a00 */
[----:B------:R-:W-:Y:S04]  /*551a0*/  STL.64 [R1+0x2058], R12 ;  /* 0x0020580c01007387 */ /* 0x000fe80000100a00 */
[----:B------:R0:W-:Y:S02]  /*551b0*/  STL [R1+0x1430], R5 ;  /* 0x0014300501007387 */ /* 0x0001e40000100800 */
[----:B0-----:R-:W-:-:S02]  /*551c0*/  PRMT R5, R4, 0x3340, R1 ;  /* 0x0000334004057816 */ /* 0x001fc40000000001 */
[----:B--2---:R-:W-:Y:S02]  /*551d0*/  LOP3.LUT R22, R0, 0xffff, RZ, 0xc0, !PT ;  /* 0x0000ffff00167812 */ /* 0x004fe400078ec0ff */
[----:B----4-:R-:W-:Y:S02]  /*551e0*/  LOP3.LUT R24, R2, 0xffff, RZ, 0xc0, !PT ;  /* 0x0000ffff02187812 */ /* 0x010fe400078ec0ff */
[----:B---3--:R-:W-:Y:S02]  /*551f0*/  LOP3.LUT R0, R16, 0xffff, RZ, 0xc0, !PT ;  /* 0x0000ffff10007812 */ /* 0x008fe400078ec0ff */
[----:B------:R-:W-:Y:S02]  /*55200*/  LOP3.LUT R19, R19, 0xffff, RZ, 0xc0, !PT ;  /* 0x0000ffff13137812 */ /* 0x000fe400078ec0ff */
[----:B------:R-:W-:Y:S02]  /*55210*/  LOP3.LUT R23, R7, 0xffff, RZ, 0xc0, !PT ;  /* 0x0000ffff07177812 */ /* 0x000fe400078ec0ff */
[----:B------:R-:W-:-:S03]  /*55220*/  LOP3.LUT R7, R28, 0xffff, RZ, 0xc0, !PT ;  /* 0x0000ffff1c077812 */ /* 0x000fc600078ec0ff */
[----:B------:R-:W-:Y:S04]  /*55230*/  STL [R1+0x1e4], R23 ;  /* 0x0001e41701007387 */ /* 0x000fe80000100800 */
[----:B------:R-:W-:Y:S04]  /*55240*/  STL [R1+0x204], R22 ;  /* 0x0002041601007387 */ /* 0x000fe80000100800 */
[----:B------:R0:W-:Y:S04]  /*55250*/  STL [R1+0x190], R24 ;  /* 0x0001901801007387 */ /* 0x0001e80000100800 */
[----:B------:R-:W2:Y:S04]  /*55260*/  LDL.LU R12, [R1+0x2d4] ;  /* 0x0002d400010c7983 */ /* 0x000ea80000300800 */
[----:B------:R-:W3:Y:S04]  /*55270*/  LDL.LU R16, [R1+0x28c] ;  /* 0x00028c0001107983 */ /* 0x000ee80000300800 */
[----:B------:R-:W-:Y:S01]  /*55280*/  STL [R1+0x1e8], R0 ;  /* 0x0001e80001007387 */ /* 0x000fe20000100800 */
[----:B------:R-:W-:-:S03]  /*55290*/  LOP3.LUT R28, R18, 0xffff, RZ, 0xc0, !PT ;  /* 0x0000ffff121c7812 */ /* 0x000fc600078ec0ff */
[----:B------:R-:W4:Y:S04]  /*552a0*/  LDL.LU R2, [R1+0x268] ;  /* 0x0002680001027983 */ /* 0x000f280000300800 */
[----:B------:R-:W3:Y:S04]  /*552b0*/  LDL.LU R13, [R1+0x264] ;  /* 0x00026400010d7983 */ /* 0x000ee80000300800 */
[----:B------:R-:W3:Y:S04]  /*552c0*/  LDL.LU R15, [R1+0x1f4] ;  /* 0x0001f400010f7983 */ /* 0x000ee80000300800 */
[----:B------:R-:W-:Y:S01]  /*552d0*/  STL [R1+0x1f8], R19 ;  /* 0x0001f81301007387 */ /* 0x000fe20000100800 */
[----:B------:R-:W-:-:S03]  /*552e0*/  LOP3.LUT R6, R17, 0xffff, RZ, 0xc0, !PT ;  /* 0x0000ffff11067812 */ /* 0x000fc600078ec0ff */
[----:B------:R1:W-:Y:S04]  /*552f0*/  STL [R1+0x158], R28 ;  /* 0x0001581c01007387 */ /* 0x0003e80000100800 */
[----:B------:R-:W3:Y:S01]  /*55300*/  LDL.LU R17, [R1+0x1f0] ;  /* 0x0001f00001117983 */ /* 0x000ee20000300800 */
[----:B------:R-:W-:Y:S02]  /*55310*/  LOP3.LUT R18, R3, 0xffff, RZ, 0xc0, !PT ;  /* 0x0000ffff03127812 */ /* 0x000fe400078ec0ff */
[----:B------:R-:W-:Y:S01]  /*55320*/  LOP3.LUT R11, R29, 0xffff, RZ, 0xc0, !PT ;  /* 0x0000ffff1d0b7812 */ /* 0x000fe200078ec0ff */
[----:B------:R-:W3:Y:S01]  /*55330*/  LDL.LU R14, [R1+0x1b0] ;  /* 0x0001b000010e7983 */ /* 0x000ee20000300800 */
[----:B------:R-:W-:-:S03]  /*55340*/  LOP3.LUT R8, R8, 0xffff, RZ, 0xc0, !PT ;  /* 0x0000ffff08087812 */ /* 0x000fc600078ec0ff */
[----:B------:R-:W3:Y:S04]  /*55350*/  LDL.LU R29, [R1+0xc0] ;  /* 0x0000c000011d7983 */ /* 0x000ee80000300800 */
[----:B------:R-:W-:Y:S04]  /*55360*/  STL [R1+0x200], R6 ;  /* 0x0002000601007387 */ /* 0x000fe80000100800 */
[----:B------:R-:W3:Y:S04]  /*55370*/  LDL.LU R3, [R1+0x118] ;  /* 0x0001180001037983 */ /* 0x000ee80000300800 */
[----:B------:R1:W-:Y:S01]  /*55380*/  STL [R1+0x1fc], R18 ;  /* 0x0001fc1201007387 */ /* 0x0003e20000100800 */
[----:B------:R-:W-:-:S02]  /*55390*/  PRMT R20, R18, 0x3340, R1 ;  /* 0x0000334012147816 */ /* 0x000fc40000000001 */
[----:B------:R-:W-:Y:S02]  /*553a0*/  PRMT R21, R11, 0x3340, R1 ;  /* 0x000033400b157816 */ /* 0x000fe40000000001 */
[----:B0-----:R-:W-:Y:S02]  /*553b0*/  PRMT R24, R24, 0x3340, R28 ;  /* 0x0000334018187816 */ /* 0x001fe4000000001c */
[----:B------:R-:W-:Y:S01]  /*553c0*/  PRMT R23, R23, 0x3340, R0 ;  /* 0x0000334017177816 */ /* 0x000fe20000000000 */
[----:B-1----:R-:W3:Y:S04]  /*553d0*/  LDL.LU R28, [R1+0x20dc] ;  /* 0x0020dc00011c7983 */ /* 0x002ee80000300800 */
[----:B------:R-:W3:Y:S01]  /*553e0*/  LDL.LU R0, [R1+0x20d8] ;  /* 0x0020d80001007983 */ /* 0x000ee20000300800 */
[----:B------:R-:W-:-:S02]  /*553f0*/  PRMT R18, R7, 0x3340, R8 ;  /* 0x0000334007127816 */ /* 0x000fc40000000008 */
[----:B------:R-:W-:Y:S02]  /*55400*/  PRMT R22, R22, 0x3340, R19 ;  /* 0x0000334016167816 */ /* 0x000fe40000000013 */
[----:B------:R-:W3:Y:S01]  /*55410*/  LDL.LU R19, [R1+0x20d4] ;  /* 0x0020d40001137983 */ /* 0x000ee20000300800 */
[----:B------:R-:W-:-:S03]  /*55420*/  PRMT R21, R18, 0x5410, R21 ;  /* 0x0000541012157816 */ /* 0x000fc60000000015 */
[----:B------:R-:W3:Y:S01]  /*55430*/  LDL.LU R18, [R1+0x20d0] ;  /* 0x0020d00001127983 */ /* 0x000ee20000300800 */
[----:B------:R-:W-:-:S03]  /*55440*/  PRMT R5, R24, 0x5410, R5 ;  /* 0x0000541018057816 */ /* 0x000fc60000000005 */
[----:B------:R0:W-:Y:S04]  /*55450*/  STL [R1+0x1440], R21 ;  /* 0x0014401501007387 */ /* 0x0001e80000100800 */
[----:B0-----:R-:W3:Y:S04]  /*55460*/  LDL.LU R21, [R1+0x150] ;  /* 0x0001500001157983 */ /* 0x001ee80000300800 */
[----:B------:R-:W3:Y:S04]  /*55470*/  LDL.LU R24, [R1+0x1ac] ;  /* 0x0001ac0001187983 */ /* 0x000ee80000300800 */
[----:B------:R0:W-:Y:S04]  /*55480*/  STL [R1+0x143c], R5 ;  /* 0x00143c0501007387 */ /* 0x0001e80000100800 */
[----:B0-----:R-:W3:Y:S01]  /*55490*/  LDL.LU R5, [R1+0xc4] ;  /* 0x0000c40001057983 */ /* 0x001ee20000300800 */
[----:B------:R-:W-:-:S04]  /*554a0*/  PRMT R6, R6, 0x3340, R1 ;  /* 0x0000334006067816 */ /* 0x000fc80000000001 */
[----:B------:R-:W-:Y:S02]  /*554b0*/  PRMT R23, R23, 0x5410, R6 ;  /* 0x0000541017177816 */ /* 0x000fe40000000006 */
[----:B------:R-:W-:-:S03]  /*554c0*/  PRMT R6, R22, 0x5410, R20 ;  /* 0x0000541016067816 */ /* 0x000fc60000000014 */
[----:B------:R2:W-:Y:S04]  /*554d0*/  STL [R1+0x1414], R23 ;  /* 0x0014141701007387 */ /* 0x0005e80000100800 */
[----:B------:R3:W-:Y:S01]  /*554e0*/  STL [R1+0x141c], R6 ;  /* 0x00141c0601007387 */ /* 0x0007e20000100800 */
[----:B--2---:R-:W-:Y:S02]  /*554f0*/  LOP3.LUT R23, R12, 0xffff, RZ, 0xc0, !PT ;  /* 0x0000ffff0c177812 */ /* 0x004fe400078ec0ff */
[----:B----4-:R-:W-:Y:S02]  /*55500*/  LOP3.LUT R2, R2, 0xffff, RZ, 0xc0, !PT ;  /* 0x0000ffff02027812 */ /* 0x010fe400078ec0ff */
[----:B---3--:R-:W-:Y:S01]  /*55510*/  LOP3.LUT R6, R13, 0xffff, RZ, 0xc0, !PT ;  /* 0x0000ffff0d067812 */ /* 0x008fe200078ec0ff */
[----:B------:R-:W-:Y:S01]  /*55520*/  STL [R1+0x170], R23 ;  /* 0x0001701701007387 */ /* 0x000fe20000100800 */
[----:B------:R-:W-:-:S03]  /*55530*/  LOP3.LUT R22, R15, 0xffff, RZ, 0xc0, !PT ;  /* 0x0000ffff0f167812 */ /* 0x000fc600078ec0ff */
[----:B------:R0:W-:Y:S04]  /*55540*/  STL [R1+0x1d4], R6 ;  /* 0x0001d40601007387 */ /* 0x0001e80000100800 */
[----:B------:R-:W-:Y:S04]  /*55550*/  STL [R1+0x1ec], R2 ;  /* 0x0001ec0201007387 */ /* 0x000fe80000100800 */
[----:B------:R-:W2:Y:S04]  /*55560*/  LDL.LU R15, [R1+0x260] ;  /* 0x00026000010f7983 */ /* 0x000ea80000300800 */
[----:B------:R-:W3:Y:S04]  /*55570*/  LDL.LU R13, [R1+0x198] ;  /* 0x00019800010d7983 */ /* 0x000ee80000300800 */
[----:B------:R-:W4:Y:S04]  /*55580*/  LDL.LU R12, [R1+0x14] ;  /* 0x00001400010c7983 */ /* 0x000f280000300800 */
[----:B------:R-:W-:Y:S01]  /*55590*/  STL [R1+0x174], R22 ;  /* 0x0001741601007387 */ /* 0x000fe20000100800 */
[----:B------:R-:W-:-:S02]  /*555a0*/  LOP3.LUT R14, R14, 0xffff, RZ, 0xc0, !PT ;  /* 0x0000ffff0e0e7812 */ /* 0x000fc400078ec0ff */
[----:B------:R-:W-:Y:S02]  /*555b0*/  LOP3.LUT R29, R29, 0xffff, RZ, 0xc0, !PT ;  /* 0x0000ffff1d1d7812 */ /* 0x000fe400078ec0ff */
[----:B------:R-:W-:-:S04]  /*555c0*/  LOP3.LUT R3, R3, 0xffff, RZ, 0xc0, !PT ;  /* 0x0000ffff03037812 */ /* 0x000fc800078ec0ff */
[----:B------:R-:W-:Y:S02]  /*555d0*/  PRMT R20, R3, 0x3340, R1 ;  /* 0x0000334003147816 */ /* 0x000fe40000000001 */
[----:B0-----:R-:W-:-:S05]  /*555e0*/  LOP3.LUT R6, R24, 0xffff, RZ, 0xc0, !PT ;  /* 0x0000ffff18067812 */ /* 0x001fca00078ec0ff */
[----:B------:R0:W-:Y:S04]  /*555f0*/  STL [R1+0x184], R6 ;  /* 0x0001840601007387 */ /* 0x0001e80000100800 */
[----:B------:R-:W-:Y:S01]  /*55600*/  STL [R1+0x1e0], R14 ;  /* 0x0001e00e01007387 */ /* 0x000fe20000100800 */
[----:B------:R-:W-:Y:S02]  /*55610*/  LOP3.LUT R5, R5, 0xffff, RZ, 0xc0, !PT ;  /* 0x0000ffff05057812 */ /* 0x000fe400078ec0ff */
[----:B0-----:R-:W-:-:S03]  /*55620*/  LOP3.LUT R6, R21, 0xffff, RZ, 0xc0, !PT ;  /* 0x0000ffff15067812 */ /* 0x001fc600078ec0ff */
[----:B------:R0:W-:Y:S01]  /*55630*/  STL [R1+0x1b0], R5 ;  /* 0x0001b00501007387 */ /* 0x0001e20000100800 */
[----:B------:R-:W-:-:S03]  /*55640*/  PRMT R21, R5, 0x3340, R1 ;  /* 0x0000334005157816 */ /* 0x000fc60000000001 */
[----:B------:R-:W-:Y:S04]  /*55650*/  STL [R1+0xc4], R6 ;  /* 0x0000c40601007387 */ /* 0x000fe80000100800 */
[----:B------:R1:W-:Y:S01]  /*55660*/  STL [R1+0x20a4], R29 ;  /* 0x0020a41d01007387 */ /* 0x0003e20000100800 */
[----:B0-----:R-:W-:-:S03]  /*55670*/  PRMT R5, R29, 0x3340, R1 ;  /* 0x000033401d057816 */ /* 0x001fc60000000001 */
[----:B-1----:R-:W2:Y:S04]  /*55680*/  LDL.LU R29, [R1+0x184] ;  /* 0x00018400011d7983 */ /* 0x002ea80000300800 */
[----:B------:R0:W-:Y:S04]  /*55690*/  STL [R1+0x20a8], R3 ;  /* 0x0020a80301007387 */ /* 0x0001e80000100800 */
[----:B0-----:R-:W2:Y:S01]  /*556a0*/  LDL.LU R3, [R1+0x1d4] ;  /* 0x0001d40001037983 */ /* 0x001ea20000300800 */
[----:B------:R-:W-:-:S03]  /*556b0*/  PRMT R2, R2, 0x3340, R14 ;  /* 0x0000334002027816 */ /* 0x000fc6000000000e */
[----:B------:R-:W3:Y:S01]  /*556c0*/  LDL.LU R14, [R1+0x40] ;  /* 0x00004000010e7983 */ /* 0x000ee20000300800 */
[----:B------:R-:W-:Y:S02]  /*556d0*/  PRMT R21, R2, 0x5410, R21 ;  /* 0x0000541002157816 */ /* 0x000fe40000000015 */
[----:B------:R-:W-:Y:S01]  /*556e0*/  PRMT R6, R6, 0x3340, R1 ;  /* 0x0000334006067816 */ /* 0x000fe20000000001 */
[----:B------:R-:W3:Y:S01]  /*556f0*/  LDL.LU R2, [R1+0x20cc] ;  /* 0x0020cc0001027983 */ /* 0x000ee20000300800 */
[----:B------:R-:W-:-:S03]  /*55700*/  PRMT R23, R23, 0x3340, R22 ;  /* 0x0000334017177816 */ /* 0x000fc60000000016 */
[----:B------:R0:W-:Y:S01]  /*55710*/  STL [R1+0x140c], R21 ;  /* 0x00140c1501007387 */ /* 0x0001e20000100800 */
[----:B------:R-:W-:-:S03]  /*55720*/  PRMT R23, R23, 0x5410, R6 ;  /* 0x0000541017177816 */ /* 0x000fc60000000006 */
[----:B0-----:R-:W3:Y:S01]  /*55730*/  LDL.LU R21, [R1+0x18] ;  /* 0x0000180001157983 */ /* 0x001ee20000300800 */
[----:B--2---:R-:W-:-:S04]  /*55740*/  PRMT R24, R3, 0x3340, R29 ;  /* 0x0000334003187816 */ /* 0x004fc8000000001d */
[----:B------:R-:W-:Y:S02]  /*55750*/  PRMT R5, R24, 0x5410, R5 ;  /* 0x0000541018057816 */ /* 0x000fe40000000005 */
[----:B------:R-:W2:Y:S04]  /*55760*/  LDL.LU R24, [R1+0xa4] ;  /* 0x0000a40001187983 */ /* 0x000ea80000300800 */
[----:B------:R0:W-:Y:S04]  /*55770*/  STL [R1+0x1408], R5 ;  /* 0x0014080501007387 */ /* 0x0001e80000100800 */
[----:B0-----:R-:W2:Y:S04]  /*55780*/  LDL.LU R5, [R1+0x10] ;  /* 0x0000100001057983 */ /* 0x001ea80000300800 */
[----:B------:R-:W2:Y:S01]  /*55790*/  LDL.LU R6, [R1+0xc] ;  /* 0x00000c0001067983 */ /* 0x000ea20000300800 */
[----:B------:R-:W-:-:S02]  /*557a0*/  LOP3.LUT R16, R16, 0xffff, RZ, 0xc0, !PT ;  /* 0x0000ffff10107812 */ /* 0x000fc400078ec0ff */
[----:B------:R-:W-:-:S04]  /*557b0*/  LOP3.LUT R17, R17, 0xffff, RZ, 0xc0, !PT ;  /* 0x0000ffff11117812 */ /* 0x000fc800078ec0ff */
[----:B------:R-:W-:Y:S02]  /*557c0*/  PRMT R22, R16, 0x3340, R17 ;  /* 0x0000334010167816 */ /* 0x000fe40000000011 */
[----:B------:R-:W-:Y:S02]  /*557d0*/  LOP3.LUT R15, R15, 0xffff, RZ, 0xc0, !PT ;  /* 0x0000ffff0f0f7812 */ /* 0x000fe400078ec0ff */
[----:B------:R-:W-:Y:S02]  /*557e0*/  PRMT R20, R22, 0x5410, R20 ;  /* 0x0000541016147816 */ /* 0x000fe40000000014 */
[----:B---3--:R-:W-:Y:S01]  /*557f0*/  LOP3.LUT R13, R13, 0xffff, RZ, 0xc0, !PT ;  /* 0x0000ffff0d0d7812 */ /* 0x008fe200078ec0ff */
[----:B------:R-:W-:Y:S04]  /*55800*/  STL [R1+0x1428], R23 ;  /* 0x0014281701007387 */ /* 0x000fe80000100800 */
[----:B------:R0:W-:Y:S01]  /*55810*/  STL [R1+0x1424], R20 ;  /* 0x0014241401007387 */ /* 0x0001e20000100800 */
[----:B----4-:R-:W-:-:S02]  /*55820*/  SHF.R.U32.HI R22, RZ, 0x8, R12 ;  /* 0x00000008ff167819 */ /* 0x010fc4000001160c */
[----:B------:R-:W-:Y:S01]  /*55830*/  SHF.R.U32.HI R21, RZ, 0x8, R21 ;  /* 0x00000008ff157819 */ /* 0x000fe20000011615 */
[----:B------:R-:W3:Y:S03]  /*55840*/  LDL.LU R12, [R1+0x44] ;  /* 0x00004400010c7983 */ /* 0x000ee60000300800 */
[----:B------:R-:W-:Y:S02]  /*55850*/  LOP3.LUT R21, R21, 0xffff, RZ, 0xc0, !PT ;  /* 0x0000ffff15157812 */ /* 0x000fe400078ec0ff */
[----:B--2---:R-:W-:Y:S02]  /*55860*/  LOP3.LUT R24, R24, 0xffff, RZ, 0xc0, !PT ;  /* 0x0000ffff18187812 */ /* 0x004fe400078ec0ff */
[----:B0-----:R-:W-:Y:S02]  /*55870*/  SHF.R.U32.HI R20, RZ, 0x8, R5 ;  /* 0x00000008ff147819 */ /* 0x001fe40000011605 */
[----:B------:R-:W-:-:S02]  /*55880*/  SHF.R.U32.HI R23, RZ, 0x8, R6 ;  /* 0x00000008ff177819 */ /* 0x000fc40000011606 */
[----:B------:R-:W-:Y:S02]  /*55890*/  PRMT R5, R24, 0x3340, R1 ;  /* 0x0000334018057816 */ /* 0x000fe40000000001 */
[----:B------:R-:W-:Y:S02]  /*558a0*/  PRMT R6, R15, 0x3340, R13 ;  /* 0x000033400f067816 */ /* 0x000fe4000000000d */
[----:B------:R-:W-:Y:S02]  /*558b0*/  LOP3.LUT R23, R23, 0xffff, RZ, 0xc0, !PT ;  /* 0x0000ffff17177812 */ /* 0x000fe400078ec0ff */
[----:B------:R-:W-:Y:S02]  /*558c0*/  PRMT R6, R6, 0x5410, R5 ;  /* 0x0000541006067816 */ /* 0x000fe40000000005 */
[----:B------:R-:W-:Y:S01]  /*558d0*/  PRMT R23, R23, 0x3340, R1 ;  /* 0x0000334017177816 */ /* 0x000fe20000000001 */
[----:B------:R-:W2:Y:S04]  /*558e0*/  LDL.LU R5, [R1+0x24] ;  /* 0x0000240001057983 */ /* 0x000ea80000300800 */
[----:B------:R0:W-:Y:S01]  /*558f0*/  STL [R1+0x1420], R6 ;  /* 0x0014200601007387 */ /* 0x0001e20000100800 */
[----:B------:R-:W-:-:S03]  /*55900*/  LOP3.LUT R20, R20, 0xffff, RZ, 0xc0, !PT ;  /* 0x0000ffff14147812 */ /* 0x000fc600078ec0ff */
[----:B0-----:R-:W4:Y:S04]  /*55910*/  LDL.LU R6, [R1+0x2c] ;  /* 0x00002c0001067983 */ /* 0x001f280000300800 */
[----:B------:R0:W-:Y:S01]  /*55920*/  STL [R1+0x88], R23 ;  /* 0x0000881701007387 */ /* 0x0001e20000100800 */
[----:B------:R-:W-:-:S03]  /*55930*/  PRMT R20, R20, 0x3340, R21 ;  /* 0x0000334014147816 */ /* 0x000fc60000000015 */
[----:B0-----:R-:W3:Y:S04]  /*55940*/  LDL.LU R23, [R1+0x28] ;  /* 0x0000280001177983 */ /* 0x001ee80000300800 */
[----:B------:R-:W3:Y:S01]  /*55950*/  LDL.LU R21, [R1+0x38] ;  /* 0x0000380001157983 */ /* 0x000ee20000300800 */
[----:B------:R-:W-:-:S03]  /*55960*/  LOP3.LUT R22, R22, 0xffff, RZ, 0xc0, !PT ;  /* 0x0000ffff16167812 */ /* 0x000fc600078ec0ff */
[----:B------:R0:W-:Y:S02]  /*55970*/  STL [R1+0xc0], R20 ;  /* 0x0000c01401007387 */ /* 0x0001e40000100800 */
[----:B0-----:R-:W-:Y:S02]  /*55980*/  PRMT R20, R22, 0x3340, R1 ;  /* 0x0000334016147816 */ /* 0x001fe40000000001 */
[----:B------:R-:W3:Y:S04]  /*55990*/  LDL.LU R22, [R1+0x20] ;  /* 0x0000200001167983 */ /* 0x000ee80000300800 */
[----:B------:R0:W-:Y:S01]  /*559a0*/  STL [R1+0x80], R20 ;  /* 0x0000801401007387 */ /* 0x0001e20000100800 */
[----:B--2---:R-:W-:-:S04]  /*559b0*/  SHF.R.U32.HI R5, RZ, 0x8, R5 ;  /* 0x00000008ff057819 */ /* 0x004fc80000011605 */
[----:B------:R-:W-:Y:S02]  /*559c0*/  LOP3.LUT R5, R5, 0xffff, RZ, 0xc0, !PT ;  /* 0x0000ffff05057812 */ /* 0x000fe400078ec0ff */
[----:B----4-:R-:W-:-:S04]  /*559d0*/  SHF.R.U32.HI R6, RZ, 0x8, R6 ;  /* 0x00000008ff067819 */ /* 0x010fc80000011606 */
[----:B------:R-:W-:Y:S02]  /*559e0*/  LOP3.LUT R6, R6, 0xffff, RZ, 0xc0, !PT ;  /* 0x0000ffff06067812 */ /* 0x000fe400078ec0ff */
[----:B---3--:R-:W-:Y:S02]  /*559f0*/  SHF.R.U32.HI R23, RZ, 0x8, R23 ;  /* 0x00000008ff177819 */ /* 0x008fe40000011617 */
[----:B0-----:R-:W-:Y:S02]  /*55a00*/  SHF.R.U32.HI R20, RZ, 0x8, R21 ;  /* 0x00000008ff147819 */ /* 0x001fe40000011615 */
[----:B------:R-:W-:Y:S02]  /*55a10*/  SHF.R.U32.HI R21, RZ, 0x8, R14 ;  /* 0x00000008ff157819 */ /* 0x000fe4000001160e */
[----:B------:R-:W-:Y:S02]  /*55a20*/  LOP3.LUT R23, R23, 0xffff, RZ, 0xc0, !PT ;  /* 0x0000ffff17177812 */ /* 0x000fe400078ec0ff */
[----:B------:R-:W-:-:S02]  /*55a30*/  LOP3.LUT R20, R20, 0xffff, RZ, 0xc0, !PT ;  /* 0x0000ffff14147812 */ /* 0x000fc400078ec0ff */
[----:B------:R-:W-:Y:S02]  /*55a40*/  LOP3.LUT R21, R21, 0xffff, RZ, 0xc0, !PT ;  /* 0x0000ffff15157812 */ /* 0x000fe400078ec0ff */
[----:B------:R-:W-:Y:S02]  /*55a50*/  PRMT R6, R6, 0x3340, R1 ;  /* 0x0000334006067816 */ /* 0x000fe40000000001 */
[----:B------:R-:W-:Y:S01]  /*55a60*/  PRMT R23, R23, 0x3340, R5 ;  /* 0x0000334017177816 */ /* 0x000fe20000000005 */
[----:B------:R-:W2:Y:S04]  /*55a70*/  LDL.LU R14, [R1+0xb0] ;  /* 0x0000b000010e7983 */ /* 0x000ea80000300800 */
[----:B------:R-:W3:Y:S01]  /*55a80*/  LDL.LU R5, [R1+0x34] ;  /* 0x0000340001057983 */ /* 0x000ee20000300800 */
[----:B------:R-:W-:-:S03]  /*55a90*/  PRMT R21, R20, 0x3340, R21 ;  /* 0x0000334014157816 */ /* 0x000fc60000000015 */
[----:B------:R0:W-:Y:S04]  /*55aa0*/  STL [R1+0xa4], R23 ;  /* 0x0000a41701007387 */ /* 0x0001e80000100800 */
[----:B0-----:R-:W4:Y:S04]  /*55ab0*/  LDL.LU R23, [R1+0x1bc] ;  /* 0x0001bc0001177983 */ /* 0x001f280000300800 */
[----:B------:R0:W-:Y:S04]  /*55ac0*/  STL [R1+0x58], R6 ;  /* 0x0000580601007387 */ /* 0x0001e80000100800 */
[----:B0-----:R-:W2:Y:S04]  /*55ad0*/  LDL.LU R6, [R1+0x48] ;  /* 0x0000480001067983 */ /* 0x001ea80000300800 */
[----:B------:R-:W2:Y:S04]  /*55ae0*/  LDL.LU R20, [R1+0x30] ;  /* 0x0000300001147983 */ /* 0x000ea80000300800 */
[----:B------:R0:W-:Y:S04]  /*55af0*/  STL [R1+0xa0], R21 ;  /* 0x0000a01501007387 */ /* 0x0001e80000100800 */
[----:B0-----:R-:W4:Y:S01]  /*55b00*/  LDL.LU R21, [R1+0x3c] ;  /* 0x00003c0001157983 */ /* 0x001f220000300800 */
[----:B------:R-:W-:-:S04]  /*55b10*/  SHF.R.U32.HI R22, RZ, 0x8, R22 ;  /* 0x00000008ff167819 */ /* 0x000fc80000011616 */
[----:B------:R-:W-:-:S04]  /*55b20*/  LOP3.LUT R22, R22, 0xffff, RZ, 0xc0, !PT ;  /* 0x0000ffff16167812 */ /* 0x000fc800078ec0ff */
[----:B------:R-:W-:-:S05]  /*55b30*/  PRMT R22, R22, 0x3340, R1 ;  /* 0x0000334016167816 */ /* 0x000fca0000000001 */
[----:B------:R4:W-:Y:S01]  /*55b40*/  STL [R1+0x1208], R22 ;  /* 0x0012081601007387 */ /* 0x0009e20000100800 */
[----:B---3--:R-:W-:-:S04]  /*55b50*/  SHF.R.U32.HI R5, RZ, 0x8, R5 ;  /* 0x00000008ff057819 */ /* 0x008fc80000011605 */
[----:B------:R-:W-:Y:S02]  /*55b60*/  LOP3.LUT R5, R5, 0xffff, RZ, 0xc0, !PT ;  /* 0x0000ffff05057812 */ /* 0x000fe400078ec0ff */
[----:B--2---:R-:W-:-:S04]  /*55b70*/  SHF.R.U32.HI R20, RZ, 0x8, R20 ;  /* 0x00000008ff147819 */ /* 0x004fc80000011614 */
[----:B------:R-:W-:Y:S02]  /*55b80*/  LOP3.LUT R20, R20, 0xffff, RZ, 0xc0, !PT ;  /* 0x0000ffff14147812 */ /* 0x000fe400078ec0ff */
[----:B----4-:R-:W-:Y:S02]  /*55b90*/  SHF.R.U32.HI R22, RZ, 0x8, R21 ;  /* 0x00000008ff167819 */ /* 0x010fe40000011615 */
[----:B------:R-:W-:Y:S02]  /*55ba0*/  SHF.R.U32.HI R21, RZ, 0x8, R12 ;  /* 0x00000008ff157819 */ /* 0x000fe4000001160c */
[----:B------:R-:W-:Y:S01]  /*55bb0*/  PRMT R20, R20, 0x3340, R5 ;  /* 0x0000334014147816 */ /* 0x000fe20000000005 */
[----:B------:R-:W2:Y:S01]  /*55bc0*/  LDL.LU R12, [R1+0x5c] ;  /* 0x00005c00010c7983 */ /* 0x000ea20000300800 */
[----:B------:R-:W-:-:S03]  /*55bd0*/  LOP3.LUT R22, R22, 0xffff, RZ, 0xc0, !PT ;  /* 0x0000ffff16167812 */ /* 0x000fc600078ec0ff */
[----:B------:R-:W3:Y:S01]  /*55be0*/  LDL.LU R5, [R1+0x4c] ;  /* 0x00004c0001057983 */ /* 0x000ee20000300800 */
[----:B------:R-:W-:Y:S02]  /*55bf0*/  SHF.R.U32.HI R6, RZ, 0x8, R6 ;  /* 0x00000008ff067819 */ /* 0x000fe40000011606 */
[----:B------:R-:W-:Y:S01]  /*55c00*/  PRMT R22, R22, 0x3340, R1 ;  /* 0x0000334016167816 */ /* 0x000fe20000000001 */
[----:B------:R0:W-:Y:S01]  /*55c10*/  STL [R1+0x128c], R20 ;  /* 0x00128c1401007387 */ /* 0x0001e20000100800 */
[----:B------:R-:W-:Y:S02]  /*55c20*/  LOP3.LUT R6, R6, 0xffff, RZ, 0xc0, !PT ;  /* 0x0000ffff06067812 */ /* 0x000fe400078ec0ff */
[----:B------:R-:W-:Y:S01]  /*55c30*/  LOP3.LUT R21, R21, 0xffff, RZ, 0xc0, !PT ;  /* 0x0000ffff15157812 */ /* 0x000fe200078ec0ff */
[----:B0-----:R-:W4:Y:S04]  /*55c40*/  LDL.LU R20, [R1+0x60] ;  /* 0x0000600001147983 */ /* 0x001f280000300800 */
[----:B------:R0:W-:Y:S01]  /*55c50*/  STL [R1+0xf90], R22 ;  /* 0x000f901601007387 */ /* 0x0001e20000100800 */
[----:B------:R-:W-:-:S03]  /*55c60*/  PRMT R21, R21, 0x3340, R6 ;  /* 0x0000334015157816 */ /* 0x000fc60000000006 */
[----:B0-----:R-:W2:Y:S04]  /*55c70*/  LDL.LU R22, [R1+0x64] ;  /* 0x0000640001167983 */ /* 0x001ea80000300800 */
[----:B------:R-:W2:Y:S01]  /*55c80*/  LDL.LU R6, [R1+0x278] ;  /* 0x0002780001067983 */ /* 0x000ea20000300800 */
[----:B------:R-:W-:-:S03]  /*55c90*/  LOP3.LUT R14, R14, 0xffff, RZ, 0xc0, !PT ;  /* 0x0000ffff0e0e7812 */ /* 0x000fc600078ec0ff */
[----:B------:R2:W-:Y:S04]  /*55ca0*/  STL [R1+0x1284], R21 ;  /* 0x0012841501007387 */ /* 0x0005e80000100800 */
[----:B------:R0:W-:Y:S01]  /*55cb0*/  STL [R1+0x1450], R14 ;  /* 0x0014500e01007387 */ /* 0x0001e20000100800 */
[----:B---3--:R-:W-:-:S04]  /*55cc0*/  SHF.R.U32.HI R5, RZ, 0x8, R5 ;  /* 0x00000008ff057819 */ /* 0x008fc80000011605 */
[----:B------:R-:W-:-:S04]  /*55cd0*/  LOP3.LUT R5, R5, 0xffff, RZ, 0xc0, !PT ;  /* 0x0000ffff05057812 */ /* 0x000fc800078ec0ff */
[----:B------:R-:W-:Y:S02]  /*55ce0*/  PRMT R5, R5, 0x3340, R1 ;  /* 0x0000334005057816 */ /* 0x000fe40000000001 */
[----:B----4-:R-:W-:-:S04]  /*55cf0*/  SHF.R.U32.HI R20, RZ, 0x8, R20 ;  /* 0x00000008ff147819 */ /* 0x010fc80000011614 */
[----:B------:R-:W-:Y:S02]  /*55d00*/  LOP3.LUT R20, R20, 0xffff, RZ, 0xc0, !PT ;  /* 0x0000ffff14147812 */ /* 0x000fe400078ec0ff */
[----:B--2---:R-:W-:Y:S02]  /*55d10*/  SHF.R.U32.HI R21, RZ, 0x8, R22 ;  /* 0x00000008ff157819 */ /* 0x004fe40000011616 */
[----:B------:R-:W-:Y:S02]  /*55d20*/  SHF.R.U32.HI R22, RZ, 0x8, R14 ;  /* 0x00000008ff167819 */ /* 0x000fe4000001160e */
[----:B0-----:R-:W2:Y:S01]  /*55d30*/  LDL.LU R14, [R1+0x94] ;  /* 0x00009400010e7983 */ /* 0x001ea20000300800 */
[----:B------:R-:W-:-:S03]  /*55d40*/  LOP3.LUT R21, R21, 0xffff, RZ, 0xc0, !PT ;  /* 0x0000ffff15157812 */ /* 0x000fc600078ec0ff */
[----:B------:R0:W-:Y:S01]  /*55d50*/  STL [R1+0x60], R5 ;  /* 0x0000600501007387 */ /* 0x0001e20000100800 */
[----:B------:R-:W-:Y:S02]  /*55d60*/  LOP3.LUT R22, R22, 0xffff, RZ, 0xc0, !PT ;  /* 0x0000ffff16167812 */ /* 0x000fe400078ec0ff */
[----:B0-----:R-:W-:Y:S02]  /*55d70*/  LOP3.LUT R5, R6, 0xffff, RZ, 0xc0, !PT ;  /* 0x0000ffff06057812 */ /* 0x001fe400078ec0ff */
[----:B------:R-:W-:Y:S02]  /*55d80*/  LOP3.LUT R6, R23, 0xffff, RZ, 0xc0, !PT ;  /* 0x0000ffff17067812 */ /* 0x000fe400078ec0ff */
[----:B------:R-:W-:Y:S02]  /*55d90*/  PRMT R23, R20, 0x3340, R21 ;  /* 0x0000334014177816 */ /* 0x000fe40000000015 */
[----:B------:R-:W3:Y:S04]  /*55da0*/  LDL.LU R20, [R1+0xb4] ;  /* 0x0000b40001147983 */ /* 0x000ee80000300800 */
[----:B------:R-:W4:Y:S04]  /*55db0*/  LDL.LU R21, [R1+0xbc] ;  /* 0x0000bc0001157983 */ /* 0x000f280000300800 */
[----:B------:R0:W-:Y:S02]  /*55dc0*/  STL [R1+0x1270], R23 ;  /* 0x0012701701007387 */ /* 0x0001e40000100800 */
[----:B0-----:R-:W-:-:S02]  /*55dd0*/  PRMT R23, R22, 0x3340, R1 ;  /* 0x0000334016177816 */ /* 0x001fc40000000001 */
[----:B------:R-:W2:Y:S04]  /*55de0*/  LDL.LU R22, [R1+0x74] ;  /* 0x0000740001167983 */ /* 0x000ea80000300800 */
[----:B------:R0:W-:Y:S02]  /*55df0*/  STL [R1+0x64], R23 ;  /* 0x0000641701007387 */ /* 0x0001e40000100800 */
[----:B0-----:R-:W-:Y:S02]  /*55e00*/  SHF.R.U32.HI R23, RZ, 0x8, R5 ;  /* 0x00000008ff177819 */ /* 0x001fe40000011605 */
[----:B------:R-:W-:-:S05]  /*55e10*/  PRMT R5, R5, 0x3340, R6 ;  /* 0x0000334005057816 */ /* 0x000fca0000000006 */
[----:B------:R0:W-:Y:S01]  /*55e20*/  STL [R1+0x1434], R5 ;  /* 0x0014340501007387 */ /* 0x0001e20000100800 */
[----:B------:R-:W-:Y:S02]  /*55e30*/  LOP3.LUT R23, R23, 0xffff, RZ, 0xc0, !PT ;  /* 0x0000ffff17177812 */ /* 0x000fe400078ec0ff */
[----:B0-----:R-:W-:-:S04]  /*55e40*/  SHF.R.U32.HI R5, RZ, 0x8, R6 ;  /* 0x00000008ff057819 */ /* 0x001fc80000011606 */
[----:B------:R-:W-:-:S04]  /*55e50*/  LOP3.LUT R5, R5, 0xffff, RZ, 0xc0, !PT ;  /* 0x0000ffff05057812 */ /* 0x000fc800078ec0ff */
[----:B------:R-:W-:Y:S02]  /*55e60*/  PRMT R23, R23, 0x3340, R5 ;  /* 0x0000334017177816 */ /* 0x000fe40000000005 */
[----:B---3--:R-:W-:Y:S02]  /*55e70*/  SHF.R.U32.HI R20, RZ, 0x8, R20 ;  /* 0x00000008ff147819 */ /* 0x008fe40000011614 */
[----:B----4-:R-:W-:Y:S02]  /*55e80*/  SHF.R.U32.HI R21, RZ, 0x8, R21 ;  /* 0x00000008ff157819 */ /* 0x010fe40000011615 */
[----:B------:R-:W-:Y:S02]  /*55e90*/  LOP3.LUT R20, R20, 0xffff, RZ, 0xc0, !PT ;  /* 0x0000ffff14147812 */ /* 0x000fe400078ec0ff */
[----:B--2---:R-:W-:-:S04]  /*55ea0*/  SHF.R.U32.HI R6, RZ, 0x8, R22 ;  /* 0x00000008ff067819 */ /* 0x004fc80000011616 */
[----:B------:R-:W-:Y:S02]  /*55eb0*/  LOP3.LUT R6, R6, 0xffff, RZ, 0xc0, !PT ;  /* 0x0000ffff06067812 */ /* 0x000fe400078ec0ff */
[----:B------:R-:W-:Y:S02]  /*55ec0*/  SHF.R.U32.HI R22, RZ, 0x8, R12 ;  /* 0x00000008ff167819 */ /* 0x000fe4000001160c */
[----:B------:R-:W-:Y:S01]  /*55ed0*/  LOP3.LUT R21, R21, 0xffff, RZ, 0xc0, !PT ;  /* 0x0000ffff15157812 */ /* 0x000fe200078ec0ff */
[----:B------:R-:W2:Y:S01]  /*55ee0*/  LDL.LU R12, [R1+0xcc] ;  /* 0x0000cc00010c7983 */ /* 0x000ea20000300800 */
[----:B------:R-:W-:-:S03]  /*55ef0*/  PRMT R6, R6, 0x3340, R1 ;  /* 0x0000334006067816 */ /* 0x000fc60000000001 */
[----:B------:R-:W3:Y:S04]  /*55f00*/  LDL.LU R5, [R1+0x70] ;  /* 0x0000700001057983 */ /* 0x000ee80000300800 */
[----:B------:R0:W-:Y:S01]  /*55f10*/  STL [R1+0x126c], R23 ;  /* 0x00126c1701007387 */ /* 0x0001e20000100800 */
[----:B------:R-:W-:-:S03]  /*55f20*/  PRMT R21, R20, 0x3340, R21 ;  /* 0x0000334014157816 */ /* 0x000fc60000000015 */
[----:B0-----:R-:W4:Y:S04]  /*55f30*/  LDL.LU R23, [R1+0x7c] ;  /* 0x00007c0001177983 */ /* 0x001f280000300800 */
[----:B------:R0:W-:Y:S04]  /*55f40*/  STL [R1+0x5c], R6 ;  /* 0x00005c0601007387 */ /* 0x0001e80000100800 */
[----:B0-----:R-:W2:Y:S04]  /*55f50*/  LDL.LU R6, [R1+0x9c] ;  /* 0x00009c0001067983 */ /* 0x001ea80000300800 */
[----:B------:R-:W2:Y:S04]  /*55f60*/  LDL.LU R20, [R1+0x68] ;  /* 0x0000680001147983 */ /* 0x000ea80000300800 */
[----:B------:R0:W-:Y:S04]  /*55f70*/  STL [R1+0x1294], R21 ;  /* 0x0012941501007387 */ /* 0x0001e80000100800 */
[----:B0-----:R-:W4:Y:S01]  /*55f80*/  LDL.LU R21, [R1+0x6c] ;  /* 0x00006c0001157983 */ /* 0x001f220000300800 */
[----:B------:R-:W-:-:S04]  /*55f90*/  LOP3.LUT R22, R22, 0xffff, RZ, 0xc0, !PT ;  /* 0x0000ffff16167812 */ /* 0x000fc800078ec0ff */
[----:B------:R-:W-:-:S05]  /*55fa0*/  PRMT R22, R22, 0x3340, R1 ;  /* 0x0000334016167816 */ /* 0x000fca0000000001 */
[----:B------:R4:W-:Y:S01]  /*55fb0*/  STL [R1+0x1238], R22 ;  /* 0x0012381601007387 */ /* 0x0009e20000100800 */
[----:B---3--:R-:W-:-:S04]  /*55fc0*/  SHF.R.U32.HI R5, RZ, 0x8, R5 ;  /* 0x00000008ff057819 */ /* 0x008fc80000011605 */
[----:B------:R-:W-:Y:S02]  /*55fd0*/  LOP3.LUT R5, R5, 0xffff, RZ, 0xc0, !PT ;  /* 0x0000ffff05057812 */ /* 0x000fe400078ec0ff */
[----:B--2---:R-:W-:-:S04]  /*55fe0*/  SHF.R.U32.HI R20, RZ, 0x8, R20 ;  /* 0x00000008ff147819 */ /* 0x004fc80000011614 */
[----:B------:R-:W-:-:S04]  /*55ff0*/  LOP3.LUT R20, R20, 0xffff, RZ, 0xc0, !PT ;  /* 0x0000ffff14147812 */ /* 0x000fc800078ec0ff */
[----:B------:R-:W-:Y:S02]  /*56000*/  PRMT R20, R20, 0x3340, R5 ;  /* 0x0000334014147816 */ /* 0x000fe40000000005 */
[----:B----4-:R-:W-:Y:S02]  /*56010*/  SHF.R.U32.HI R22, RZ, 0x8, R21 ;  /* 0x00000008ff167819 */ /* 0x010fe40000011615 */
[----:B------:R-:W-:Y:S02]  /*56020*/  SHF.R.U32.HI R21, RZ, 0x8, R14 ;  /* 0x00000008ff157819 */ /* 0x000fe4000001160e */
[----:B------:R-:W2:Y:S04]  /*56030*/  LDL.LU R14, [R1+0x84] ;  /* 0x00008400010e7983 */ /* 0x000ea80000300800 */
[----:B------:R-:W3:Y:S01]  /*56040*/  LDL.LU R5, [R1+0xd0] ;  /* 0x0000d00001057983 */ /* 0x000ee20000300800 */
[----:B------:R-:W-:-:S02]  /*56050*/  LOP3.LUT R22, R22, 0xffff, RZ, 0xc0, !PT ;  /* 0x0000ffff16167812 */ /* 0x000fc400078ec0ff */
[----:B------:R-:W-:Y:S01]  /*56060*/  SHF.R.U32.HI R6, RZ, 0x8, R6 ;  /* 0x00000008ff067819 */ /* 0x000fe20000011606 */
[----:B------:R0:W-:Y:S01]  /*56070*/  STL [R1+0x1298], R20 ;  /* 0x0012981401007387 */ /* 0x0001e20000100800 */
[----:B------:R-:W-:Y:S02]  /*56080*/  LOP3.LUT R21, R21, 0xffff, RZ, 0xc0, !PT ;  /* 0x0000ffff15157812 */ /* 0x000fe400078ec0ff */
[----:B------:R-:W-:Y:S02]  /*56090*/  LOP3.LUT R6, R6, 0xffff, RZ, 0xc0, !PT ;  /* 0x0000ffff06067812 */ /* 0x000fe400078ec0ff */
[----:B0-----:R-:W-:Y:S02]  /*560a0*/  PRMT R20, R22, 0x3340, R1 ;  /* 0x0000334016147816 */ /* 0x001fe40000000001 */
[----:B------:R-:W4:Y:S04]  /*560b0*/  LDL.LU R22, [R1+0x1c] ;  /* 0x00001c0001167983 */ /* 0x000f280000300800 */
[----:B------:R0:W-:Y:S02]  /*560c0*/  STL [R1+0x1234], R20 ;  /* 0x0012341401007387 */ /* 0x0001e40000100800 */
[----:B0-----:R-:W-:-:S02]  /*560d0*/  PRMT R20, R21, 0x3340, R6 ;  /* 0x0000334015147816 */ /* 0x001fc40000000006 */
[----:B------:R-:W2:Y:S04]  /*560e0*/  LDL.LU R6, [R1+0xc8] ;  /* 0x0000c80001067983 */ /* 0x000ea80000300800 */
[----:B------:R0:W-:Y:S01]  /*560f0*/  STL [R1+0x1290], R20 ;  /* 0x0012901401007387 */ /* 0x0001e20000100800 */
[----:B------:R-:W-:-:S03]  /*56100*/  SHF.R.U32.HI R21, RZ, 0x8, R12 ;  /* 0x00000008ff157819 */ /* 0x000fc6000001160c */
[----:B------:R-:W4:Y:S01]  /*56110*/  LDL.LU R12, [R1+0x15c] ;  /* 0x00015c00010c7983 */ /* 0x000f220000300800 */
[----:B0-----:R-:W-:Y:S02]  /*56120*/  SHF.R.U32.HI R20, RZ, 0x8, R23 ;  /* 0x00000008ff147819 */ /* 0x001fe40000011617 */
[----:B------:R-:W-:Y:S01]  /*56130*/  LOP3.LUT R21, R21, 0xffff, RZ, 0xc0, !PT ;  /* 0x0000ffff15157812 */ /* 0x000fe200078ec0ff */
[----:B------:R-:W4:Y:S01]  /*56140*/  LDL.LU R23, [R1+0x234] ;  /* 0x0002340001177983 */ /* 0x000f220000300800 */
[----:B------:R-:W-:-:S04]  /*56150*/  LOP3.LUT R20, R20, 0xffff, RZ, 0xc0, !PT ;  /* 0x0000ffff14147812 */ /* 0x000fc800078ec0ff */
[----:B------:R-:W-:-:S05]  /*56160*/  PRMT R20, R20, 0x3340, R1 ;  /* 0x0000334014147816 */ /* 0x000fca0000000001 */
[----:B------:R0:W-:Y:S04]  /*56170*/  STL [R1+0x122c], R20 ;  /* 0x00122c1401007387 */ /* 0x0001e80000100800 */
[----:B0-----:R-:W4:Y:S01]  /*56180*/  LDL.LU R20, [R1+0xdc] ;  /* 0x0000dc0001147983 */ /* 0x001f220000300800 */
[----:B---3--:R-:W-:-:S04]  /*56190*/  SHF.R.U32.HI R5, RZ, 0x8, R5 ;  /* 0x00000008ff057819 */ /* 0x008fc80000011605 */
[----:B------:R-:W-:-:S04]  /*561a0*/  LOP3.LUT R5, R5, 0xffff, RZ, 0xc0, !PT ;  /* 0x0000ffff05057812 */ /* 0x000fc800078ec0ff */
[----:B------:R-:W-:Y:S02]  /*561b0*/  PRMT R21, R21, 0x3340, R5 ;  /* 0x0000334015157816 */ /* 0x000fe40000000005 */
[----:B------:R-:W3:Y:S04]  /*561c0*/  LDL.LU R5, [R1+0xe0] ;  /* 0x0000e00001057983 */ /* 0x000ee80000300800 */
[----:B------:R0:W-:Y:S04]  /*561d0*/  STL [R1+0x127c], R21 ;  /* 0x00127c1501007387 */ /* 0x0001e80000100800 */
[----:B0-----:R-:W3:Y:S01]  /*561e0*/  LDL.LU R21, [R1+0x78] ;  /* 0x0000780001157983 */ /* 0x001ee20000300800 */
[----:B--2---:R-:W-:-:S04]  /*561f0*/  SHF.R.U32.HI R6, RZ, 0x8, R6 ;  /* 0x00000008ff067819 */ /* 0x004fc80000011606 */
[----:B------:R-:W-:-:S04]  /*56200*/  LOP3.LUT R6, R6, 0xffff, RZ, 0xc0, !PT ;  /* 0x0000ffff06067812 */ /* 0x000fc800078ec0ff */
[----:B------:R-:W-:-:S05]  /*56210*/  PRMT R6, R6, 0x3340, R1 ;  /* 0x0000334006067816 */ /* 0x000fca0000000001 */
[----:B------:R0:W-:Y:S02]  /*56220*/  STL [R1+0x1230], R6 ;  /* 0x0012300601007387 */ /* 0x0001e40000100800 */
[----:B0-----:R-:W-:Y:S02]  /*56230*/  SHF.R.U32.HI R6, RZ, 0x8, R14 ;  /* 0x00000008ff067819 */ /* 0x001fe4000001160e */
[----:B------:R-:W2:Y:S01]  /*56240*/  LDL.LU R14, [R1+0x108] ;  /* 0x00010800010e7983 */ /* 0x000ea20000300800 */
[----:B----4-:R-:W-:-:S04]  /*56250*/  SHF.R.U32.HI R20, RZ, 0x8, R20 ;  /* 0x00000008ff147819 */ /* 0x010fc80000011614 */
[----:B------:R-:W-:Y:S02]  /*56260*/  LOP3.LUT R20, R20, 0xffff, RZ, 0xc0, !PT ;  /* 0x0000ffff14147812 */ /* 0x000fe400078ec0ff */
[----:B---3--:R-:W-:-:S04]  /*56270*/  SHF.R.U32.HI R5, RZ, 0x8, R5 ;  /* 0x00000008ff057819 */ /* 0x008fc80000011605 */
[----:B------:R-:W-:-:S04]  /*56280*/  LOP3.LUT R5, R5, 0xffff, RZ, 0xc0, !PT ;  /* 0x0000ffff05057812 */ /* 0x000fc800078ec0ff */
[----:B------:R-:W-:Y:S02]  /*56290*/  PRMT R20, R20, 0x3340, R5 ;  /* 0x0000334014147816 */ /* 0x000fe40000000005 */
[----:B------:R-:W3:Y:S01]  /*562a0*/  LDL.LU R5, [R1+0x2dc] ;  /* 0x0002dc0001057983 */ /* 0x000ee20000300800 */
[----:B------:R-:W-:Y:S02]  /*562b0*/  SHF.R.U32.HI R22, RZ, 0x8, R22 ;  /* 0x00000008ff167819 */ /* 0x000fe40000011616 */
[----:B------:R-:W-:Y:S02]  /*562c0*/  SHF.R.U32.HI R21, RZ, 0x8, R21 ;  /* 0x00000008ff157819 */ /* 0x000fe40000011615 */
[----:B------:R-:W-:Y:S02]  /*562d0*/  LOP3.LUT R6, R6, 0xffff, RZ, 0xc0, !PT ;  /* 0x0000ffff06067812 */ /* 0x000fe400078ec0ff */
[----:B------:R-:W-:Y:S02]  /*562e0*/  LOP3.LUT R22, R22, 0xffff, RZ, 0xc0, !PT ;  /* 0x0000ffff16167812 */ /* 0x000fe400078ec0ff */
[----:B------:R-:W-:Y:S01]  /*562f0*/  LOP3.LUT R21, R21, 0xffff, RZ, 0xc0, !PT ;  /* 0x0000ffff15157812 */ /* 0x000fe200078ec0ff */
[----:B------:R0:W-:Y:S01]  /*56300*/  STL [R1+0x1280], R20 ;  /* 0x0012801401007387 */ /* 0x0001e20000100800 */
[----:B------:R-:W-:-:S02]  /*56310*/  LOP3.LUT R12, R12, 0xffff, RZ, 0xc0, !PT ;  /* 0x0000ffff0c0c7812 */ /* 0x000fc400078ec0ff */
[----:B------:R-:W-:Y:S02]  /*56320*/  PRMT R6, R21, 0x3340, R6 ;  /* 0x0000334015067816 */ /* 0x000fe40000000006 */
[----:B0-----:R-:W-:Y:S02]  /*56330*/  PRMT R20, R22, 0x3340, R1 ;  /* 0x0000334016147816 */ /* 0x001fe40000000001 */
[----:B------:R-:W4:Y:S04]  /*56340*/  LDL.LU R22, [R1+0x90] ;  /* 0x0000900001167983 */ /* 0x000f280000300800 */
[----:B------:R0:W-:Y:S04]  /*56350*/  STL [R1+0x1bc], R20 ;  /* 0x0001bc1401007387 */ /* 0x0001e80000100800 */
[----:B------:R1:W-:Y:S04]  /*56360*/  STL [R1+0x1278], R6 ;  /* 0x0012780601007387 */ /* 0x0003e80000100800 */
[----:B------:R2:W-:Y:S01]  /*56370*/  STL [R1+0x1438], R12 ;  /* 0x0014380c01007387 */ /* 0x0005e20000100800 */
[----:B0-----:R-:W-:-:S02]  /*56380*/  LOP3.LUT R20, R23, 0xffff, RZ, 0xc0, !PT ;  /* 0x0000ffff17147812 */ /* 0x001fc400078ec0ff */
[----:B-1----:R-:W-:-:S04]  /*56390*/  SHF.R.U32.HI R6, RZ, 0x8, R12 ;  /* 0x00000008ff067819 */ /* 0x002fc8000001160c */
[----:B------:R-:W-:-:S04]  /*563a0*/  LOP3.LUT R6, R6, 0xffff, RZ, 0xc0, !PT ;  /* 0x0000ffff06067812 */ /* 0x000fc800078ec0ff */
[----:B------:R-:W-:Y:S02]  /*563b0*/  PRMT R6, R6, 0x3340, R1 ;  /* 0x0000334006067816 */ /* 0x000fe40000000001 */
[----:B---3--:R-:W-:-:S04]  /*563c0*/  LOP3.LUT R5, R5, 0xffff, RZ, 0xc0, !PT ;  /* 0x0000ffff05057812 */ /* 0x008fc800078ec0ff */
[----:B------:R-:W-:Y:S02]  /*563d0*/  SHF.R.U32.HI R21, RZ, 0x8, R5 ;  /* 0x00000008ff157819 */ /* 0x000fe40000011605 */
[--C-:B--2---:R-:W-:Y:S02]  /*563e0*/  PRMT R12, R5, 0x3340, R20.reuse ;  /* 0x00003340050c7816 */ /* 0x104fe40000000014 */
[----:B------:R-:W-:Y:S01]  /*563f0*/  SHF.R.U32.HI R20, RZ, 0x8, R20 ;  /* 0x00000008ff147819 */ /* 0x000fe20000011614 */
[----:B------:R-:W2:Y:S01]  /*56400*/  LDL.LU R5, [R1+0x98] ;  /* 0x0000980001057983 */ /* 0x000ea20000300800 */
[----:B------:R-:W-:-:S03]  /*56410*/  LOP3.LUT R21, R21, 0xffff, RZ, 0xc0, !PT ;  /* 0x0000ffff15157812 */ /* 0x000fc600078ec0ff */
[----:B------:R-:W3:Y:S01]  /*56420*/  LDL.LU R23, [R1+0x11c] ;  /* 0x00011c0001177983 */ /* 0x000ee20000300800 */
[----:B------:R-:W-:-:S03]  /*56430*/  LOP3.LUT R20, R20, 0xffff, RZ, 0xc0, !PT ;  /* 0x0000ffff14147812 */ /* 0x000fc600078ec0ff */
[----:B------:R0:W-:Y:S01]  /*56440*/  STL [R1+0x142c], R12 ;  /* 0x00142c0c01007387 */ /* 0x0001e20000100800 */
[----:B------:R-:W-:-:S03]  /*56450*/  PRMT R21, R21, 0x3340, R20 ;  /* 0x0000334015157816 */ /* 0x000fc60000000014 */
[----:B0-----:R-:W3:Y:S04]  /*56460*/  LDL.LU R12, [R1+0x130] ;  /* 0x00013000010c7983 */ /* 0x001ee80000300800 */
[----:B------:R0:W-:Y:S04]  /*56470*/  STL [R1+0x198], R6 ;  /* 0x0001980601007387 */ /* 0x0001e80000100800 */
[----:B0-----:R-:W3:Y:S04]  /*56480*/  LDL.LU R6, [R1+0x104] ;  /* 0x0001040001067983 */ /* 0x001ee80000300800 */
[----:B------:R-:W3:Y:S04]  /*56490*/  LDL.LU R20, [R1+0xe8] ;  /* 0x0000e80001147983 */ /* 0x000ee80000300800 */
[----:B------:R0:W-:Y:S04]  /*564a0*/  STL [R1+0x1264], R21 ;  /* 0x0012641501007387 */ /* 0x0001e80000100800 */
[----:B0-----:R-:W3:Y:S01]  /*564b0*/  LDL.LU R21, [R1+0xf4] ;  /* 0x0000f40001157983 */ /* 0x001ee20000300800 */
[----:B----4-:R-:W-:-:S04]  /*564c0*/  SHF.R.U32.HI R22, RZ, 0x8, R22 ;  /* 0x00000008ff167819 */ /* 0x010fc80000011616 */
[----:B------:R-:W-:Y:S02]  /*564d0*/  LOP3.LUT R22, R22, 0xffff, RZ, 0xc0, !PT ;  /* 0x0000ffff16167812 */ /* 0x000fe400078ec0ff */
[----:B--2---:R-:W-:-:S04]  /*564e0*/  SHF.R.U32.HI R5, RZ, 0x8, R5 ;  /* 0x00000008ff057819 */ /* 0x004fc80000011605 */
[----:B------:R-:W-:-:S04]  /*564f0*/  LOP3.LUT R5, R5, 0xffff, RZ, 0xc0, !PT ;  /* 0x0000ffff05057812 */ /* 0x000fc800078ec0ff */
[----:B------:R-:W-:-:S05]  /*56500*/  PRMT R5, R5, 0x3340, R1 ;  /* 0x0000334005057816 */ /* 0x000fca0000000001 */
[----:B------:R0:W-:Y:S01]  /*56510*/  STL [R1+0x1228], R5 ;  /* 0x0012280501007387 */ /* 0x0001e20000100800 */
[----:B---3--:R-:W-:-:S04]  /*56520*/  SHF.R.U32.HI R20, RZ, 0x8, R20 ;  /* 0x00000008ff147819 */ /* 0x008fc80000011614 */
[----:B------:R-:W-:Y:S02]  /*56530*/  LOP3.LUT R20, R20, 0xffff, RZ, 0xc0, !PT ;  /* 0x0000ffff14147812 */ /* 0x000fe400078ec0ff */
[----:B0-----:R-:W-:-:S04]  /*56540*/  SHF.R.U32.HI R5, RZ, 0x8, R21 ;  /* 0x00000008ff057819 */ /* 0x001fc80000011615 */
[----:B------:R-:W-:Y:S02]  /*56550*/  LOP3.LUT R5, R5, 0xffff, RZ, 0xc0, !PT ;  /* 0x0000ffff05057812 */ /* 0x000fe400078ec0ff */
[----:B------:R-:W-:Y:S02]  /*56560*/  SHF.R.U32.HI R21, RZ, 0x8, R14 ;  /* 0x00000008ff157819 */ /* 0x000fe4000001160e */
[----:B------:R-:W-:Y:S01]  /*56570*/  SHF.R.U32.HI R6, RZ, 0x8, R6 ;  /* 0x00000008ff067819 */ /* 0x000fe20000011606 */
[----:B------:R-:W2:Y:S01]  /*56580*/  LDL.LU R14, [R1+0xfc] ;  /* 0x0000fc00010e7983 */ /* 0x000ea20000300800 */
[----:B------:R-:W-:-:S03]  /*56590*/  PRMT R20, R20, 0x3340, R5 ;  /* 0x0000334014147816 */ /* 0x000fc60000000005 */
[----:B------:R-:W3:Y:S01]  /*565a0*/  LDL.LU R5, [R1+0x138] ;  /* 0x0001380001057983 */ /* 0x000ee20000300800 */
[----:B------:R-:W-:-:S03]  /*565b0*/  LOP3.LUT R21, R21, 0xffff, RZ, 0xc0, !PT ;  /* 0x0000ffff15157812 */ /* 0x000fc600078ec0ff */
[----:B------:R0:W-:Y:S01]  /*565c0*/  STL [R1+0x1268], R20 ;  /* 0x0012681401007387 */ /* 0x0001e20000100800 */
[----:B------:R-:W-:Y:S02]  /*565d0*/  LOP3.LUT R6, R6, 0xffff, RZ, 0xc0, !PT ;  /* 0x0000ffff06067812 */ /* 0x000fe400078ec0ff */
[----:B0-----:R-:W-:Y:S02]  /*565e0*/  PRMT R20, R22, 0x3340, R1 ;  /* 0x0000334016147816 */ /* 0x001fe40000000001 */
[----:B------:R-:W4:Y:S04]  /*565f0*/  LDL.LU R22, [R1+0xb8] ;  /* 0x0000b80001167983 */ /* 0x000f280000300800 */
[----:B------:R0:W-:Y:S02]  /*56600*/  STL [R1+0x15c], R20 ;  /* 0x00015c1401007387 */ /* 0x0001e40000100800 */
[----:B0-----:R-:W-:-:S02]  /*56610*/  PRMT R20, R21, 0x3340, R6 ;  /* 0x0000334015147816 */ /* 0x001fc40000000006 */
[----:B------:R-:W2:Y:S04]  /*56620*/  LDL.LU R6, [R1+0x50] ;  /* 0x0000500001067983 */ /* 0x000ea80000300800 */
[----:B------:R0:W-:Y:S02]  /*56630*/  STL [R1+0x1260], R20 ;  /* 0x0012601401007387 */ /* 0x0001e40000100800 */
[----:B0-----:R-:W-:Y:S02]  /*56640*/  SHF.R.U32.HI R20, RZ, 0x8, R23 ;  /* 0x00000008ff147819 */ /* 0x001fe40000011617 */
[----:B------:R-:W-:Y:S01]  /*56650*/  SHF.R.U32.HI R21, RZ, 0x8, R12 ;  /* 0x00000008ff157819 */ /* 0x000fe2000001160c */
[----:B------:R-:W4:Y:S04]  /*56660*/  LDL.LU R23, [R1+0x124] ;  /* 0x0001240001177983 */ /* 0x000f280000300800 */
[----:B------:R-:W4:Y:S01]  /*56670*/  LDL.LU R12, [R1+0x18c] ;  /* 0x00018c00010c7983 */ /* 0x000f220000300800 */
[----:B------:R-:W-:-:S04]  /*56680*/  LOP3.LUT R20, R20, 0xffff, RZ, 0xc0, !PT ;  /* 0x0000ffff14147812 */ /* 0x000fc800078ec0ff */
[----:B------:R-:W-:-:S05]  /*56690*/  PRMT R20, R20, 0x3340, R1 ;  /* 0x0000334014147816 */ /* 0x000fca0000000001 */
[----:B------:R0:W-:Y:S04]  /*566a0*/  STL [R1+0xc8], R20 ;  /* 0x0000c81401007387 */ /* 0x0001e80000100800 */
[----:B0-----:R-:W4:Y:S01]  /*566b0*/  LDL.LU R20, [R1+0xf8] ;  /* 0x0000f80001147983 */ /* 0x001f220000300800 */
[----:B------:R-:W-:Y:S02]  /*566c0*/  LOP3.LUT R21, R21, 0xffff, RZ, 0xc0, !PT ;  /* 0x0000ffff15157812 */ /* 0x000fe400078ec0ff */
[----:B---3--:R-:W-:-:S04]  /*566d0*/  SHF.R.U32.HI R5, RZ, 0x8, R5 ;  /* 0x00000008ff057819 */ /* 0x008fc80000011605 */
[----:B------:R-:W-:-:S04]  /*566e0*/  LOP3.LUT R5, R5, 0xffff, RZ, 0xc0, !PT ;  /* 0x0000ffff05057812 */ /* 0x000fc800078ec0ff */
[----:B------:R-:W-:Y:S02]  /*566f0*/  PRMT R5, R21, 0x3340, R5 ;  /* 0x0000334015057816 */ /* 0x000fe40000000005 */
[----:B------:R-:W3:Y:S04]  /*56700*/  LDL.LU R21, [R1+0x10c] ;  /* 0x00010c0001157983 */ /* 0x000ee80000300800 */
[----:B------:R0:W-:Y:S01]  /*56710*/  STL [R1+0x1258], R5 ;  /* 0x0012580501007387 */ /* 0x0001e20000100800 */
[----:B--2---:R-:W-:-:S04]  /*56720*/  SHF.R.U32.HI R6, RZ, 0x8, R6 ;  /* 0x00000008ff067819 */ /* 0x004fc80000011606 */
[----:B------:R-:W-:-:S04]  /*56730*/  LOP3.LUT R6, R6, 0xffff, RZ, 0xc0, !PT ;  /* 0x0000ffff06067812 */ /* 0x000fc800078ec0ff */
[----:B0-----:R-:W-:Y:S02]  /*56740*/  PRMT R5, R6, 0x3340, R1 ;  /* 0x0000334006057816 */ /* 0x001fe40000000001 */
[----:B------:R-:W2:Y:S04]  /*56750*/  LDL.LU R6, [R1+0x110] ;  /* 0x0001100001067983 */ /* 0x000ea80000300800 */
[----:B------:R0:W-:Y:S02]  /*56760*/  STL [R1+0x130], R5 ;  /* 0x0001300501007387 */ /* 0x0001e40000100800 */
[----:B0-----:R-:W-:Y:S02]  /*56770*/  SHF.R.U32.HI R5, RZ, 0x8, R14 ;  /* 0x00000008ff057819 */ /* 0x001fe4000001160e */
[----:B------:R-:W2:Y:S02]  /*56780*/  LDL.LU R14, [R1+0x258] ;  /* 0x00025800010e7983 */ /* 0x000ea40000300800 */
[----:B------:R-:W-:-:S02]  /*56790*/  LOP3.LUT R5, R5, 0xffff, RZ, 0xc0, !PT ;  /* 0x0000ffff05057812 */ /* 0x000fc400078ec0ff */
[----:B----4-:R-:W-:-:S04]  /*567a0*/  SHF.R.U32.HI R20, RZ, 0x8, R20 ;  /* 0x00000008ff147819 */ /* 0x010fc80000011614 */
[----:B------:R-:W-:-:S04]  /*567b0*/  LOP3.LUT R20, R20, 0xffff, RZ, 0xc0, !PT ;  /* 0x0000ffff14147812 */ /* 0x000fc800078ec0ff */
[----:B------:R-:W-:Y:S02]  /*567c0*/  PRMT R20, R20, 0x3340, R5 ;  /* 0x0000334014147816 */ /* 0x000fe40000000005 */
[----:B------:R-:W4:Y:S04]  /*567d0*/  LDL.LU R5, [R1+0x120] ;  /* 0x0001200001057983 */ /* 0x000f280000300800 */
        /* <DEDUP_REMOVED lines=11> */
[----:B------:R-:W-:-:S03]  /*56890*/  LOP3.LUT R21, R12, 0xffff, RZ, 0xc0, !PT ;  /* 0x0000ffff0c157812 */ /* 0x000fc600078ec0ff */
[----:B------:R1:W-:Y:S04]  /*568a0*/  STL [R1+0x1254], R6 ;  /* 0x0012540601007387 */ /* 0x0003e80000100800 */
[----:B0-----:R-:W2:Y:S01]  /*568b0*/  LDL.LU R22, [R1+0xac] ;  /* 0x0000ac0001167983 */ /* 0x001ea20000300800 */
[----:B----4-:R-:W-:-:S04]  /*568c0*/  SHF.R.U32.HI R5, RZ, 0x8, R5 ;  /* 0x00000008ff057819 */ /* 0x010fc80000011605 */
[----:B------:R-:W-:-:S04]  /*568d0*/  LOP3.LUT R5, R5, 0xffff, RZ, 0xc0, !PT ;  /* 0x0000ffff05057812 */ /* 0x000fc800078ec0ff */
[----:B------:R-:W-:Y:S02]  /*568e0*/  PRMT R5, R5, 0x3340, R1 ;  /* 0x0000334005057816 */ /* 0x000fe40000000001 */
[----:B-1----:R-:W-:Y:S02]  /*568f0*/  SHF.R.U32.HI R6, RZ, 0x8, R20 ;  /* 0x00000008ff067819 */ /* 0x002fe40000011614 */
[----:B------:R-:W-:Y:S02]  /*56900*/  SHF.R.U32.HI R20, RZ, 0x8, R23 ;  /* 0x00000008ff147819 */ /* 0x000fe40000011617 */
[----:B------:R-:W3:Y:S04]  /*56910*/  LDL.LU R23, [R1+0xf0] ;  /* 0x0000f00001177983 */ /* 0x000ee80000300800 */
[----:B------:R-:W4:Y:S04]  /*56920*/  LDL.LU R12, [R1+0x8c] ;  /* 0x00008c00010c7983 */ /* 0x000f280000300800 */
[----:B------:R-:W-:Y:S04]  /*56930*/  STL [R1+0x110], R21 ;  /* 0x0001101501007387 */ /* 0x000fe80000100800 */
[----:B------:R0:W-:Y:S04]  /*56940*/  STL [R1+0x74], R5 ;  /* 0x0000740501007387 */ /* 0x0001e80000100800 */
[----:B0-----:R-:W2:Y:S01]  /*56950*/  LDL.LU R5, [R1+0x2e0] ;  /* 0x0002e00001057983 */ /* 0x001ea20000300800 */
[----:B------:R-:W-:-:S02]  /*56960*/  LOP3.LUT R6, R6, 0xffff, RZ, 0xc0, !PT ;  /* 0x0000ffff06067812 */ /* 0x000fc400078ec0ff */
[----:B------:R-:W-:Y:S02]  /*56970*/  LOP3.LUT R20, R20, 0xffff, RZ, 0xc0, !PT ;  /* 0x0000ffff14147812 */ /* 0x000fe400078ec0ff */
[----:B------:R-:W-:Y:S02]  /*56980*/  SHF.R.U32.HI R21, RZ, 0x8, R21 ;  /* 0x00000008ff157819 */ /* 0x000fe40000011615 */
[----:B------:R-:W-:Y:S02]  /*56990*/  PRMT R6, R6, 0x3340, R20 ;  /* 0x0000334006067816 */ /* 0x000fe40000000014 */
[----:B------:R-:W-:-:S03]  /*569a0*/  LOP3.LUT R21, R21, 0xffff, RZ, 0xc0, !PT ;  /* 0x0000ffff15157812 */ /* 0x000fc600078ec0ff */
[----:B------:R0:W-:Y:S01]  /*569b0*/  STL [R1+0xfc], R6 ;  /* 0x0000fc0601007387 */ /* 0x0001e20000100800 */
[----:B------:R-:W-:Y:S02]  /*569c0*/  LOP3.LUT R20, R14, 0xffff, RZ, 0xc0, !PT ;  /* 0x0000ffff0e147812 */ /* 0x000fe400078ec0ff */
[----:B0-----:R-:W-:Y:S02]  /*569d0*/  PRMT R6, R21, 0x3340, R1 ;  /* 0x0000334015067816 */ /* 0x001fe40000000001 */
[----:B------:R-:W3:Y:S04]  /*569e0*/  LDL.LU R21, [R1+0x1f28] ;  /* 0x001f280001157983 */ /* 0x000ee80000300800 */
[----:B------:R-:W4:Y:S04]  /*569f0*/  LDL.LU R14, [R1+0x164] ;  /* 0x00016400010e7983 */ /* 0x000f280000300800 */
[----:B------:R0:W-:Y:S01]  /*56a00*/  STL [R1+0xb4], R6 ;  /* 0x0000b40601007387 */ /* 0x0001e20000100800 */
[----:B--2---:R-:W-:-:S04]  /*56a10*/  LOP3.LUT R5, R5, 0xffff, RZ, 0xc0, !PT ;  /* 0x0000ffff05057812 */ /* 0x004fc800078ec0ff */
[----:B0-----:R-:W-:Y:S02]  /*56a20*/  SHF.R.U32.HI R6, RZ, 0x8, R5 ;  /* 0x00000008ff067819 */ /* 0x001fe40000011605 */
[----:B------:R-:W-:-:S05]  /*56a30*/  PRMT R5, R5, 0x3340, R20 ;  /* 0x0000334005057816 */ /* 0x000fca0000000014 */
[----:B------:R0:W-:Y:S04]  /*56a40*/  STL [R1+0x13ec], R5 ;  /* 0x0013ec0501007387 */ /* 0x0001e80000100800 */
[----:B0-----:R-:W2:Y:S01]  /*56a50*/  LDL.LU R5, [R1+0x54] ;  /* 0x0000540001057983 */ /* 0x001ea20000300800 */
[----:B------:R-:W-:Y:S02]  /*56a60*/  SHF.R.U32.HI R20, RZ, 0x8, R20 ;  /* 0x00000008ff147819 */ /* 0x000fe40000011614 */
[----:B------:R-:W-:Y:S02]  /*56a70*/  LOP3.LUT R6, R6, 0xffff, RZ, 0xc0, !PT ;  /* 0x0000ffff06067812 */ /* 0x000fe400078ec0ff */
[----:B---3--:R-:W-:Y:S02]  /*56a80*/  LOP3.LUT R21, R21, 0x100, RZ, 0xc0, !PT ;  /* 0x0000010015157812 */ /* 0x008fe400078ec0ff */
[----:B------:R-:W-:-:S04]  /*56a90*/  LOP3.LUT R20, R20, 0xffff, RZ, 0xc0, !PT ;  /* 0x0000ffff14147812 */ /* 0x000fc800078ec0ff */
[----:B------:R-:W-:Y:S01]  /*56aa0*/  PRMT R6, R6, 0x3340, R20 ;  /* 0x0000334006067816 */ /* 0x000fe20000000014 */
[----:B------:R-:W-:Y:S01]  /*56ab0*/  IMAD.IADD R2, R2, 0x1, R21 ;  /* 0x0000000102027824 */ /* 0x000fe200078e0215 */
[----:B------:R-:W-:-:S03]  /*56ac0*/  SHF.R.U32.HI R20, RZ, 0x8, R19 ;  /* 0x00000008ff147819 */ /* 0x000fc60000011613 */
[----:B------:R-:W-:Y:S01]  /*56ad0*/  STL [R1+0x1250], R6 ;  /* 0x0012500601007387 */ /* 0x000fe20000100800 */
[----:B--2---:R-:W-:-:S04]  /*56ae0*/  SHF.R.U32.HI R5, RZ, 0x8, R5 ;  /* 0x00000008ff057819 */ /* 0x004fc80000011605 */
[----:B------:R-:W-:-:S04]  /*56af0*/  LOP3.LUT R5, R5, 0xffff, RZ, 0xc0, !PT ;  /* 0x0000ffff05057812 */ /* 0x000fc800078ec0ff */
[----:B------:R-:W-:-:S05]  /*56b00*/  PRMT R5, R5, 0x3340, R1 ;  /* 0x0000334005057816 */ /* 0x000fca0000000001 */
[----:B------:R0:W-:Y:S04]  /*56b10*/  STL [R1+0xd0], R5 ;  /* 0x0000d00501007387 */ /* 0x0001e80000100800 */
[----:B------:R-:W-:Y:S01]  /*56b20*/  STL [R1+0x1c4], R2 ;  /* 0x0001c40201007387 */ /* 0x000fe20000100800 */
[----:B0-----:R-:W-:-:S03]  /*56b30*/  SHF.R.U32.HI R5, RZ, 0x8, R23 ;  /* 0x00000008ff057819 */ /* 0x001fc60000011617 */
[----:B------:R-:W2:Y:S04]  /*56b40*/  LDL.LU R23, [R1+0x14c] ;  /* 0x00014c0001177983 */ /* 0x000ea80000300800 */
[----:B------:R-:W3:Y:S01]  /*56b50*/  LDL.LU R19, [R1+0x20c8] ;  /* 0x0020c80001137983 */ /* 0x000ee20000300800 */
[----:B------:R-:W-:Y:S02]  /*56b60*/  SHF.R.U32.HI R22, RZ, 0x8, R22 ;  /* 0x00000008ff167819 */ /* 0x000fe40000011616 */
[----:B----4-:R-:W-:Y:S02]  /*56b70*/  SHF.R.U32.HI R6, RZ, 0x8, R12 ;  /* 0x00000008ff067819 */ /* 0x010fe4000001160c */
[----:B------:R-:W-:Y:S02]  /*56b80*/  SHF.R.U32.HI R21, RZ, 0x8, R18 ;  /* 0x00000008ff157819 */ /* 0x000fe40000011612 */
[----:B------:R-:W-:-:S02]  /*56b90*/  LOP3.LUT R5, R5, 0xffff, RZ, 0xc0, !PT ;  /* 0x0000ffff05057812 */ /* 0x000fc400078ec0ff */
[----:B------:R-:W-:Y:S02]  /*56ba0*/  LOP3.LUT R22, R22, 0xffff, RZ, 0xc0, !PT ;  /* 0x0000ffff16167812 */ /* 0x000fe400078ec0ff */
[----:B------:R-:W-:Y:S02]  /*56bb0*/  LOP3.LUT R6, R6, 0xffff, RZ, 0xc0, !PT ;  /* 0x0000ffff06067812 */ /* 0x000fe400078ec0ff */
[----:B------:R-:W-:Y:S02]  /*56bc0*/  LOP3.LUT R20, R20, 0xffff, RZ, 0xc0, !PT ;  /* 0x0000ffff14147812 */ /* 0x000fe400078ec0ff */
[----:B------:R-:W-:Y:S01]  /*56bd0*/  LOP3.LUT R21, R21, 0xffff, RZ, 0xc0, !PT ;  /* 0x0000ffff15157812 */ /* 0x000fe200078ec0ff */
[----:B------:R-:W4:Y:S01]  /*56be0*/  LDL.LU R18, [R1+0x20c4] ;  /* 0x0020c40001127983 */ /* 0x000f220000300800 */
[----:B------:R-:W-:Y:S02]  /*56bf0*/  PRMT R12, R22, 0x3340, R5 ;  /* 0x00003340160c7816 */ /* 0x000fe40000000005 */
[----:B------:R-:W-:-:S02]  /*56c00*/  PRMT R6, R6, 0x3340, R1 ;  /* 0x0000334006067816 */ /* 0x000fc40000000001 */
[----:B------:R-:W-:Y:S01]  /*56c10*/  PRMT R5, R20, 0x3340, R21 ;  /* 0x0000334014057816 */ /* 0x000fe20000000015 */
[----:B------:R-:W-:Y:S04]  /*56c20*/  STL [R1+0x1248], R12 ;  /* 0x0012480c01007387 */ /* 0x000fe80000100800 */
[----:B------:R0:W-:Y:S04]  /*56c30*/  STL [R1+0xbc], R6 ;  /* 0x0000bc0601007387 */ /* 0x0001e80000100800 */
[----:B------:R3:W-:Y:S01]  /*56c40*/  STL [R1+0xf8], R5 ;  /* 0x0000f80501007387 */ /* 0x0007e20000100800 */
[----:B------:R-:W-:-:S02]  /*56c50*/  SHF.R.U32.HI R20, RZ, 0x8, R14 ;  /* 0x00000008ff147819 */ /* 0x000fc4000001160e */
[----:B------:R-:W-:Y:S02]  /*56c60*/  SHF.R.U32.HI R22, RZ, 0x8, R28 ;  /* 0x00000008ff167819 */ /* 0x000fe4000001161c */
[----:B0-----:R-:W-:Y:S02]  /*56c70*/  SHF.R.U32.HI R6, RZ, 0x8, R0 ;  /* 0x00000008ff067819 */ /* 0x001fe40000011600 */
[----:B---3--:R-:W-:Y:S02]  /*56c80*/  SHF.R.U32.HI R5, RZ, 0x8, R19 ;  /* 0x00000008ff057819 */ /* 0x008fe40000011613 */
[----:B------:R-:W3:Y:S04]  /*56c90*/  LDL.LU R19, [R1+0x20c0] ;  /* 0x0020c00001137983 */ /* 0x000ee80000300800 */
[----:B------:R-:W3:Y:S04]  /*56ca0*/  LDL.LU R12, [R1+0x16c] ;  /* 0x00016c00010c7983 */ /* 0x000ee80000300800 */
[----:B------:R-:W3:Y:S04]  /*56cb0*/  LDL.LU R14, [R1+0x180] ;  /* 0x00018000010e7983 */ /* 0x000ee80000300800 */
[----:B------:R-:W3:Y:S04]  /*56cc0*/  LDL.LU R28, [R1+0x20bc] ;  /* 0x0020bc00011c7983 */ /* 0x000ee80000300800 */
[----:B------:R-:W3:Y:S01]  /*56cd0*/  LDL.LU R0, [R1+0x20b8] ;  /* 0x0020b80001007983 */ /* 0x000ee20000300800 */
[----:B------:R-:W-:-:S02]  /*56ce0*/  LOP3.LUT R5, R5, 0xffff, RZ, 0xc0, !PT ;  /* 0x0000ffff05057812 */ /* 0x000fc400078ec0ff */
[----:B------:R-:W-:Y:S02]  /*56cf0*/  LOP3.LUT R22, R22, 0xffff, RZ, 0xc0, !PT ;  /* 0x0000ffff16167812 */ /* 0x000fe400078ec0ff */
[----:B----4-:R-:W-:Y:S02]  /*56d00*/  SHF.R.U32.HI R21, RZ, 0x8, R18 ;  /* 0x00000008ff157819 */ /* 0x010fe40000011612 */
[----:B------:R-:W-:Y:S02]  /*56d10*/  LOP3.LUT R6, R6, 0xffff, RZ, 0xc0, !PT ;  /* 0x0000ffff06067812 */ /* 0x000fe400078ec0ff */
[----:B------:R-:W-:Y:S02]  /*56d20*/  PRMT R18, R5, 0x3340, R1 ;  /* 0x0000334005127816 */ /* 0x000fe40000000001 */
[----:B------:R-:W-:Y:S02]  /*56d30*/  LOP3.LUT R20, R20, 0xffff, RZ, 0xc0, !PT ;  /* 0x0000ffff14147812 */ /* 0x000fe400078ec0ff */
[----:B------:R-:W-:-:S02]  /*56d40*/  LOP3.LUT R21, R21, 0xffff, RZ, 0xc0, !PT ;  /* 0x0000ffff15157812 */ /* 0x000fc400078ec0ff */
[----:B------:R-:W-:Y:S02]  /*56d50*/  PRMT R5, R22, 0x3340, R6 ;  /* 0x0000334016057816 */ /* 0x000fe40000000006 */
[----:B------:R-:W4:Y:S04]  /*56d60*/  LDL.LU R22, [R1+0x1a0] ;  /* 0x0001a00001167983 */ /* 0x000f280000300800 */
[----:B------:R0:W-:Y:S04]  /*56d70*/  STL [R1+0xf4], R18 ;  /* 0x0000f41201007387 */ /* 0x0001e80000100800 */
[----:B------:R1:W-:Y:S01]  /*56d80*/  STL [R1+0x18c], R5 ;  /* 0x00018c0501007387 */ /* 0x0003e20000100800 */
[----:B0-----:R-:W-:-:S02]  /*56d90*/  PRMT R18, R20, 0x3340, R21 ;  /* 0x0000334014127816 */ /* 0x001fc40000000015 */
[----:B--2---:R-:W-:-:S04]  /*56da0*/  SHF.R.U32.HI R20, RZ, 0x8, R23 ;  /* 0x00000008ff147819 */ /* 0x004fc80000011617 */
[----:B------:R-:W-:Y:S02]  /*56db0*/  LOP3.LUT R20, R20, 0xffff, RZ, 0xc0, !PT ;  /* 0x0000ffff14147812 */ /* 0x000fe400078ec0ff */
[----:B---3--:R-:W-:Y:S02]  /*56dc0*/  SHF.R.U32.HI R21, RZ, 0x8, R19 ;  /* 0x00000008ff157819 */ /* 0x008fe40000011613 */
[----:B------:R-:W2:Y:S02]  /*56dd0*/  LDL.LU R19, [R1+0x20b4] ;  /* 0x0020b40001137983 */ /* 0x000ea40000300800 */
[----:B------:R-:W-:Y:S02]  /*56de0*/  LOP3.LUT R21, R21, 0xffff, RZ, 0xc0, !PT ;  /* 0x0000ffff15157812 */ /* 0x000fe400078ec0ff */
[----:B------:R-:W-:Y:S02]  /*56df0*/  SHF.R.U32.HI R6, RZ, 0x8, R0 ;  /* 0x00000008ff067819 */ /* 0x000fe40000011600 */
[----:B------:R-:W-:-:S02]  /*56e00*/  PRMT R0, R20, 0x3340, R21 ;  /* 0x0000334014007816 */ /* 0x000fc40000000015 */
[----:B------:R-:W3:Y:S01]  /*56e10*/  LDL.LU R21, [R1+0x188] ;  /* 0x0001880001157983 */ /* 0x000ee20000300800 */
[----:B-1----:R-:W-:Y:S02]  /*56e20*/  SHF.R.U32.HI R5, RZ, 0x8, R28 ;  /* 0x00000008ff057819 */ /* 0x002fe4000001161c */
[----:B------:R-:W-:Y:S01]  /*56e30*/  LOP3.LUT R6, R6, 0xffff, RZ, 0xc0, !PT ;  /* 0x0000ffff06067812 */ /* 0x000fe200078ec0ff */
[----:B------:R-:W2:Y:S01]  /*56e40*/  LDL.LU R23, [R1+0x1c8] ;  /* 0x0001c80001177983 */ /* 0x000ea20000300800 */
[----:B------:R-:W-:-:S04]  /*56e50*/  LOP3.LUT R5, R5, 0xffff, RZ, 0xc0, !PT ;  /* 0x0000ffff05057812 */ /* 0x000fc800078ec0ff */
[--C-:B------:R-:W-:Y:S02]  /*56e60*/  PRMT R5, R5, 0x3340, R1.reuse ;  /* 0x0000334005057816 */ /* 0x100fe40000000001 */
[----:B------:R-:W-:Y:S02]  /*56e70*/  PRMT R28, R6, 0x3340, R1 ;  /* 0x00003340061c7816 */ /* 0x000fe40000000001 */
[----:B------:R-:W-:Y:S01]  /*56e80*/  SHF.R.U32.HI R6, RZ, 0x8, R12 ;  /* 0x00000008ff067819 */ /* 0x000fe2000001160c */
[----:B------:R3:W-:Y:S01]  /*56e90*/  STL [R1+0x38], R5 ;  /* 0x0000380501007387 */ /* 0x0007e20000100800 */
[----:B------:R-:W-:Y:S02]  /*56ea0*/  SHF.R.U32.HI R20, RZ, 0x8, R14 ;  /* 0x00000008ff147819 */ /* 0x000fe4000001160e */
[----:B----4-:R-:W-:Y:S02]  /*56eb0*/  SHF.R.U32.HI R22, RZ, 0x8, R22 ;  /* 0x00000008ff167819 */ /* 0x010fe40000011616 */
[----:B------:R-:W-:-:S02]  /*56ec0*/  LOP3.LUT R6, R6, 0xffff, RZ, 0xc0, !PT ;  /* 0x0000ffff06067812 */ /* 0x000fc400078ec0ff */
[----:B------:R-:W-:Y:S02]  /*56ed0*/  LOP3.LUT R20, R20, 0xffff, RZ, 0xc0, !PT ;  /* 0x0000ffff14147812 */ /* 0x000fe400078ec0ff */
[----:B------:R-:W-:-:S04]  /*56ee0*/  LOP3.LUT R22, R22, 0xffff, RZ, 0xc0, !PT ;  /* 0x0000ffff16167812 */ /* 0x000fc800078ec0ff */
[----:B------:R-:W-:Y:S02]  /*56ef0*/  PRMT R14, R22, 0x3340, R20 ;  /* 0x00003340160e7816 */ /* 0x000fe40000000014 */
[----:B---3--:R-:W-:-:S04]  /*56f00*/  SHF.R.U32.HI R5, RZ, 0x8, R21 ;  /* 0x00000008ff057819 */ /* 0x008fc80000011615 */
[----:B------:R-:W-:-:S04]  /*56f10*/  LOP3.LUT R5, R5, 0xffff, RZ, 0xc0, !PT ;  /* 0x0000ffff05057812 */ /* 0x000fc800078ec0ff */
[----:B------:R-:W-:Y:S02]  /*56f20*/  PRMT R12, R5, 0x3340, R6 ;  /* 0x00003340050c7816 */ /* 0x000fe40000000006 */
[----:B------:R-:W3:Y:S04]  /*56f30*/  LDL.LU R5, [R1+0xe4] ;  /* 0x0000e40001057983 */ /* 0x000ee80000300800 */
[----:B------:R-:W4:Y:S04]  /*56f40*/  LDL.LU R6, [R1+0x140] ;  /* 0x0001400001067983 */ /* 0x000f280000300800 */
[----:B------:R-:W4:Y:S04]  /*56f50*/  LDL.LU R20, [R1+0x1b8] ;  /* 0x0001b80001147983 */ /* 0x000f280000300800 */
[----:B------:R-:W4:Y:S01]  /*56f60*/  LDL.LU R22, [R1+0x1c0] ;  /* 0x0001c00001167983 */ /* 0x000f220000300800 */
[----:B--2---:R-:W-:-:S04]  /*56f70*/  SHF.R.U32.HI R21, RZ, 0x8, R19 ;  /* 0x00000008ff157819 */ /* 0x004fc80000011613 */
[----:B------:R-:W-:-:S04]  /*56f80*/  LOP3.LUT R21, R21, 0xffff, RZ, 0xc0, !PT ;  /* 0x0000ffff15157812 */ /* 0x000fc800078ec0ff */
[----:B------:R-:W-:Y:S02]  /*56f90*/  PRMT R19, R21, 0x3340, R1 ;  /* 0x0000334015137816 */ /* 0x000fe40000000001 */
[----:B---3--:R-:W-:Y:S02]  /*56fa0*/  SHF.R.U32.HI R21, RZ, 0x8, R5 ;  /* 0x00000008ff157819 */ /* 0x008fe40000011605 */
[----:B----4-:R-:W-:Y:S02]  /*56fb0*/  SHF.R.U32.HI R5, RZ, 0x8, R6 ;  /* 0x00000008ff057819 */ /* 0x010fe40000011606 */
[----:B------:R-:W-:Y:S02]  /*56fc0*/  SHF.R.U32.HI R20, RZ, 0x8, R20 ;  /* 0x00000008ff147819 */ /* 0x000fe40000011614 */
[----:B------:R-:W-:Y:S02]  /*56fd0*/  SHF.R.U32.HI R6, RZ, 0x8, R26 ;  /* 0x00000008ff067819 */ /* 0x000fe4000001161a */
[----:B------:R-:W-:-:S02]  /*56fe0*/  LOP3.LUT R21, R21, 0xffff, RZ, 0xc0, !PT ;  /* 0x0000ffff15157812 */ /* 0x000fc400078ec0ff */
[----:B------:R-:W-:Y:S02]  /*56ff0*/  LOP3.LUT R20, R20, 0xffff, RZ, 0xc0, !PT ;  /* 0x0000ffff14147812 */ /* 0x000fe400078ec0ff */
[----:B------:R-:W-:Y:S02]  /*57000*/  LOP3.LUT R5, R5, 0xffff, RZ, 0xc0, !PT ;  /* 0x0000ffff05057812 */ /* 0x000fe400078ec0ff */
[----:B------:R-:W-:Y:S02]  /*57010*/  LOP3.LUT R6, R6, 0xffff, RZ, 0xc0, !PT ;  /* 0x0000ffff06067812 */ /* 0x000fe400078ec0ff */
[--C-:B------:R-:W-:Y:S02]  /*57020*/  PRMT R26, R20, 0x3340, R1.reuse ;  /* 0x00003340141a7816 */ /* 0x100fe40000000001 */
[----:B------:R-:W-:Y:S02]  /*57030*/  PRMT R20, R21, 0x3340, R1 ;  /* 0x0000334015147816 */ /* 0x000fe40000000001 */
[----:B------:R-:W-:-:S03]  /*57040*/  PRMT R5, R5, 0x3340, R6 ;  /* 0x0000334005057816 */ /* 0x000fc60000000006 */
[----:B------:R0:W-:Y:S04]  /*57050*/  STL [R1+0x9c], R20 ;  /* 0x00009c1401007387 */ /* 0x0001e80000100800 */
[----:B------:R1:W-:Y:S01]  /*57060*/  STL [R1+0x188], R5 ;  /* 0x0001880501007387 */ /* 0x0003e20000100800 */
[----:B------:R-:W-:Y:S02]  /*57070*/  SHF.R.U32.HI R6, RZ, 0x8, R11 ;  /* 0x00000008ff067819 */ /* 0x000fe4000001160b */
[----:B------:R-:W-:Y:S01]  /*57080*/  SHF.R.U32.HI R21, RZ, 0x8, R8 ;  /* 0x00000008ff157819 */ /* 0x000fe20000011608 */
[----:B------:R-:W2:Y:S01]  /*57090*/  LDL.LU R11, [R1+0x20b0] ;  /* 0x0020b000010b7983 */ /* 0x000ea20000300800 */
[----:B0-----:R-:W-:Y:S02]  /*570a0*/  SHF.R.U32.HI R20, RZ, 0x8, R22 ;  /* 0x00000008ff147819 */ /* 0x001fe40000011616 */
[----:B-1----:R-:W-:-:S02]  /*570b0*/  SHF.R.U32.HI R5, RZ, 0x8, R23 ;  /* 0x00000008ff057819 */ /* 0x002fc40000011617 */
[----:B------:R-:W-:Y:S02]  /*570c0*/  LOP3.LUT R20, R20, 0xffff, RZ, 0xc0, !PT ;  /* 0x0000ffff14147812 */ /* 0x000fe400078ec0ff */
[----:B------:R-:W-:Y:S02]  /*570d0*/  LOP3.LUT R5, R5, 0xffff, RZ, 0xc0, !PT ;  /* 0x0000ffff05057812 */ /* 0x000fe400078ec0ff */
[----:B------:R-:W-:Y:S02]  /*570e0*/  SHF.R.U32.HI R22, RZ, 0x8, R7 ;  /* 0x00000008ff167819 */ /* 0x000fe40000011607 */
[----:B------:R-:W3:Y:S01]  /*570f0*/  LDL.LU R7, [R1+0x20ac] ;  /* 0x0020ac0001077983 */ /* 0x000ee20000300800 */
[----:B------:R-:W-:-:S03]  /*57100*/  PRMT R8, R20, 0x3340, R5 ;  /* 0x0000334014087816 */ /* 0x000fc60000000005 */
[----:B------:R-:W4:Y:S04]  /*57110*/  LDL.LU R20, [R1+0x1d0] ;  /* 0x0001d00001147983 */ /* 0x000f280000300800 */
[----:B------:R-:W2:Y:S01]  /*57120*/  LDL.LU R5, [R1+0x154] ;  /* 0x0001540001057983 */ /* 0x000ea20000300800 */
[----:B------:R-:W-:Y:S02]  /*57130*/  LOP3.LUT R6, R6, 0xffff, RZ, 0xc0, !PT ;  /* 0x0000ffff06067812 */ /* 0x000fe400078ec0ff */
[----:B------:R-:W-:Y:S02]  /*57140*/  LOP3.LUT R22, R22, 0xffff, RZ, 0xc0, !PT ;  /* 0x0000ffff16167812 */ /* 0x000fe400078ec0ff */
[----:B------:R-:W-:Y:S02]  /*57150*/  LOP3.LUT R21, R21, 0xffff, RZ, 0xc0, !PT ;  /* 0x0000ffff15157812 */ /* 0x000fe400078ec0ff */
[----:B------:R-:W-:-:S02]  /*57160*/  PRMT R23, R6, 0x3340, R1 ;  /* 0x0000334006177816 */ /* 0x000fc40000000001 */
[----:B------:R-:W-:-:S03]  /*57170*/  PRMT R6, R22, 0x3340, R21 ;  /* 0x0000334016067816 */ /* 0x000fc60000000015 */
[----:B------:R0:W-:Y:S01]  /*57180*/  STL [R1+0x98], R23 ;  /* 0x0000981701007387 */ /* 0x0001e20000100800 */
[----:B------:R-:W-:-:S03]  /*57190*/  SHF.R.U32.HI R21, RZ, 0x8, R27 ;  /* 0x00000008ff157819 */ /* 0x000fc6000001161b */
[----:B0-----:R-:W3:Y:S04]  /*571a0*/  LDL.LU R23, [R1+0x158] ;  /* 0x0001580001177983 */ /* 0x001ee80000300800 */
[----:B------:R0:W-:Y:S02]  /*571b0*/  STL [R1+0x180], R6 ;  /* 0x0001800601007387 */ /* 0x0001e40000100800 */
[----:B0-----:R-:W-:-:S04]  /*571c0*/  SHF.R.U32.HI R6, RZ, 0x8, R10 ;  /* 0x00000008ff067819 */ /* 0x001fc8000001160a */
[----:B------:R-:W-:Y:S02]  /*571d0*/  LOP3.LUT R6, R6, 0xffff, RZ, 0xc0, !PT ;  /* 0x0000ffff06067812 */ /* 0x000fe400078ec0ff */
[----:B------:R-:W-:Y:S02]  /*571e0*/  LOP3.LUT R21, R21, 0xffff, RZ, 0xc0, !PT ;  /* 0x0000ffff15157812 */ /* 0x000fe400078ec0ff */
[----:B----4-:R-:W-:Y:S02]  /*571f0*/  SHF.R.U32.HI R22, RZ, 0x8, R20 ;  /* 0x00000008ff167819 */ /* 0x010fe40000011614 */
[----:B------:R-:W-:Y:S02]  /*57200*/  SHF.R.U32.HI R20, RZ, 0x8, R9 ;  /* 0x00000008ff147819 */ /* 0x000fe40000011609 */
[----:B------:R-:W-:Y:S02]  /*57210*/  LOP3.LUT R22, R22, 0xffff, RZ, 0xc0, !PT ;  /* 0x0000ffff16167812 */ /* 0x000fe400078ec0ff */
[----:B------:R-:W-:-:S02]  /*57220*/  LOP3.LUT R20, R20, 0xffff, RZ, 0xc0, !PT ;  /* 0x0000ffff14147812 */ /* 0x000fc400078ec0ff */
[----:B------:R-:W-:Y:S02]  /*57230*/  PRMT R27, R22, 0x3340, R1 ;  /* 0x00003340161b7816 */ /* 0x000fe40000000001 */
[----:B------:R-:W-:Y:S01]  /*57240*/  PRMT R10, R6, 0x3340, R20 ;  /* 0x00003340060a7816 */ /* 0x000fe20000000014 */
[----:B------:R-:W4:Y:S04]  /*57250*/  LDL.LU R22, [R1+0x190] ;  /* 0x0001900001167983 */ /* 0x000f280000300800 */
[----:B------:R-:W3:Y:S01]  /*57260*/  LDL.LU R20, [R1+0x1a8] ;  /* 0x0001a80001147983 */ /* 0x000ee20000300800 */
[----:B--2---:R-:W-:-:S04]  /*57270*/  SHF.R.U32.HI R5, RZ, 0x8, R5 ;  /* 0x00000008ff057819 */ /* 0x004fc80000011605 */
[----:B------:R-:W-:-:S04]  /*57280*/  LOP3.LUT R5, R5, 0xffff, RZ, 0xc0, !PT ;  /* 0x0000ffff05057812 */ /* 0x000fc800078ec0ff */
[----:B------:R-:W-:Y:S02]  /*57290*/  PRMT R9, R5, 0x3340, R21 ;  /* 0x0000334005097816 */ /* 0x000fe40000000015 */
[----:B------:R-:W2:Y:S01]  /*572a0*/  LDL.LU R21, [R1+0x1dc] ;  /* 0x0001dc0001157983 */ /* 0x000ea20000300800 */
[----:B------:R-:W-:-:S04]  /*572b0*/  SHF.R.U32.HI R6, RZ, 0x8, R4 ;  /* 0x00000008ff067819 */ /* 0x000fc80000011604 */
[----:B------:R-:W-:Y:S02]  /*572c0*/  LOP3.LUT R6, R6, 0xffff, RZ, 0xc0, !PT ;  /* 0x0000ffff06067812 */ /* 0x000fe400078ec0ff */
[----:B---3--:R-:W-:Y:S02]  /*572d0*/  SHF.R.U32.HI R5, RZ, 0x8, R20 ;  /* 0x00000008ff057819 */ /* 0x008fe40000011614 */
[----:B------:R-:W-:Y:S02]  /*572e0*/  SHF.R.U32.HI R20, RZ, 0x8, R7 ;  /* 0x00000008ff147819 */ /* 0x000fe40000011607 */
[----:B------:R-:W-:-:S04]  /*572f0*/  LOP3.LUT R5, R5, 0xffff, RZ, 0xc0, !PT ;  /* 0x0000ffff05057812 */ /* 0x000fc800078ec0ff */
[--C-:B------:R-:W-:Y:S02]  /*57300*/  PRMT R7, R5, 0x3340, R1.reuse ;  /* 0x0000334005077816 */ /* 0x100fe40000000001 */
[--C-:B------:R-:W-:Y:S02]  /*57310*/  PRMT R5, R6, 0x3340, R1.reuse ;  /* 0x0000334006057816 */ /* 0x100fe40000000001 */
[----:B----4-:R-:W-:Y:S02]  /*57320*/  SHF.R.U32.HI R22, RZ, 0x8, R22 ;  /* 0x00000008ff167819 */ /* 0x010fe40000011616 */
[----:B------:R-:W-:Y:S01]  /*57330*/  LOP3.LUT R20, R20, 0xffff, RZ, 0xc0, !PT ;  /* 0x0000ffff14147812 */ /* 0x000fe200078ec0ff */
[----:B------:R0:W-:Y:S01]  /*57340*/  STL [R1+0x70], R5 ;  /* 0x0000700501007387 */ /* 0x0001e20000100800 */
[----:B------:R-:W-:Y:S02]  /*57350*/  LOP3.LUT R22, R22, 0xffff, RZ, 0xc0, !PT ;  /* 0x0000ffff16167812 */ /* 0x000fe400078ec0ff */
[----:B------:R-:W-:-:S02]  /*57360*/  PRMT R4, R20, 0x3340, R1 ;  /* 0x0000334014047816 */ /* 0x000fc40000000001 */
[----:B--2---:R-:W-:Y:S02]  /*57370*/  SHF.R.U32.HI R6, RZ, 0x8, R21 ;  /* 0x00000008ff067819 */ /* 0x004fe40000011615 */
[----:B------:R-:W-:Y:S02]  /*57380*/  SHF.R.U32.HI R20, RZ, 0x8, R25 ;  /* 0x00000008ff147819 */ /* 0x000fe40000011619 */
[----:B0-----:R-:W-:Y:S02]  /*57390*/  SHF.R.U32.HI R5, RZ, 0x8, R23 ;  /* 0x00000008ff057819 */ /* 0x001fe40000011617 */
[----:B------:R-:W-:Y:S02]  /*573a0*/  SHF.R.U32.HI R21, RZ, 0x8, R11 ;  /* 0x00000008ff157819 */ /* 0x000fe4000001160b */
[----:B------:R-:W-:Y:S01]  /*573b0*/  LOP3.LUT R6, R6, 0xffff, RZ, 0xc0, !PT ;  /* 0x0000ffff06067812 */ /* 0x000fe200078ec0ff */
[----:B------:R-:W2:Y:S01]  /*573c0*/  LDL.LU R23, [R1+0x170] ;  /* 0x0001700001177983 */ /* 0x000ea20000300800 */
[----:B------:R-:W-:-:S02]  /*573d0*/  LOP3.LUT R5, R5, 0xffff, RZ, 0xc0, !PT ;  /* 0x0000ffff05057812 */ /* 0x000fc400078ec0ff */
[----:B------:R-:W-:Y:S02]  /*573e0*/  LOP3.LUT R20, R20, 0xffff, RZ, 0xc0, !PT ;  /* 0x0000ffff14147812 */ /* 0x000fe400078ec0ff */
[----:B------:R-:W-:Y:S02]  /*573f0*/  PRMT R11, R22, 0x3340, R5 ;  /* 0x00003340160b7816 */ /* 0x000fe40000000005 */
[----:B------:R-:W3:Y:S04]  /*57400*/  LDL.LU R5, [R1+0x2e4] ;  /* 0x0002e40001057983 */ /* 0x000ee80000300800 */
[----:B------:R-:W4:Y:S04]  /*57410*/  LDL.LU R22, [R1+0x174] ;  /* 0x0001740001167983 */ /* 0x000f280000300800 */
[----:B------:R0:W-:Y:S02]  /*57420*/  STL [R1+0xec], R11 ;  /* 0x0000ec0b01007387 */ /* 0x0001e40000100800 */
[----:B0-----:R-:W-:-:S02]  /*57430*/  PRMT R11, R6, 0x3340, R20 ;  /* 0x00003340060b7816 */ /* 0x001fc40000000014 */
[----:B------:R-:W2:Y:S04]  /*57440*/  LDL.LU R6, [R1+0x250] ;  /* 0x0002500001067983 */ /* 0x000ea80000300800 */
[----:B------:R-:W2:Y:S01]  /*57450*/  LDL.LU R20, [R1+0x2b0] ;  /* 0x0002b00001147983 */ /* 0x000ea20000300800 */
[----:B------:R-:W-:-:S04]  /*57460*/  LOP3.LUT R21, R21, 0xffff, RZ, 0xc0, !PT ;  /* 0x0000ffff15157812 */ /* 0x000fc800078ec0ff */
[----:B------:R-:W-:Y:S02]  /*57470*/  PRMT R25, R21, 0x3340, R1 ;  /* 0x0000334015197816 */ /* 0x000fe40000000001 */
[----:B---3--:R-:W-:-:S04]  /*57480*/  LOP3.LUT R5, R5, 0xffff, RZ, 0xc0, !PT ;  /* 0x0000ffff05057812 */ /* 0x008fc800078ec0ff */
[----:B------:R-:W-:Y:S02]  /*57490*/  SHF.R.U32.HI R21, RZ, 0x8, R5 ;  /* 0x00000008ff157819 */ /* 0x000fe40000011605 */
[----:B--2---:R-:W-:Y:S02]  /*574a0*/  LOP3.LUT R20, R20, 0xffff, RZ, 0xc0, !PT ;  /* 0x0000ffff14147812 */ /* 0x004fe400078ec0ff */
[----:B------:R-:W-:Y:S02]  /*574b0*/  LOP3.LUT R6, R6, 0xffff, RZ, 0xc0, !PT ;  /* 0x0000ffff06067812 */ /* 0x000fe400078ec0ff */
[----:B------:R-:W-:-:S03]  /*574c0*/  PRMT R5, R5, 0x3340, R20 ;  /* 0x0000334005057816 */ /* 0x000fc60000000014 */
[----:B------:R-:W-:Y:S04]  /*574d0*/  STL [R1+0x10c], R6 ;  /* 0x00010c0601007387 */ /* 0x000fe80000100800 */
[----:B------:R0:W-:Y:S04]  /*574e0*/  STL [R1+0x108], R5 ;  /* 0x0001080501007387 */ /* 0x0001e80000100800 */
[----:B0-----:R-:W2:Y:S01]  /*574f0*/  LDL.LU R5, [R1+0xc4] ;  /* 0x0000c40001057983 */ /* 0x001ea20000300800 */
[----:B------:R-:W-:Y:S02]  /*57500*/  SHF.R.U32.HI R6, RZ, 0x8, R6 ;  /* 0x00000008ff067819 */ /* 0x000fe40000011606 */
[----:B------:R-:W-:-:S02]  /*57510*/  SHF.R.U32.HI R20, RZ, 0x8, R20 ;  /* 0x00000008ff147819 */ /* 0x000fc40000011614 */
[----:B------:R-:W-:Y:S02]  /*57520*/  LOP3.LUT R6, R6, 0xffff, RZ, 0xc0, !PT ;  /* 0x0000ffff06067812 */ /* 0x000fe400078ec0ff */
[----:B------:R-:W-:Y:S02]  /*57530*/  LOP3.LUT R21, R21, 0xffff, RZ, 0xc0, !PT ;  /* 0x0000ffff15157812 */ /* 0x000fe400078ec0ff */
[----:B------:R-:W-:Y:S02]  /*57540*/  LOP3.LUT R20, R20, 0xffff, RZ, 0xc0, !PT ;  /* 0x0000ffff14147812 */ /* 0x000fe400078ec0ff */
[----:B------:R-:W-:Y:S02]  /*57550*/  PRMT R6, R6, 0x3340, R1 ;  /* 0x0000334006067816 */ /* 0x000fe40000000001 */
[----:B------:R-:W-:Y:S02]  /*57560*/  PRMT R20, R21, 0x3340, R20 ;  /* 0x0000334015147816 */ /* 0x000fe40000000014 */
[----:B------:R-:W-:-:S02]  /*57570*/  SHF.R.U32.HI R23, RZ, 0x8, R23 ;  /* 0x00000008ff177819 */ /* 0x000fc40000011617 */
[----:B----4-:R-:W-:Y:S01]  /*57580*/  SHF.R.U32.HI R22, RZ, 0x8, R22 ;  /* 0x00000008ff167819 */ /* 0x010fe20000011616 */
[----:B------:R0:W-:Y:S01]  /*57590*/  STL [R1+0x94], R6 ;  /* 0x0000940601007387 */ /* 0x0001e20000100800 */
[----:B------:R-:W-:Y:S02]  /*575a0*/  LOP3.LUT R23, R23, 0xffff, RZ, 0xc0, !PT ;  /* 0x0000ffff17177812 */ /* 0x000fe400078ec0ff */
[----:B------:R-:W-:Y:S01]  /*575b0*/  LOP3.LUT R22, R22, 0xffff, RZ, 0xc0, !PT ;  /* 0x0000ffff16167812 */ /* 0x000fe200078ec0ff */
[----:B0-----:R-:W3:Y:S04]  /*575c0*/  LDL.LU R6, [R1+0x204] ;  /* 0x0002040001067983 */ /* 0x001ee80000300800 */
[----:B------:R-:W4:Y:S04]  /*575d0*/  LDL.LU R21, [R1+0x1e8] ;  /* 0x0001e80001157983 */ /* 0x000f280000300800 */
[----:B------:R0:W-:Y:S01]  /*575e0*/  STL [R1+0x178], R20 ;  /* 0x0001781401007387 */ /* 0x0001e20000100800 */
[----:B------:R-:W-:-:S03]  /*575f0*/  PRMT R22, R23, 0x3340, R22 ;  /* 0x0000334017167816 */ /* 0x000fc60000000016 */
[----:B0-----:R-:W4:Y:S01]  /*57600*/  LDL.LU R20, [R1+0x1f8] ;  /* 0x0001f80001147983 */ /* 0x001f220000300800 */
[----:B--2---:R-:W-:-:S04]  /*57610*/  SHF.R.U32.HI R5, RZ, 0x8, R5 ;  /* 0x00000008ff057819 */ /* 0x004fc80000011605 */
[----:B------:R-:W-:-:S04]  /*57620*/  LOP3.LUT R5, R5, 0xffff, RZ, 0xc0, !PT ;  /* 0x0000ffff05057812 */ /* 0x000fc800078ec0ff */
[----:B------:R-:W-:-:S05]  /*57630*/  PRMT R5, R5, 0x3340, R1 ;  /* 0x0000334005057816 */ /* 0x000fca0000000001 */
[----:B------:R0:W-:Y:S04]  /*57640*/  STL [R1+0x128], R5 ;  /* 0x0001280501007387 */ /* 0x0001e80000100800 */
[----:B0-----:R-:W2:Y:S04]  /*57650*/  LDL.LU R5, [R1+0x1e4] ;  /* 0x0001e40001057983 */ /* 0x001ea80000300800 */
[----:B------:R-:W2:Y:S04]  /*57660*/  LDL.LU R23, [R1+0x200] ;  /* 0x0002000001177983 */ /* 0x000ea80000300800 */
[----:B------:R0:W-:Y:S04]  /*57670*/  STL [R1+0x164], R22 ;  /* 0x0001641601007387 */ /* 0x0001e80000100800 */
[----:B0-----:R-:W2:Y:S01]  /*57680*/  LDL.LU R22, [R1+0x1fc] ;  /* 0x0001fc0001167983 */ /* 0x001ea20000300800 */
[----:B---3--:R-:W-:-:S02]  /*57690*/  SHF.R.U32.HI R6, RZ, 0x8, R6 ;  /* 0x00000008ff067819 */ /* 0x008fc40000011606 */
[----:B----4-:R-:W-:Y:S02]  /*576a0*/  SHF.R.U32.HI R20, RZ, 0x8, R20 ;  /* 0x00000008ff147819 */ /* 0x010fe40000011614 */
[----:B------:R-:W-:Y:S02]  /*576b0*/  SHF.R.U32.HI R21, RZ, 0x8, R21 ;  /* 0x00000008ff157819 */ /* 0x000fe40000011615 */
[----:B------:R-:W-:Y:S02]  /*576c0*/  LOP3.LUT R6, R6, 0xffff, RZ, 0xc0, !PT ;  /* 0x0000ffff06067812 */ /* 0x000fe400078ec0ff */
[----:B------:R-:W-:Y:S02]  /*576d0*/  LOP3.LUT R20, R20, 0xffff, RZ, 0xc0, !PT ;  /* 0x0000ffff14147812 */ /* 0x000fe400078ec0ff */
[----:B------:R-:W-:Y:S02]  /*576e0*/  LOP3.LUT R21, R21, 0xffff, RZ, 0xc0, !PT ;  /* 0x0000ffff15157812 */ /* 0x000fe400078ec0ff */
[----:B------:R-:W-:-:S05]  /*576f0*/  PRMT R6, R6, 0x3340, R20 ;  /* 0x0000334006067816 */ /* 0x000fca0000000014 */
[----:B------:R0:W-:Y:S02]  /*57700*/  STL [R1+0x16c], R6 ;  /* 0x00016c0601007387 */ /* 0x0001e40000100800 */
[----:B0-----:R-:W-:-:S04]  /*57710*/  SHF.R.U32.HI R6, RZ, 0x8, R29 ;  /* 0x00000008ff067819 */ /* 0x001fc8000001161d */
[----:B------:R-:W-:Y:S02]  /*57720*/  LOP3.LUT R6, R6, 0xffff, RZ, 0xc0, !PT ;  /* 0x0000ffff06067812 */ /* 0x000fe400078ec0ff */
[----:B--2---:R-:W-:Y:S02]  /*57730*/  SHF.R.U32.HI R5, RZ, 0x8, R5 ;  /* 0x00000008ff057819 */ /* 0x004fe40000011605 */
[----:B------:R-:W-:Y:S02]  /*57740*/  SHF.R.U32.HI R20, RZ, 0x8, R23 ;  /* 0x00000008ff147819 */ /* 0x000fe40000011617 */
[----:B------:R-:W-:Y:S02]  /*57750*/  LOP3.LUT R5, R5, 0xffff, RZ, 0xc0, !PT ;  /* 0x0000ffff05057812 */ /* 0x000fe400078ec0ff */
[----:B------:R-:W-:Y:S02]  /*57760*/  LOP3.LUT R20, R20, 0xffff, RZ, 0xc0, !PT ;  /* 0x0000ffff14147812 */ /* 0x000fe400078ec0ff */
[----:B------:R-:W-:-:S02]  /*57770*/  PRMT R5, R5, 0x3340, R21 ;  /* 0x0000334005057816 */ /* 0x000fc40000000015 */
[----:B------:R-:W-:-:S03]  /*57780*/  SHF.R.U32.HI R21, RZ, 0x8, R22 ;  /* 0x00000008ff157819 */ /* 0x000fc60000011616 */
[----:B------:R0:W-:Y:S01]  /*57790*/  STL [R1+0x168], R5 ;  /* 0x0001680501007387 */ /* 0x0001e20000100800 */
[----:B------:R-:W-:Y:S02]  /*577a0*/  PRMT R23, R20, 0x3340, R1 ;  /* 0x0000334014177816 */ /* 0x000fe40000000001 */
[----:B------:R-:W-:-:S04]  /*577b0*/  LOP3.LUT R21, R21, 0xffff, RZ, 0xc0, !PT ;  /* 0x0000ffff15157812 */ /* 0x000fc800078ec0ff */
[----:B------:R-:W-:Y:S02]  /*577c0*/  PRMT R22, R21, 0x3340, R1 ;  /* 0x0000334015167816 */ /* 0x000fe40000000001 */
[----:B0-----:R-:W-:Y:S02]  /*577d0*/  SHF.R.U32.HI R5, RZ, 0x8, R3 ;  /* 0x00000008ff057819 */ /* 0x001fe40000011603 */
[----:B------:R-:W2:Y:S04]  /*577e0*/  LDL.LU R3, [R1+0x20a8] ;  /* 0x0020a80001037983 */ /* 0x000ea80000300800 */
[----:B------:R-:W3:Y:S01]  /*577f0*/  LDL.LU R29, [R1+0x20a4] ;  /* 0x0020a400011d7983 */ /* 0x000ee20000300800 */
[----:B------:R-:W-:-:S03]  /*57800*/  LOP3.LUT R5, R5, 0xffff, RZ, 0xc0, !PT ;  /* 0x0000ffff05057812 */ /* 0x000fc600078ec0ff */
[----:B------:R-:W4:Y:S04]  /*57810*/  LDL.LU R20, [R1+0x1ec] ;  /* 0x0001ec0001147983 */ /* 0x000f280000300800 */
[----:B------:R0:W-:Y:S04]  /*57820*/  STL [R1+0xf0], R23 ;  /* 0x0000f01701007387 */ /* 0x0001e80000100800 */
[----:B------:R-:W2:Y:S01]  /*57830*/  LDL.LU R21, [R1+0x1e0] ;  /* 0x0001e00001157983 */ /* 0x000ea20000300800 */
[----:B------:R-:W-:-:S03]  /*57840*/  PRMT R5, R5, 0x3340, R6 ;  /* 0x0000334005057816 */ /* 0x000fc60000000006 */
[----:B------:R1:W-:Y:S04]  /*57850*/  STL [R1+0xe8], R22 ;  /* 0x0000e81601007387 */ /* 0x0003e80000100800 */
[----:B------:R-:W3:Y:S04]  /*57860*/  LDL.LU R6, [R1+0x1b0] ;  /* 0x0001b00001067983 */ /* 0x000ee80000300800 */
[----:B0-----:R-:W3:Y:S04]  /*57870*/  LDL.LU R23, [R1+0x2b4] ;  /* 0x0002b40001177983 */ /* 0x001ee80000300800 */
[----:B------:R3:W-:Y:S04]  /*57880*/  STL [R1+0x160], R5 ;  /* 0x0001600501007387 */ /* 0x0007e80000100800 */
[----:B-1----:R-:W3:Y:S01]  /*57890*/  LDL.LU R22, [R1+0x2a8] ;  /* 0x0002a80001167983 */ /* 0x002ee20000300800 */
[----:B----4-:R-:W-:-:S02]  /*578a0*/  SHF.R.U32.HI R20, RZ, 0x8, R20 ;  /* 0x00000008ff147819 */ /* 0x010fc40000011614 */
[----:B--2---:R-:W-:Y:S02]  /*578b0*/  SHF.R.U32.HI R21, RZ, 0x8, R21 ;  /* 0x00000008ff157819 */ /* 0x004fe40000011615 */
[----:B---3--:R-:W-:Y:S02]  /*578c0*/  SHF.R.U32.HI R5, RZ, 0x8, R6 ;  /* 0x00000008ff057819 */ /* 0x008fe40000011606 */
[----:B------:R-:W-:Y:S02]  /*578d0*/  LOP3.LUT R20, R20, 0xffff, RZ, 0xc0, !PT ;  /* 0x0000ffff14147812 */ /* 0x000fe400078ec0ff */
[----:B------:R-:W-:Y:S02]  /*578e0*/  LOP3.LUT R21, R21, 0xffff, RZ, 0xc0, !PT ;  /* 0x0000ffff15157812 */ /* 0x000fe400078ec0ff */
[----:B------:R-:W-:Y:S02]  /*578f0*/  LOP3.LUT R5, R5, 0xffff, RZ, 0xc0, !PT ;  /* 0x0000ffff05057812 */ /* 0x000fe400078ec0ff */
[----:B------:R-:W-:-:S02]  /*57900*/  PRMT R21, R20, 0x3340, R21 ;  /* 0x0000334014157816 */ /* 0x000fc40000000015 */
[----:B------:R-:W-:Y:S02]  /*57910*/  SHF.R.U32.HI R6, RZ, 0x8, R29 ;  /* 0x00000008ff067819 */ /* 0x000fe4000001161d */
[----:B------:R-:W-:Y:S01]  /*57920*/  PRMT R20, R5, 0x3340, R1 ;  /* 0x0000334005147816 */ /* 0x000fe20000000001 */
[----:B------:R-:W2:Y:S04]  /*57930*/  LDL.LU R29, [R1+0x20a0] ;  /* 0x0020a000011d7983 */ /* 0x000ea80000300800 */
[----:B------:R-:W-:Y:S01]  /*57940*/  STL [R1+0x154], R21 ;  /* 0x0001541501007387 */ /* 0x000fe20000100800 */
[----:B------:R-:W-:-:S03]  /*57950*/  LOP3.LUT R6, R6, 0xffff, RZ, 0xc0, !PT ;  /* 0x0000ffff06067812 */ /* 0x000fc600078ec0ff */
[----:B------:R0:W-:Y:S01]  /*57960*/  STL [R1+0x90], R20 ;  /* 0x0000901401007387 */ /* 0x0001e20000100800 */
[----:B------:R-:W-:Y:S02]  /*57970*/  PRMT R5, R6, 0x3340, R1 ;  /* 0x0000334006057816 */ /* 0x000fe40000000001 */
[----:B0-----:R-:W-:-:S04]  /*57980*/  SHF.R.U32.HI R20, RZ, 0x8, R3 ;  /* 0x00000008ff147819 */ /* 0x001fc80000011603 */
[----:B------:R-:W-:Y:S01]  /*57990*/  LOP3.LUT R20, R20, 0xffff, RZ, 0xc0, !PT ;  /* 0x0000ffff14147812 */ /* 0x000fe200078ec0ff */
[----:B------:R0:W-:Y:S04]  /*579a0*/  STL [R1+0x68], R5 ;  /* 0x0000680501007387 */ /* 0x0001e80000100800 */
[----:B------:R-:W3:Y:S01]  /*579b0*/  LDL.LU R3, [R1+0x209c] ;  /* 0x00209c0001037983 */ /* 0x000ee20000300800 */
[----:B------:R-:W-:Y:S02]  /*579c0*/  SHF.R.U32.HI R21, RZ, 0x8, R16 ;  /* 0x00000008ff157819 */ /* 0x000fe40000011610 */
[----:B------:R-:W-:Y:S01]  /*579d0*/  PRMT R20, R20, 0x3340, R1 ;  /* 0x0000334014147816 */ /* 0x000fe20000000001 */
[----:B------:R-:W4:Y:S01]  /*579e0*/  LDL.LU R16, [R1+0x2098] ;  /* 0x0020980001107983 */ /* 0x000f220000300800 */
[----:B------:R-:W-:-:S02]  /*579f0*/  SHF.R.U32.HI R6, RZ, 0x8, R24 ;  /* 0x00000008ff067819 */ /* 0x000fc40000011618 */
[----:B0-----:R-:W-:Y:S02]  /*57a00*/  SHF.R.U32.HI R5, RZ, 0x8, R17 ;  /* 0x00000008ff057819 */ /* 0x001fe40000011611 */
[----:B------:R-:W2:Y:S04]  /*57a10*/  LDL.LU R17, [R1+0x2094] ;  /* 0x0020940001117983 */ /* 0x000ea80000300800 */
[----:B------:R-:W2:Y:S04]  /*57a20*/  LDL.LU R24, [R1+0x2c4] ;  /* 0x0002c40001187983 */ /* 0x000ea80000300800 */
[----:B------:R0:W-:Y:S04]  /*57a30*/  STL [R1+0x124], R20 ;  /* 0x0001241401007387 */ /* 0x0001e80000100800 */
[----:B0-----:R-:W2:Y:S01]  /*57a40*/  LDL.LU R20, [R1+0x2e8] ;  /* 0x0002e80001147983 */ /* 0x001ea20000300800 */
[----:B------:R-:W-:-:S02]  /*57a50*/  LOP3.LUT R21, R21, 0xffff, RZ, 0xc0, !PT ;  /* 0x0000ffff15157812 */ /* 0x000fc400078ec0ff */
[----:B------:R-:W-:Y:S02]  /*57a60*/  LOP3.LUT R5, R5, 0xffff, RZ, 0xc0, !PT ;  /* 0x0000ffff05057812 */ /* 0x000fe400078ec0ff */
[----:B------:R-:W-:Y:S02]  /*57a70*/  LOP3.LUT R6, R6, 0xffff, RZ, 0xc0, !PT ;  /* 0x0000ffff06067812 */ /* 0x000fe400078ec0ff */
[----:B------:R-:W-:Y:S02]  /*57a80*/  PRMT R21, R21, 0x3340, R5 ;  /* 0x0000334015157816 */ /* 0x000fe40000000005 */
[----:B------:R-:W-:-:S03]  /*57a90*/  PRMT R5, R6, 0x3340, R1 ;  /* 0x0000334006057816 */ /* 0x000fc60000000001 */
[----:B------:R-:W-:Y:S04]  /*57aa0*/  STL [R1+0x158], R21 ;  /* 0x0001581501007387 */ /* 0x000fe80000100800 */
[----:B------:R0:W-:Y:S01]  /*57ab0*/  STL [R1+0x6c], R5 ;  /* 0x00006c0501007387 */ /* 0x0001e20000100800 */
[----:B------:R-:W-:Y:S02]  /*57ac0*/  LOP3.LUT R6, R23, 0xffff, RZ, 0xc0, !PT ;  /* 0x0000ffff17067812 */ /* 0x000fe400078ec0ff */
[----:B------:R-:W-:Y:S02]  /*57ad0*/  SHF.R.U32.HI R23, RZ, 0x8, R13 ;  /* 0x00000008ff177819 */ /* 0x000fe4000001160d */
[----:B0-----:R-:W-:Y:S02]  /*57ae0*/  LOP3.LUT R5, R22, 0xffff, RZ, 0xc0, !PT ;  /* 0x0000ffff16057812 */ /* 0x001fe400078ec0ff */
[----:B------:R-:W-:-:S02]  /*57af0*/  SHF.R.U32.HI R22, RZ, 0x8, R15 ;  /* 0x00000008ff167819 */ /* 0x000fc4000001160f */
[----:B--2---:R-:W-:Y:S02]  /*57b00*/  LOP3.LUT R21, R20, 0xffff, RZ, 0xc0, !PT ;  /* 0x0000ffff14157812 */ /* 0x004fe400078ec0ff */
[----:B------:R-:W-:-:S04]  /*57b10*/  LOP3.LUT R20, R24, 0xffff, RZ, 0xc0, !PT ;  /* 0x0000ffff18147812 */ /* 0x000fc800078ec0ff */
[----:B------:R-:W-:Y:S02]  /*57b20*/  SHF.R.U32.HI R24, RZ, 0x8, R20 ;  /* 0x00000008ff187819 */ /* 0x000fe40000011614 */
[--C-:B------:R-:W-:Y:S02]  /*57b30*/  PRMT R15, R20, 0x3340, R5.reuse ;  /* 0x00003340140f7816 */ /* 0x100fe40000000005 */
[----:B------:R-:W-:Y:S02]  /*57b40*/  SHF.R.U32.HI R20, RZ, 0x8, R5 ;  /* 0x00000008ff147819 */ /* 0x000fe40000011605 */
[--C-:B------:R-:W-:Y:S02]  /*57b50*/  PRMT R5, R21, 0x3340, R6.reuse ;  /* 0x0000334015057816 */ /* 0x100fe40000000006 */
[----:B------:R-:W-:Y:S02]  /*57b60*/  SHF.R.U32.HI R13, RZ, 0x8, R21 ;  /* 0x00000008ff0d7819 */ /* 0x000fe40000011615 */
[----:B------:R-:W-:Y:S01]  /*57b70*/  SHF.R.U32.HI R21, RZ, 0x8, R6 ;  /* 0x00000008ff157819 */ /* 0x000fe20000011606 */
[----:B------:R-:W-:Y:S04]  /*57b80*/  STL [R1+0xcc], R15 ;  /* 0x0000cc0f01007387 */ /* 0x000fe80000100800 */
[----:B------:R0:W-:Y:S01]  /*57b90*/  STL [R1+0xa8], R5 ;  /* 0x0000a80501007387 */ /* 0x0001e20000100800 */
[----:B------:R-:W-:-:S02]  /*57ba0*/  LOP3.LUT R6, R22, 0xffff, RZ, 0xc0, !PT ;  /* 0x0000ffff16067812 */ /* 0x000fc400078ec0ff */
[----:B------:R-:W-:Y:S02]  /*57bb0*/  LOP3.LUT R22, R20, 0xffff, RZ, 0xc0, !PT ;  /* 0x0000ffff14167812 */ /* 0x000fe400078ec0ff */
[----:B------:R-:W-:Y:S02]  /*57bc0*/  LOP3.LUT R20, R13, 0xffff, RZ, 0xc0, !PT ;  /* 0x0000ffff0d147812 */ /* 0x000fe400078ec0ff */
[----:B0-----:R-:W-:Y:S02]  /*57bd0*/  LOP3.LUT R5, R23, 0xffff, RZ, 0xc0, !PT ;  /* 0x0000ffff17057812 */ /* 0x001fe400078ec0ff */
[----:B------:R-:W-:Y:S02]  /*57be0*/  LOP3.LUT R23, R24, 0xffff, RZ, 0xc0, !PT ;  /* 0x0000ffff18177812 */ /* 0x000fe400078ec0ff */
[----:B------:R-:W2:Y:S01]  /*57bf0*/  LDL.LU R24, [R1+0x2bc] ;  /* 0x0002bc0001187983 */ /* 0x000ea20000300800 */
[----:B------:R-:W-:-:S03]  /*57c00*/  PRMT R5, R6, 0x3340, R5 ;  /* 0x0000334006057816 */ /* 0x000fc60000000005 */
[----:B------:R-:W3:Y:S04]  /*57c10*/  LDL.LU R13, [R1+0x2f8] ;  /* 0x0002f800010d7983 */ /* 0x000ee80000300800 */
[----:B------:R-:W3:Y:S04]  /*57c20*/  LDL.LU R15, [R1+0x2cc] ;  /* 0x0002cc00010f7983 */ /* 0x000ee80000300800 */
[----:B------:R-:W3:Y:S04]  /*57c30*/  LDL.LU R6, [R1+0x2f0] ;  /* 0x0002f00001067983 */ /* 0x000ee80000300800 */
[----:B------:R0:W-:Y:S01]  /*57c40*/  STL [R1+0x14c], R5 ;  /* 0x00014c0501007387 */ /* 0x0001e20000100800 */
[----:B------:R-:W-:-:S03]  /*57c50*/  PRMT R23, R23, 0x3340, R22 ;  /* 0x0000334017177816 */ /* 0x000fc60000000016 */
[----:B0-----:R-:W4:Y:S04]  /*57c60*/  LDL.LU R5, [R1+0x2b8] ;  /* 0x0002b80001057983 */ /* 0x001f280000300800 */
[----:B------:R-:W4:Y:S01]  /*57c70*/  LDL.LU R22, [R1+0x2ec] ;  /* 0x0002ec0001167983 */ /* 0x000f220000300800 */
[----:B------:R-:W-:-:S04]  /*57c80*/  LOP3.LUT R21, R21, 0xffff, RZ, 0xc0, !PT ;  /* 0x0000ffff15157812 */ /* 0x000fc800078ec0ff */
[----:B------:R-:W-:Y:S01]  /*57c90*/  PRMT R20, R20, 0x3340, R21 ;  /* 0x0000334014147816 */ /* 0x000fe20000000015 */
[----:B------:R-:W-:Y:S04]  /*57ca0*/  STL [R1+0x17c], R23 ;  /* 0x00017c1701007387 */ /* 0x000fe80000100800 */
[----:B------:R2:W-:Y:S02]  /*57cb0*/  STL [R1+0x174], R20 ;  /* 0x0001741401007387 */ /* 0x0005e40000100800 */
[----:B--2---:R-:W-:Y:S02]  /*57cc0*/  LOP3.LUT R20, R24, 0xffff, RZ, 0xc0, !PT ;  /* 0x0000ffff18147812 */ /* 0x004fe400078ec0ff */
[----:B------:R-:W-:Y:S02]  /*57cd0*/  LOP3.LUT R24, R17, 0xffff, RZ, 0xc0, !PT ;  /* 0x0000ffff11187812 */ /* 0x000fe400078ec0ff */
[----:B------:R-:W2:Y:S01]  /*57ce0*/  LDL.LU R17, [R1+0x2090] ;  /* 0x0020900001117983 */ /* 0x000ea20000300800 */
[----:B---3--:R-:W-:-:S04]  /*57cf0*/  LOP3.LUT R6, R6, 0xffff, RZ, 0xc0, !PT ;  /* 0x0000ffff06067812 */ /* 0x008fc800078ec0ff */
[----:B------:R-:W-:Y:S02]  /*57d00*/  SHF.R.U32.HI R23, RZ, 0x8, R6 ;  /* 0x00000008ff177819 */ /* 0x000fe40000011606 */
[----:B----4-:R-:W-:Y:S02]  /*57d10*/  LOP3.LUT R5, R5, 0xffff, RZ, 0xc0, !PT ;  /* 0x0000ffff05057812 */ /* 0x010fe400078ec0ff */
[----:B------:R-:W-:-:S04]  /*57d20*/  LOP3.LUT R21, R22, 0xffff, RZ, 0xc0, !PT ;  /* 0x0000ffff16157812 */ /* 0x000fc800078ec0ff */
[----:B------:R-:W-:Y:S02]  /*57d30*/  SHF.R.U32.HI R22, RZ, 0x8, R21 ;  /* 0x00000008ff167819 */ /* 0x000fe40000011615 */
[--C-:B------:R-:W-:Y:S02]  /*57d40*/  PRMT R21, R21, 0x3340, R5.reuse ;  /* 0x0000334015157816 */ /* 0x100fe40000000005 */
[----:B------:R-:W-:Y:S02]  /*57d50*/  SHF.R.U32.HI R5, RZ, 0x8, R5 ;  /* 0x00000008ff057819 */ /* 0x000fe40000011605 */
[----:B------:R-:W-:Y:S01]  /*57d60*/  PRMT R6, R6, 0x3340, R20 ;  /* 0x0000334006067816 */ /* 0x000fe20000000014 */
[----:B------:R-:W-:Y:S01]  /*57d70*/  STL [R1+0x104], R24 ;  /* 0x0001041801007387 */ /* 0x000fe20000100800 */
[----:B------:R-:W-:Y:S02]  /*57d80*/  LOP3.LUT R22, R22, 0xffff, RZ, 0xc0, !PT ;  /* 0x0000ffff16167812 */ /* 0x000fe400078ec0ff */
[----:B------:R-:W-:Y:S01]  /*57d90*/  LOP3.LUT R5, R5, 0xffff, RZ, 0xc0, !PT ;  /* 0x0000ffff05057812 */ /* 0x000fe200078ec0ff */
[----:B------:R-:W-:Y:S04]  /*57da0*/  STL [R1+0x7c], R21 ;  /* 0x00007c1501007387 */ /* 0x000fe80000100800 */
[----:B------:R0:W-:Y:S01]  /*57db0*/  STL [R1+0x78], R6 ;  /* 0x0000780601007387 */ /* 0x0001e20000100800 */
[----:B------:R-:W-:-:S02]  /*57dc0*/  PRMT R22, R22, 0x3340, R5 ;  /* 0x0000334016167816 */ /* 0x000fc40000000005 */
[----:B0-----:R-:W-:Y:S02]  /*57dd0*/  LOP3.LUT R6, R23, 0xffff, RZ, 0xc0, !PT ;  /* 0x0000ffff17067812 */ /* 0x001fe400078ec0ff */
[----:B------:R-:W3:Y:S04]  /*57de0*/  LDL.LU R23, [R1+0x2a4] ;  /* 0x0002a40001177983 */ /* 0x000ee80000300800 */
[----:B------:R-:W4:Y:S01]  /*57df0*/  LDL.LU R5, [R1+0x2fc] ;  /* 0x0002fc0001057983 */ /* 0x000f220000300800 */
[----:B------:R-:W-:Y:S02]  /*57e00*/  SHF.R.U32.HI R20, RZ, 0x8, R20 ;  /* 0x00000008ff147819 */ /* 0x000fe40000011614 */
[----:B------:R-:W-:Y:S02]  /*57e10*/  SHF.R.U32.HI R21, RZ, 0x8, R24 ;  /* 0x00000008ff157819 */ /* 0x000fe40000011618 */
[----:B------:R-:W-:-:S02]  /*57e20*/  LOP3.LUT R20, R20, 0xffff, RZ, 0xc0, !PT ;  /* 0x0000ffff14147812 */ /* 0x000fc400078ec0ff */
[----:B------:R-:W-:Y:S02]  /*57e30*/  LOP3.LUT R21, R21, 0xffff, RZ, 0xc0, !PT ;  /* 0x0000ffff15157812 */ /* 0x000fe400078ec0ff */
[----:B------:R-:W-:Y:S02]  /*57e40*/  PRMT R20, R6, 0x3340, R20 ;  /* 0x0000334006147816 */ /* 0x000fe40000000014 */
[----:B------:R-:W-:Y:S01]  /*57e50*/  PRMT R6, R21, 0x3340, R1 ;  /* 0x0000334015067816 */ /* 0x000fe20000000001 */
[----:B------:R-:W-:Y:S04]  /*57e60*/  STL [R1+0x170], R22 ;  /* 0x0001701601007387 */ /* 0x000fe80000100800 */
[----:B------:R-:W3:Y:S04]  /*57e70*/  LDL.LU R24, [R1+0x2f4] ;  /* 0x0002f40001187983 */ /* 0x000ee80000300800 */
[----:B------:R0:W-:Y:S04]  /*57e80*/  STL [R1+0x150], R20 ;  /* 0x0001501401007387 */ /* 0x0001e80000100800 */
[----:B------:R3:W-:Y:S01]  /*57e90*/  STL [R1+0x8c], R6 ;  /* 0x00008c0601007387 */ /* 0x0007e20000100800 */
[----:B0-----:R-:W-:-:S02]  /*57ea0*/  LOP3.LUT R20, R13, 0xffff, RZ, 0xc0, !PT ;  /* 0x0000ffff0d147812 */ /* 0x001fc400078ec0ff */
[----:B--2---:R-:W-:-:S04]  /*57eb0*/  LOP3.LUT R17, R17, 0xffff, RZ, 0xc0, !PT ;  /* 0x0000ffff11117812 */ /* 0x004fc800078ec0ff */
[----:B------:R-:W-:-:S04]  /*57ec0*/  SHF.R.U32.HI R21, RZ, 0x8, R17 ;  /* 0x00000008ff157819 */ /* 0x000fc80000011611 */
[----:B------:R-:W-:Y:S02]  /*57ed0*/  LOP3.LUT R21, R21, 0xffff, RZ, 0xc0, !PT ;  /* 0x0000ffff15157812 */ /* 0x000fe400078ec0ff */
[----:B----4-:R-:W-:Y:S02]  /*57ee0*/  LOP3.LUT R22, R5, 0xffff, RZ, 0xc0, !PT ;  /* 0x0000ffff05167812 */ /* 0x010fe400078ec0ff */
[----:B------:R-:W-:Y:S02]  /*57ef0*/  LOP3.LUT R5, R15, 0xffff, RZ, 0xc0, !PT ;  /* 0x0000ffff0f057812 */ /* 0x000fe400078ec0ff */
[----:B------:R-:W2:Y:S04]  /*57f00*/  LDL.LU R15, [R1+0x22c] ;  /* 0x00022c00010f7983 */ /* 0x000ea80000300800 */
[----:B------:R0:W-:Y:S04]  /*57f10*/  STL [R1+0x100], R22 ;  /* 0x0001001601007387 */ /* 0x0001e80000100800 */
[----:B------:R-:W4:Y:S04]  /*57f20*/  LDL.LU R13, [R1+0x24c] ;  /* 0x00024c00010d7983 */ /* 0x000f280000300800 */
[----:B------:R-:W-:Y:S04]  /*57f30*/  STL [R1+0xdc], R20 ;  /* 0x0000dc1401007387 */ /* 0x000fe80000100800 */
[----:B------:R1:W-:Y:S01]  /*57f40*/  STL [R1+0xd8], R5 ;  /* 0x0000d80501007387 */ /* 0x0003e20000100800 */
[----:B---3--:R-:W-:-:S03]  /*57f50*/  LOP3.LUT R6, R23, 0xffff, RZ, 0xc0, !PT ;  /* 0x0000ffff17067812 */ /* 0x008fc600078ec0ff */
[----:B------:R-:W3:Y:S01]  /*57f60*/  LDL.LU R23, [R1+0x214] ;  /* 0x0002140001177983 */ /* 0x000ee20000300800 */
[----:B0-----:R-:W-:Y:S02]  /*57f70*/  SHF.R.U32.HI R22, RZ, 0x8, R22 ;  /* 0x00000008ff167819 */ /* 0x001fe40000011616 */
[----:B-1----:R-:W-:Y:S02]  /*57f80*/  SHF.R.U32.HI R5, RZ, 0x8, R5 ;  /* 0x00000008ff057819 */ /* 0x002fe40000011605 */
[----:B------:R-:W-:Y:S01]  /*57f90*/  LOP3.LUT R22, R22, 0xffff, RZ, 0xc0, !PT ;  /* 0x0000ffff16167812 */ /* 0x000fe200078ec0ff */
[----:B------:R0:W-:Y:S01]  /*57fa0*/  STL [R1+0xe0], R6 ;  /* 0x0000e00601007387 */ /* 0x0001e20000100800 */
[----:B------:R-:W-:-:S03]  /*57fb0*/  LOP3.LUT R5, R5, 0xffff, RZ, 0xc0, !PT ;  /* 0x0000ffff05057812 */ /* 0x000fc600078ec0ff */
[----:B------:R1:W-:Y:S01]  /*57fc0*/  STL [R1+0xd4], R17 ;  /* 0x0000d41101007387 */ /* 0x0003e20000100800 */
[----:B------:R-:W-:Y:S02]  /*57fd0*/  SHF.R.U32.HI R20, RZ, 0x8, R20 ;  /* 0x00000008ff147819 */ /* 0x000fe40000011614 */
[----:B0-----:R-:W-:Y:S02]  /*57fe0*/  SHF.R.U32.HI R6, RZ, 0x8, R6 ;  /* 0x00000008ff067819 */ /* 0x001fe40000011606 */
[----:B-1----:R-:W-:Y:S02]  /*57ff0*/  PRMT R17, R22, 0x3340, R5 ;  /* 0x0000334016117816 */ /* 0x002fe40000000005 */
[----:B------:R-:W-:Y:S01]  /*58000*/  LOP3.LUT R6, R6, 0xffff, RZ, 0xc0, !PT ;  /* 0x0000ffff06067812 */ /* 0x000fe200078ec0ff */
[----:B------:R-:W3:Y:S04]  /*58010*/  LDL.LU R5, [R1+0x298] ;  /* 0x0002980001057983 */ /* 0x000ee80000300800 */
[----:B------:R-:W3:Y:S04]  /*58020*/  LDL.LU R22, [R1+0x228] ;  /* 0x0002280001167983 */ /* 0x000ee80000300800 */
[----:B------:R0:W-:Y:S01]  /*58030*/  STL [R1+0x144], R17 ;  /* 0x0001441101007387 */ /* 0x0001e20000100800 */
[----:B------:R-:W-:-:S02]  /*58040*/  LOP3.LUT R20, R20, 0xffff, RZ, 0xc0, !PT ;  /* 0x0000ffff14147812 */ /* 0x000fc400078ec0ff */
[----:B0-----:R-:W-:Y:S02]  /*58050*/  PRMT R17, R6, 0x3340, R1 ;  /* 0x0000334006117816 */ /* 0x001fe40000000001 */
[----:B------:R-:W3:Y:S04]  /*58060*/  LDL.LU R6, [R1+0x2c0] ;  /* 0x0002c00001067983 */ /* 0x000ee80000300800 */
[----:B------:R0:W-:Y:S02]  /*58070*/  STL [R1+0x84], R17 ;  /* 0x0000841101007387 */ /* 0x0001e40000100800 */
[----:B0-----:R-:W-:Y:S02]  /*58080*/  PRMT R17, R20, 0x3340, R21 ;  /* 0x0000334014117816 */ /* 0x001fe40000000015 */
[----:B------:R-:W3:Y:S01]  /*58090*/  LDL.LU R21, [R1+0x218] ;  /* 0x0002180001157983 */ /* 0x000ee20000300800 */
[----:B------:R-:W-:-:S03]  /*580a0*/  LOP3.LUT R24, R24, 0xffff, RZ, 0xc0, !PT ;  /* 0x0000ffff18187812 */ /* 0x000fc600078ec0ff */
[----:B------:R0:W-:Y:S01]  /*580b0*/  STL [R1+0x140], R17 ;  /* 0x0001401101007387 */ /* 0x0001e20000100800 */
[----:B------:R-:W-:-:S03]  /*580c0*/  LOP3.LUT R16, R16, 0xffff, RZ, 0xc0, !PT ;  /* 0x0000ffff10107812 */ /* 0x000fc600078ec0ff */
[----:B------:R1:W-:Y:S01]  /*580d0*/  STL [R1+0xc4], R24 ;  /* 0x0000c41801007387 */ /* 0x0003e20000100800 */
[----:B------:R-:W-:Y:S02]  /*580e0*/  LOP3.LUT R3, R3, 0xffff, RZ, 0xc0, !PT ;  /* 0x0000ffff03037812 */ /* 0x000fe400078ec0ff */
[----:B------:R-:W-:Y:S02]  /*580f0*/  PRMT R14, R14, 0x5410, R19 ;  /* 0x000054100e0e7816 */ /* 0x000fe40000000013 */
[----:B------:R-:W-:Y:S02]  /*58100*/  PRMT R12, R12, 0x5410, R26 ;  /* 0x000054100c0c7816 */ /* 0x000fe4000000001a */
[----:B------:R-:W-:Y:S02]  /*58110*/  PRMT R8, R8, 0x5410, R27 ;  /* 0x0000541008087816 */ /* 0x000fe4000000001b */
[----:B------:R-:W-:Y:S02]  /*58120*/  PRMT R9, R9, 0x5410, R7 ;  /* 0x0000541009097816 */ /* 0x000fe40000000007 */
[----:B------:R-:W-:-:S02]  /*58130*/  PRMT R10, R10, 0x5410, R4 ;  /* 0x000054100a0a7816 */ /* 0x000fc40000000004 */
[----:B------:R-:W-:Y:S01]  /*58140*/  PRMT R11, R11, 0x5410, R25 ;  /* 0x000054100b0b7816 */ /* 0x000fe20000000019 */
[----:B0-----:R-:W0:Y:S01]  /*58150*/  LDC R17, c[0x0][0x3b4] ;  /* 0x0000ed00ff117b82 */ /* 0x001e220000000800 */
[----:B-1----:R-:W-:-:S04]  /*58160*/  SHF.R.U32.HI R24, RZ, 0x8, R24 ;  /* 0x00000008ff187819 */ /* 0x002fc80000011618 */
[----:B------:R-:W-:Y:S02]  /*58170*/  LOP3.LUT R24, R24, 0xffff, RZ, 0xc0, !PT ;  /* 0x0000ffff18187812 */ /* 0x000fe400078ec0ff */
[----:B--2---:R-:W-:Y:S02]  /*58180*/  LOP3.LUT R15, R15, 0xffff, RZ, 0xc0, !PT ;  /* 0x0000ffff0f0f7812 */ /* 0x004fe400078ec0ff */
[----:B----4-:R-:W-:Y:S02]  /*58190*/  LOP3.LUT R13, R13, 0xffff, RZ, 0xc0, !PT ;  /* 0x0000ffff0d0d7812 */ /* 0x010fe400078ec0ff */
[----:B---3--:R-:W-:-:S05]  /*581a0*/  LOP3.LUT R5, R5, 0xffff, RZ, 0xc0, !PT ;  /* 0x0000ffff05057812 */ /* 0x008fca00078ec0ff */
[----:B------:R1:W-:Y:S01]  /*581b0*/  STL [R1+0xac], R5 ;  /* 0x0000ac0501007387 */ /* 0x0003e20000100800 */
[----:B------:R-:W-:Y:S02]  /*581c0*/  LOP3.LUT R6, R6, 0xffff, RZ, 0xc0, !PT ;  /* 0x0000ffff06067812 */ /* 0x000fe400078ec0ff */
[----:B-1----:R-:W-:-:S04]  /*581d0*/  SHF.R.U32.HI R5, RZ, 0x8, R5 ;  /* 0x00000008ff057819 */ /* 0x002fc80000011605 */
[----:B------:R-:W-:Y:S01]  /*581e0*/  LOP3.LUT R5, R5, 0xffff, RZ, 0xc0, !PT ;  /* 0x0000ffff05057812 */ /* 0x000fe200078ec0ff */
[----:B------:R1:W-:Y:S01]  /*581f0*/  STL [R1+0xb8], R6 ;  /* 0x0000b80601007387 */ /* 0x0003e20000100800 */
[----:B------:R-:W-:Y:S02]  /*58200*/  PRMT R20, R21, 0x4210, R16 ;  /* 0x0000421015147816 */ /* 0x000fe40000000010 */
[----:B------:R-:W-:Y:S02]  /*58210*/  PRMT R21, R22, 0x4210, R3 ;  /* 0x0000421016157816 */ /* 0x000fe40000000003 */
[----:B------:R-:W-:Y:S02]  /*58220*/  PRMT R22, R23, 0x4210, R15 ;  /* 0x0000421017167816 */ /* 0x000fe4000000000f */
[----:B-1----:R-:W-:Y:S02]  /*58230*/  SHF.R.U32.HI R6, RZ, 0x8, R6 ;  /* 0x00000008ff067819 */ /* 0x002fe40000011606 */
[----:B------:R-:W-:-:S02]  /*58240*/  PRMT R23, R29, 0x4210, R13 ;  /* 0x000042101d177816 */ /* 0x000fc4000000000d */
[----:B------:R-:W-:Y:S02]  /*58250*/  PRMT R29, R5, 0x3340, R1 ;  /* 0x00003340051d7816 */ /* 0x000fe40000000001 */
[----:B------:R-:W-:Y:S01]  /*58260*/  LOP3.LUT R6, R6, 0xffff, RZ, 0xc0, !PT ;  /* 0x0000ffff06067812 */ /* 0x000fe200078ec0ff */
[----:B------:R-:W2:Y:S04]  /*58270*/  LDL.LU R5, [R1+0x38] ;  /* 0x0000380001057983 */ /* 0x000ea80000300800 */
[----:B------:R1:W-:Y:S04]  /*58280*/  STL [R1+0x120], R29 ;  /* 0x0001201d01007387 */ /* 0x0003e80000100800 */
[----:B------:R-:W-:Y:S01]  /*58290*/  STSM.16.M88.4 [R2], R20 ;  /* 0x0000001402007844 */ /* 0x000fe20000000200 */
[----:B------:R-:W-:Y:S01]  /*582a0*/  BAR.SYNC.DEFER_BLOCKING 0x0 ;  /* 0x0000000000007b1d */ /* 0x000fe20000010000 */
[----:B-1----:R-:W-:-:S05]  /*582b0*/  PRMT R29, R24, 0x3340, R6 ;  /* 0x00003340181d7816 */ /* 0x002fca0000000006 */
[----:B------:R-:W3:Y:S04]  /*582c0*/  LDL.LU R24, [R1+0x58] ;  /* 0x0000580001187983 */ /* 0x000ee80000300800 */
[----:B------:R-:W3:Y:S04]  /*582d0*/  LDL.LU R6, [R1+0xa0] ;  /* 0x0000a00001067983 */ /* 0x000ee80000300800 */
[----:B------:R1:W-:Y:S04]  /*582e0*/  STL [R1+0x148], R29 ;  /* 0x0001481d01007387 */ /* 0x0003e80000100800 */
[----:B-1----:R-:W4:Y:S04]  /*582f0*/  LDL.LU R29, [R1+0xfb8] ;  /* 0x000fb800011d7983 */ /* 0x002f280000300800 */
[----:B------:R-:W2:Y:S04]  /*58300*/  LDL.LU R23, [R1+0x88] ;  /* 0x0000880001177983 */ /* 0x000ea80000300800 */
[----:B------:R-:W2:Y:S04]  /*58310*/  LDL.LU R20, [R1+0xc0] ;  /* 0x0000c00001147983 */ /* 0x000ea80000300800 */
[----:B------:R-:W4:Y:S04]  /*58320*/  LDL.LU R21, [R1+0x80] ;  /* 0x0000800001157983 */ /* 0x000f280000300800 */
[----:B------:R-:W4:Y:S01]  /*58330*/  LDL.LU R22, [R1+0xa4] ;  /* 0x0000a40001167983 */ /* 0x000f220000300800 */
[----:B---3--:R-:W-:-:S02]  /*58340*/  PRMT R6, R6, 0x5410, R24 ;  /* 0x0000541006067816 */ /* 0x008fc40000000018 */
[----:B--2---:R-:W-:Y:S02]  /*58350*/  PRMT R20, R20, 0x5410, R23 ;  /* 0x0000541014147816 */ /* 0x004fe40000000017 */
[----:B------:R-:W-:Y:S01]  /*58360*/  PRMT R24, R18, 0x5410, R28 ;  /* 0x0000541012187816 */ /* 0x000fe2000000001c */
[----:B------:R-:W1:Y:S02]  /*58370*/  LDC R23, c[0x0][0x3b4] ;  /* 0x0000ed00ff177b82 */ /* 0x000e640000000800 */
[----:B------:R4:W-:Y:S02]  /*58380*/  STL [R1+0x1244], R20 ;  /* 0x0012441401007387 */ /* 0x0009e40000100800 */
[----:B----4-:R-:W-:Y:S02]  /*58390*/  PRMT R20, R22, 0x5410, R21 ;  /* 0x0000541016147816 */ /* 0x010fe40000000015 */
[----:B------:R-:W-:-:S03]  /*583a0*/  PRMT R21, R0, 0x5410, R5 ;  /* 0x0000541000157816 */ /* 0x000fc60000000005 */
[----:B------:R-:W-:Y:S04]  /*583b0*/  STL [R1+0x1240], R20 ;  /* 0x0012401401007387 */ /* 0x000fe80000100800 */
[----:B------:R-:W2:Y:S04]  /*583c0*/  LDL.LU R0, [R1+0x208c] ;  /* 0x00208c0001007983 */ /* 0x000ea80000300800 */
[----:B------:R-:W-:Y:S04]  /*583d0*/  STL [R1+0x123c], R6 ;  /* 0x00123c0601007387 */ /* 0x000fe80000100800 */
[----:B------:R-:W3:Y:S04]  /*583e0*/  LDL.LU R28, [R1+0x2088] ;  /* 0x00208800011c7983 */ /* 0x000ee80000300800 */
[----:B------:R-:W4:Y:S04]  /*583f0*/  LDL.LU R18, [R1+0x2084] ;  /* 0x0020840001127983 */ /* 0x000f280000300800 */
[----:B------:R-:W2:Y:S04]  /*58400*/  LDL.LU R19, [R1+0x2080] ;  /* 0x0020800001137983 */ /* 0x000ea80000300800 */
[----:B------:R-:W2:Y:S04]  /*58410*/  LDL.LU R26, [R1+0x207c] ;  /* 0x00207c00011a7983 */ /* 0x000ea80000300800 */
[----:B------:R-:W2:Y:S04]  /*58420*/  LDL.LU R27, [R1+0x2078] ;  /* 0x00207800011b7983 */ /* 0x000ea80000300800 */
[----:B------:R-:W2:Y:S04]  /*58430*/  LDL.LU R7, [R1+0x2074] ;  /* 0x0020740001077983 */ /* 0x000ea80000300800 */
[----:B------:R-:W3:Y:S04]  /*58440*/  LDL.LU R4, [R1+0x2070] ;  /* 0x0020700001047983 */ /* 0x000ee80000300800 */
[----:B------:R-:W4:Y:S04]  /*58450*/  LDL.LU R25, [R1+0x206c] ;  /* 0x00206c0001197983 */ /* 0x000f280000300800 */
[----:B------:R0:W-:Y:S02]  /*58460*/  STL.64 [R1+0x2050], R10 ;  /* 0x0020500a01007387 */ /* 0x0001e40000100a00 */
[----:B0-----:R-:W0:Y:S01]  /*58470*/  S2R R11, SR_TID.X ;  /* 0x00000000000b7919 */ /* 0x001e220000002100 */
[----:B------:R-:W-:Y:S01]  /*58480*/  IMAD R22, R29, UR48, RZ ;  /* 0x000000301d167c24 */ /* 0x000fe2000f8e02ff */
[----:B------:R1:W-:Y:S01]  /*58490*/  STL.64 [R1+0x2048], R8 ;  /* 0x0020480801007387 */ /* 0x0003e20000100a00 */
[----:B------:R-:W0:Y:S02]  /*584a0*/  LDCU.64 UR48, c[0x0][0x390] ;  /* 0x00007200ff3077ac */ /* 0x000e240008000a00 */
[----:B------:R-:W-:Y:S01]  /*584b0*/  IMAD R20, R17, 0x40, R22 ;  /* 0x0000004011147824 */ /* 0x000fe200078e0216 */
[----:B------:R-:W-:-:S04]  /*584c0*/  IADD3 R6, P0, PT, R22, UR44, RZ ;  /* 0x0000002c16067c10 */ /* 0x000fc8000ff1e0ff */
[----:B------:R-:W-:Y:S02]  /*584d0*/  IADD3 R5, P3, PT, R20, UR46, RZ ;  /* 0x0000002e14057c10 */ /* 0x000fe4000ff7e0ff */
[----:B------:R-:W-:Y:S01]  /*584e0*/  LEA.HI.X.SX32 R17, R22, UR45, 0x1, P0 ;  /* 0x0000002d16117c11 */ /* 0x000fe200080f0eff */
[----:B-1----:R-:W1:Y:S01]  /*584f0*/  LDC R8, c[0x0][0x3b4] ;  /* 0x0000ed00ff087b82 */ /* 0x002e620000000800 */
[----:B------:R-:W-:Y:S01]  /*58500*/  IMAD R23, R23, 0x40, R20 ;  /* 0x0000004017177824 */ /* 0x000fe200078e0214 */
[----:B------:R-:W1:Y:S01]  /*58510*/  LDCU.64 UR44, c[0x0][0x390] ;  /* 0x00007200ff2c77ac */ /* 0x000e620008000a00 */
[----:B------:R-:W1:Y:S01]  /*58520*/  LDCU UR46, c[0x0][0x3b8] ;  /* 0x00007700ff2e77ac */ /* 0x000e620008000800 */
[----:B0-----:R-:W-:Y:S01]  /*58530*/  LOP3.LUT R22, R11, 0x3f, RZ, 0xc0, !PT ;  /* 0x0000003f0b167812 */ /* 0x001fe200078ec0ff */
[----:B--2---:R-:W-:Y:S04]  /*58540*/  STL.64 [R1+0x2040], R6 ;  /* 0x0020400601007387 */ /* 0x004fe80000100a00 */
[----:B---3--:R0:W-:Y:S02]  /*58550*/  STL.64 [R1+0x2038], R4 ;  /* 0x0020380401007387 */ /* 0x0081e40000100a00 */
[----:B0-----:R-:W-:-:S02]  /*58560*/  PRMT R5, R24, 0x5210, R3 ;  /* 0x0000521018057816 */ /* 0x001fc40000000003 */
[----:B------:R-:W-:Y:S02]  /*58570*/  LEA R3, R22, UR4, 0x4 ;  /* 0x0000000416037c11 */ /* 0x000fe4000f8e20ff */
[----:B------:R-:W-:Y:S02]  /*58580*/  PRMT R6, R14, 0x5210, R15 ;  /* 0x000052100e067816 */ /* 0x000fe4000000000f */
[----:B------:R-:W-:Y:S02]  /*58590*/  PRMT R7, R12, 0x5210, R13 ;  /* 0x000052100c077816 */ /* 0x000fe4000000000d */
[----:B------:R-:W-:Y:S01]  /*585a0*/  PRMT R4, R21, 0x5210, R16 ;  /* 0x0000521015047816 */ /* 0x000fe20000000010 */
[----:B-1----:R-:W-:Y:S01]  /*585b0*/  IMAD R24, R8, 0x40, R23 ;  /* 0x0000004008187824 */ /* 0x002fe200078e0217 */
[----:B------:R-:W0:Y:S01]  /*585c0*/  LDS.128 R12, [R3] ;  /* 0x00000000030c7984 */ /* 0x000e220000000c00 */
[----:B------:R-:W-:Y:S06]  /*585d0*/  BAR.SYNC.DEFER_BLOCKING 0x0 ;  /* 0x0000000000007b1d */ /* 0x000fec0000010000 */
[----:B------:R-:W2:Y:S01]  /*585e0*/  LDL.LU R16, [R1+0x2068] ;  /* 0x0020680001107983 */ /* 0x000ea20000300800 */
[----:B------:R-:W-:Y:S01]  /*585f0*/  LEA.HI.X.SX32 R20, R20, UR47, 0x1, P3 ;  /* 0x0000002f14147c11 */ /* 0x000fe200098f0eff */
[----:B------:R-:W1:Y:S02]  /*58600*/  LDCU UR4, c[0x0][0x3b8] ;  /* 0x00007700ff0477ac */ /* 0x000e640008000800 */
[----:B------:R3:W-:Y:S01]  /*58610*/  STSM.16.M88.4 [R2], R4 ;  /* 0x0000000402007844 */ /* 0x0007e20000000200 */
[----:B------:R-:W-:Y:S06]  /*58620*/  BAR.SYNC.DEFER_BLOCKING 0x0 ;  /* 0x0000000000007b1d */ /* 0x000fec0000010000 */
[----:B------:R-:W-:Y:S01]  /*58630*/  STL [R1+0x1c0], R3 ;  /* 0x0001c00301007387 */ /* 0x000fe20000100800 */
[----:B------:R-:W-:-:S02]  /*58640*/  IADD3 R21, P0, PT, R23, UR48, RZ ;  /* 0x0000003017157c10 */ /* 0x000fc4000ff1e0ff */
[----:B------:R-:W-:Y:S01]  /*58650*/  IADD3 R22, P3, PT, R24, UR44, RZ ;  /* 0x0000002c18167c10 */ /* 0x000fe2000ff7e0ff */
[----:B------:R-:W0:Y:S01]  /*58660*/  LDCU UR47, c[0x0][0x3b8] ;  /* 0x00007700ff2f77ac */ /* 0x000e220008000800 */
[----:B------:R-:W0:Y:S01]  /*58670*/  LDCU UR48, c[0x0][0x3b8] ;  /* 0x00007700ff3077ac */ /* 0x000e220008000800 */
[----:B------:R-:W1:Y:S04]  /*58680*/  LDS.128 R8, [R3] ;  /* 0x0000000003087984 */ /* 0x000e680000000c00 */
[----:B0-----:R-:W-:Y:S04]  /*58690*/  STL.64 [R1+0x1f0], R12 ;  /* 0x0001f00c01007387 */ /* 0x001fe80000100a00 */
[----:B------:R0:W-:Y:S01]  /*586a0*/  STL.64 [R1+0x1f8], R14 ;  /* 0x0001f80e01007387 */ /* 0x0001e20000100a00 */
[----:B------:R-:W-:Y:S01]  /*586b0*/  BAR.SYNC.DEFER_BLOCKING 0x0 ;  /* 0x0000000000007b1d */ /* 0x000fe20000010000 */
[----:B---3--:R-:W-:-:S02]  /*586c0*/  LOP3.LUT R7, R27, 0xffff, RZ, 0xc0, !PT ;  /* 0x0000ffff1b077812 */ /* 0x008fc400078ec0ff */
[----:B------:R-:W-:Y:S02]  /*586d0*/  LOP3.LUT R6, R26, 0xffff, RZ, 0xc0, !PT ;  /* 0x0000ffff1a067812 */ /* 0x000fe400078ec0ff */
[----:B------:R-:W-:Y:S02]  /*586e0*/  LOP3.LUT R5, R19, 0xffff, RZ, 0xc0, !PT ;  /* 0x0000ffff13057812 */ /* 0x000fe400078ec0ff */
[----:B----4-:R-:W-:Y:S02]  /*586f0*/  LOP3.LUT R4, R18, 0xffff, RZ, 0xc0, !PT ;  /* 0x0000ffff12047812 */ /* 0x010fe400078ec0ff */
[----:B------:R-:W-:Y:S02]  /*58700*/  LEA.HI.X.SX32 R23, R23, UR49, 0x1, P0 ;  /* 0x0000003117177c11 */ /* 0x000fe400080f0eff */
[----:B------:R-:W-:Y:S01]  /*58710*/  LEA.HI.X.SX32 R24, R24, UR45, 0x1, P3 ;  /* 0x0000002d18187c11 */ /* 0x000fe200098f0eff */
[----:B------:R-:W3:Y:S01]  /*58720*/  LDCU UR44, c[0x0][0x3b8] ;  /* 0x00007700ff2c77ac */ /* 0x000ee20008000800 */
[----:B------:R-:W4:Y:S01]  /*58730*/  LDCU UR49, c[0x0][0x3b8] ;  /* 0x00007700ff3177ac */ /* 0x000f220008000800 */
[----:B------:R-:W2:Y:S01]  /*58740*/  LDCU UR45, c[0x0][0x3b8] ;  /* 0x00007700ff2d77ac */ /* 0x000ea20008000800 */
[----:B0-----:R-:W2:Y:S04]  /*58750*/  LDL.LU.64 R14, [R1+0x2060] ;  /* 0x00206000010e7983 */ /* 0x001ea80000300a00 */
[----:B------:R-:W3:Y:S04]  /*58760*/  LDL.LU.64 R12, [R1+0x2058] ;  /* 0x00205800010c7983 */ /* 0x000ee80000300a00 */
[----:B-1----:R-:W-:Y:S04]  /*58770*/  STL.64 [R1+0x1e0], R8 ;  /* 0x0001e00801007387 */ /* 0x002fe80000100a00 */
[----:B------:R0:W-:Y:S04]  /*58780*/  STL.64 [R1+0x1e8], R10 ;  /* 0x0001e80a01007387 */ /* 0x0001e80000100a00 */
[----:B0-----:R-:W4:Y:S04]  /*58790*/  LDL.LU.64 R10, [R1+0x2050] ;  /* 0x00205000010a7983 */ /* 0x001f280000300a00 */
[----:B------:R-:W4:Y:S01]  /*587a0*/  LDL.LU.64 R8, [R1+0x2048] ;  /* 0x0020480001087983 */ /* 0x000f220000300a00 */
[----:B--2---:R-:W-:-:S02]  /*587b0*/  PRMT R14, R14, 0x4210, R5 ;  /* 0x000042100e0e7816 */ /* 0x004fc40000000005 */
[----:B---3--:R-:W-:Y:S02]  /*587c0*/  PRMT R12, R12, 0x4210, R7 ;  /* 0x000042100c0c7816 */ /* 0x008fe40000000007 */
[----:B------:R-:W-:Y:S02]  /*587d0*/  PRMT R13, R13, 0x4210, R6 ;  /* 0x000042100d0d7816 */ /* 0x000fe40000000006 */
[----:B------:R-:W-:-:S05]  /*587e0*/  PRMT R15, R15, 0x4210, R4 ;  /* 0x000042100f0f7816 */ /* 0x000fca0000000004 */
[----:B------:R-:W-:Y:S01]  /*587f0*/  STSM.16.M88.4 [R2], R12 ;  /* 0x0000000c02007844 */ /* 0x000fe20000000200 */
[----:B------:R-:W-:Y:S01]  /*58800*/  BAR.SYNC.DEFER_BLOCKING 0x0 ;  /* 0x0000000000007b1d */ /* 0x000fe20000010000 */
[----:B----4-:R-:W-:Y:S02]  /*58810*/  PRMT R10, R10, 0x5210, R5 ;  /* 0x000052100a0a7816 */ /* 0x010fe40000000005 */
[----:B------:R-:W-:Y:S02]  /*58820*/  PRMT R8, R8, 0x5210, R7 ;  /* 0x0000521008087816 */ /* 0x000fe40000000007 */
[----:B------:R-:W-:Y:S02]  /*58830*/  PRMT R9, R9, 0x5210, R6 ;  /* 0x0000521009097816 */ /* 0x000fe40000000006 */
[----:B------:R-:W-:Y:S02]  /*58840*/  PRMT R11, R11, 0x5210, R4 ;  /* 0x000052100b0b7816 */ /* 0x000fe40000000004 */
[----:B------:R-:W0:Y:S01]  /*58850*/  LDS.128 R4, [R3] ;  /* 0x0000000003047984 */ /* 0x000e220000000c00 */
[----:B------:R-:W-:Y:S06]  /*58860*/  BAR.SYNC.DEFER_BLOCKING 0x0 ;  /* 0x0000000000007b1d */ /* 0x000fec0000010000 */
[----:B0-----:R-:W-:Y:S04]  /*58870*/  STL.64 [R1+0x1d0], R4 ;  /* 0x0001d00401007387 */ /* 0x001fe80000100a00 */
[----:B------:R0:W-:Y:S04]  /*58880*/  STL.64 [R1+0x1d8], R6 ;  /* 0x0001d80601007387 */ /* 0x0001e80000100a00 */
[----:B0-----:R-:W2:Y:S04]  /*58890*/  LDL.LU.64 R6, [R1+0x2040] ;  /* 0x0020400001067983 */ /* 0x001ea80000300a00 */
[----:B------:R-:W3:Y:S01]  /*588a0*/  LDL.LU.64 R4, [R1+0x2038] ;  /* 0x0020380001047983 */ /* 0x000ee20000300a00 */
[----:B------:R-:W-:-:S03]  /*588b0*/  IMAD R12, R28, UR76, RZ ;  /* 0x0000004c1c0c7c24 */ /* 0x000fc6000f8e02ff */
[----:B------:R0:W-:Y:S01]  /*588c0*/  STSM.16.M88.4 [R2], R8 ;  /* 0x0000000802007844 */ /* 0x0001e20000000200 */
[----:B------:R-:W1:Y:S01]  /*588d0*/  LDCU UR76, c[0x0][0x3b8] ;  /* 0x00007700ff4c77ac */ /* 0x000e620008000800 */
[----:B------:R-:W-:Y:S01]  /*588e0*/  LOP3.LUT R0, R0, 0xffffbfff, RZ, 0xc0, !PT ;  /* 0xffffbfff00007812 */ /* 0x000fe200078ec0ff */
[----:B------:R-:W-:Y:S01]  /*588f0*/  VIADD R3, R12, UR5 ;  /* 0x000000050c037c36 */ /* 0x000fe20008000000 */
[----:B------:R-:W4:Y:S01]  /*58900*/  LDCU UR5, c[0x0][0x3b8] ;  /* 0x00007700ff0577ac */ /* 0x000f220008000800 */
[----:B0-----:R-:W-:Y:S01]  /*58910*/  SHF.R.S32.HI R8, RZ, 0x1f, R12 ;  /* 0x0000001fff087819 */ /* 0x001fe2000001140c */
[----:B------:R-:W4:Y:S02]  /*58920*/  LDL.LU R9, [R1+0x2030] ;  /* 0x0020300001097983 */ /* 0x000f240000300800 */
[----:B------:R-:W-:Y:S01]  /*58930*/  SHF.R.S32.HI R2, RZ, 0x1f, R3 ;  /* 0x0000001fff027819 */ /* 0x000fe20000011403 */
[----:B------:R-:W-:Y:S01]  /*58940*/  VIADD R13, R3, UR6 ;  /* 0x00000006030d7c36 */ /* 0x000fe20008000000 */
[----:B------:R-:W0:Y:S01]  /*58950*/  LDCU UR6, c[0x0][0x3b8] ;  /* 0x00007700ff0677ac */ /* 0x000e220008000800 */
[----:B------:R-:W-:-:S02]  /*58960*/  LOP3.LUT R25, R25, 0xffffffdf, RZ, 0xc0, !PT ;  /* 0xffffffdf19197812 */ /* 0x000fc400078ec0ff */
[----:B------:R-:W-:Y:S01]  /*58970*/  LOP3.LUT R16, R16, 0x7fffffff, RZ, 0xc0, !PT ;  /* 0x7fffffff10107812 */ /* 0x000fe200078ec0ff */
[----:B------:R-:W-:Y:S01]  /*58980*/  BAR.SYNC.DEFER_BLOCKING 0x0 ;  /* 0x0000000000007b1d */ /* 0x000fe20000010000 */
[----:B--2---:R-:W-:-:S05]  /*58990*/  IADD3 R10, P3, PT, R12, R6, RZ ;  /* 0x000000060c0a7210 */ /* 0x004fca0007f7e0ff */
[----:B------:R-:W-:Y:S01]  /*589a0*/  IMAD.X R11, R8, 0x1, R17, P3 ;  /* 0x00000001080b7824 */ /* 0x000fe200018e0611 */
[----:B---3--:R-:W-:-:S04]  /*589b0*/  IADD3 R14, P0, PT, R12, R5, RZ ;  /* 0x000000050c0e7210 */ /* 0x008fc80007f1e0ff */
[----:B------:R2:W-:Y:S01]  /*589c0*/  STL.64 [R1+0xf58], R10 ;  /* 0x000f580a01007387 */ /* 0x0005e20000100a00 */
[----:B------:R-:W-:Y:S01]  /*589d0*/  IMAD.X R15, R8, 0x1, R20, P0 ;  /* 0x00000001080f7824 */ /* 0x000fe200000e0614 */
[----:B--2---:R-:W-:-:S04]  /*589e0*/  IADD3 R10, P3, PT, R12, R21, RZ ;  /* 0x000000150c0a7210 */ /* 0x004fc80007f7e0ff */
[----:B------:R2:W-:Y:S01]  /*589f0*/  STL.64 [R1+0xf50], R14 ;  /* 0x000f500e01007387 */ /* 0x0005e20000100a00 */
[----:B------:R-:W-:-:S05]  /*58a00*/  IMAD.X R11, R8, 0x1, R23, P3 ;  /* 0x00000001080b7824 */ /* 0x000fca00018e0617 */
[----:B------:R3:W-:Y:S01]  /*58a10*/  STL.64 [R1+0xf48], R10 ;  /* 0x000f480a01007387 */ /* 0x0007e20000100a00 */
[----:B--2---:R-:W-:-:S03]  /*58a20*/  IADD3 R14, P0, PT, R12, R22, RZ ;  /* 0x000000160c0e7210 */ /* 0x004fc60007f1e0ff */
[----:B------:R-:W-:Y:S02]  /*58a30*/  STL.64 [R1+0x2018], R28 ;  /* 0x0020181c01007387 */ /* 0x000fe40000100a00 */
[----:B------:R-:W-:Y:S01]  /*58a40*/  IMAD.X R15, R8, 0x1, R24, P0 ;  /* 0x00000001080f7824 */ /* 0x000fe200000e0618 */
[----:B---3--:R-:W-:-:S04]  /*58a50*/  IADD3 R10, P3, PT, R3, R6, RZ ;  /* 0x00000006030a7210 */ /* 0x008fc80007f7e0ff */
[----:B------:R2:W-:Y:S01]  /*58a60*/  STL.64 [R1+0xf30], R14 ;  /* 0x000f300e01007387 */ /* 0x0005e20000100a00 */
[----:B------:R-:W-:-:S05]  /*58a70*/  IMAD.X R11, R2, 0x1, R17, P3 ;  /* 0x00000001020b7824 */ /* 0x000fca00018e0611 */
[----:B------:R3:W-:Y:S01]  /*58a80*/  STL.64 [R1+0xf28], R10 ;  /* 0x000f280a01007387 */ /* 0x0007e20000100a00 */
[----:B--2---:R-:W-:-:S05]  /*58a90*/  IADD3 R14, P0, PT, R3, R5, RZ ;  /* 0x00000005030e7210 */ /* 0x004fca0007f1e0ff */
[----:B------:R-:W-:Y:S01]  /*58aa0*/  IMAD.X R15, R2, 0x1, R20, P0 ;  /* 0x00000001020f7824 */ /* 0x000fe200000e0614 */
[----:B---3--:R-:W-:-:S04]  /*58ab0*/  IADD3 R10, P3, PT, R3, R21, RZ ;  /* 0x00000015030a7210 */ /* 0x008fc80007f7e0ff */
[----:B------:R2:W-:Y:S01]  /*58ac0*/  STL.64 [R1+0xf10], R14 ;  /* 0x000f100e01007387 */ /* 0x0005e20000100a00 */
[----:B------:R-:W-:-:S05]  /*58ad0*/  IMAD.X R11, R2, 0x1, R23, P3 ;  /* 0x00000001020b7824 */ /* 0x000fca00018e0617 */
[----:B------:R3:W-:Y:S01]  /*58ae0*/  STL.64 [R1+0xf08], R10 ;  /* 0x000f080a01007387 */ /* 0x0007e20000100a00 */
[----:B--2---:R-:W-:Y:S02]  /*58af0*/  IADD3 R14, P0, PT, R3, R22, RZ ;  /* 0x00000016030e7210 */ /* 0x004fe40007f1e0ff */
[----:B------:R-:W-:-:S03]  /*58b00*/  SHF.R.S32.HI R3, RZ, 0x1f, R13 ;  /* 0x0000001fff037819 */ /* 0x000fc6000001140d */
[----:B------:R-:W-:Y:S01]  /*58b10*/  IMAD.X R15, R2, 0x1, R24, P0 ;  /* 0x00000001020f7824 */ /* 0x000fe200000e0618 */
[----:B---3--:R-:W-:-:S04]  /*58b20*/  IADD3 R10, P3, PT, R13, R6, RZ ;  /* 0x000000060d0a7210 */ /* 0x008fc80007f7e0ff */
[----:B------:R2:W-:Y:S01]  /*58b30*/  STL.64 [R1+0xef0], R14 ;  /* 0x000ef00e01007387 */ /* 0x0005e20000100a00 */
[----:B------:R-:W-:-:S05]  /*58b40*/  IMAD.X R11, R3, 0x1, R17, P3 ;  /* 0x00000001030b7824 */ /* 0x000fca00018e0611 */
[----:B------:R3:W-:Y:S01]  /*58b50*/  STL.64 [R1+0xee8], R10 ;  /* 0x000ee80a01007387 */ /* 0x0007e20000100a00 */
[C---:B--2---:R-:W-:Y:S01]  /*58b60*/  IADD3 R14, P0, PT, R13.reuse, R5, RZ ;  /* 0x000000050d0e7210 */ /* 0x044fe20007f1e0ff */
[----:B------:R-:W-:Y:S01]  /*58b70*/  VIADD R12, R13, UR7 ;  /* 0x000000070d0c7c36 */ /* 0x000fe20008000000 */
[----:B------:R-:W2:Y:S03]  /*58b80*/  LDCU UR7, c[0x0][0x3b8] ;  /* 0x00007700ff0777ac */ /* 0x000ea60008000800 */
[----:B------:R-:W-:Y:S01]  /*58b90*/  IMAD.X R15, R3, 0x1, R20, P0 ;  /* 0x00000001030f7824 */ /* 0x000fe200000e0614 */
[----:B---3--:R-:W-:-:S04]  /*58ba0*/  IADD3 R10, P3, PT, R13, R21, RZ ;  /* 0x000000150d0a7210 */ /* 0x008fc80007f7e0ff */
[----:B------:R3:W-:Y:S01]  /*58bb0*/  STL.64 [R1+0xed0], R14 ;  /* 0x000ed00e01007387 */ /* 0x0007e20000100a00 */
[----:B------:R-:W-:Y:S01]  /*58bc0*/  IMAD.X R11, R3, 0x1, R23, P3 ;  /* 0x00000001030b7824 */ /* 0x000fe200018e0617 */
[----:B------:R-:W-:-:S04]  /*58bd0*/  SHF.R.S32.HI R8, RZ, 0x1f, R12 ;  /* 0x0000001fff087819 */ /* 0x000fc8000001140c */
[----:B------:R0:W-:Y:S01]  /*58be0*/  STL.64 [R1+0xec8], R10 ;  /* 0x000ec80a01007387 */ /* 0x0001e20000100a00 */
[----:B---3--:R-:W-:-:S05]  /*58bf0*/  IADD3 R14, P0, PT, R13, R22, RZ ;  /* 0x000000160d0e7210 */ /* 0x008fca0007f1e0ff */
[----:B------:R-:W-:Y:S01]  /*58c00*/  IMAD.X R15, R3, 0x1, R24, P0 ;  /* 0x00000001030f7824 */ /* 0x000fe200000e0618 */
[----:B0-----:R-:W-:-:S04]  /*58c10*/  IADD3 R10, P3, PT, R12, R6, RZ ;  /* 0x000000060c0a7210 */ /* 0x001fc80007f7e0ff */
[----:B------:R0:W-:Y:S01]  /*58c20*/  STL.64 [R1+0xec0], R14 ;  /* 0x000ec00e01007387 */ /* 0x0001e20000100a00 */
[----:B------:R-:W-:-:S05]  /*58c30*/  IMAD.X R11, R8, 0x1, R17, P3 ;  /* 0x00000001080b7824 */ /* 0x000fca00018e0611 */
[----:B------:R3:W-:Y:S01]  /*58c40*/  STL.64 [R1+0xeb8], R10 ;  /* 0x000eb80a01007387 */ /* 0x0007e20000100a00 */
[C---:B0-----:R-:W-:Y:S01]  /*58c50*/  IADD3 R14, P0, PT, R12.reuse, R5, RZ ;  /* 0x000000050c0e7210 */ /* 0x041fe20007f1e0ff */
[----:B------:R-:W-:Y:S01]  /*58c60*/  VIADD R2, R12, UR8 ;  /* 0x000000080c027c36 */ /* 0x000fe20008000000 */
[----:B------:R-:W0:Y:S03]  /*58c70*/  LDCU UR8, c[0x0][0x3b8] ;  /* 0x00007700ff0877ac */ /* 0x000e260008000800 */
[----:B------:R-:W-:Y:S01]  /*58c80*/  IMAD.X R15, R8, 0x1, R20, P0 ;  /* 0x00000001080f7824 */ /* 0x000fe200000e0614 */
[----:B---3--:R-:W-:-:S04]  /*58c90*/  IADD3 R10, P3, PT, R12, R21, RZ ;  /* 0x000000150c0a7210 */ /* 0x008fc80007f7e0ff */
[----:B------:R3:W-:Y:S01]  /*58ca0*/  STL.64 [R1+0xea0], R14 ;  /* 0x000ea00e01007387 */ /* 0x0007e20000100a00 */
[----:B------:R-:W-:Y:S01]  /*58cb0*/  IMAD.X R11, R8, 0x1, R23, P3 ;  /* 0x00000001080b7824 */ /* 0x000fe200018e0617 */
[----:B------:R-:W-:-:S04]  /*58cc0*/  IADD3 R12, P0, PT, R12, R22, RZ ;  /* 0x000000160c0c7210 */ /* 0x000fc80007f1e0ff */
[----:B------:R0:W-:Y:S01]  /*58cd0*/  STL.64 [R1+0xe98], R10 ;  /* 0x000e980a01007387 */ /* 0x0001e20000100a00 */
[----:B---3--:R-:W-:Y:S01]  /*58ce0*/  SHF.R.S32.HI R14, RZ, 0x1f, R2 ;  /* 0x0000001fff0e7819 */ /* 0x008fe20000011402 */
        /* <DEDUP_REMOVED lines=21> */
[C---:B------:R-:W-:Y:S01]  /*58e40*/  VIADD R2, R3.reuse, UR10 ;  /* 0x0000000a03027c36 */ /* 0x040fe20008000000 */
        /* <DEDUP_REMOVED lines=814> */
[----:B------:R-:W-:-:S05]  /*5c130*/  IMAD.X R11, R8, 0x1, R23, P3 ;  /* 0x00000001080b7824 */ /* 0x000fca00018e0617 */
[----:B------:R0:W-:Y:S01]  /*5c140*/  STL.64 [R1+0x2d0], R10 ;  /* 0x0002d00a01007387 */ /* 0x0001e20000100a00 */
[----:B---3--:R-:W-:Y:S02]  /*5c150*/  IADD3 R12, P0, PT, R3, R22, RZ ;  /* 0x00000016030c7210 */ /* 0x008fe40007f1e0ff */
[----:B------:R-:W-:-:S03]  /*5c160*/  SHF.R.S32.HI R3, RZ, 0x1f, R2 ;  /* 0x0000001fff037819 */ /* 0x000fc60000011402 */
[----:B------:R-:W-:Y:S01]  /*5c170*/  IMAD.X R13, R8, 0x1, R24, P0 ;  /* 0x00000001080d7824 */ /* 0x000fe200000e0618 */
[----:B0-----:R-:W-:-:S04]  /*5c180*/  IADD3 R10, P3, PT, R2, R6, RZ ;  /* 0x00000006020a7210 */ /* 0x001fc80007f7e0ff */
[----:B------:R0:W-:Y:S01]  /*5c190*/  STL.64 [R1+0x2e8], R12 ;  /* 0x0002e80c01007387 */ /* 0x0001e20000100a00 */
[----:B------:R-:W-:-:S05]  /*5c1a0*/  IMAD.X R11, R3, 0x1, R17, P3 ;  /* 0x00000001030b7824 */ /* 0x000fca00018e0611 */
[----:B------:R3:W-:Y:S01]  /*5c1b0*/  STL.64 [R1+0x308], R10 ;  /* 0x0003080a01007387 */ /* 0x0007e20000100a00 */
[C---:B0-----:R-:W-:Y:S01]  /*5c1c0*/  IADD3 R12, P0, PT, R2.reuse, R5, RZ ;  /* 0x00000005020c7210 */ /* 0x041fe20007f1e0ff */
[----:B------:R-:W-:Y:S01]  /*5c1d0*/  VIADD R8, R2, UR47 ;  /* 0x0000002f02087c36 */ /* 0x000fe20008000000 */
[----:B------:R-:W-:Y:S02]  /*5c1e0*/  LOP3.LUT R4, R4, 0xff7fffff, RZ, 0xc0, !PT ;  /* 0xff7fffff04047812 */ /* 0x000fe400078ec0ff */
[----:B----4-:R-:W-:Y:S02]  /*5c1f0*/  LOP3.LUT R9, R9, 0xffdfffff, RZ, 0xc0, !PT ;  /* 0xffdfffff09097812 */ /* 0x010fe400078ec0ff */
[----:B------:R-:W-:Y:S01]  /*5c200*/  LOP3.LUT R7, R7, 0x7fffffff, RZ, 0xc0, !PT ;  /* 0x7fffffff07077812 */ /* 0x000fe200078ec0ff */
[----:B------:R-:W-:Y:S01]  /*5c210*/  IMAD.X R13, R3, 0x1, R20, P0 ;  /* 0x00000001030d7824 */ /* 0x000fe200000e0614 */
[----:B------:R-:W0:Y:S01]  /*5c220*/  LDCU UR47, c[0x0][0x398] ;  /* 0x00007300ff2f77ac */ /* 0x000e220008000800 */
[----:B---3--:R-:W-:-:S03]  /*5c230*/  IADD3 R10, P3, PT, R2, R21, RZ ;  /* 0x00000015020a7210 */ /* 0x008fc60007f7e0ff */
[----:B------:R3:W-:Y:S02]  /*5c240*/  STL.64 [R1+0x300], R12 ;  /* 0x0003000c01007387 */ /* 0x0007e40000100a00 */
[----:B------:R-:W-:-:S05]  /*5c250*/  IMAD.X R11, R3, 0x1, R23, P3 ;  /* 0x00000001030b7824 */ /* 0x000fca00018e0617 */
[----:B------:R4:W-:Y:S01]  /*5c260*/  STL.64 [R1+0x328], R10 ;  /* 0x0003280a01007387 */ /* 0x0009e20000100a00 */
[----:B---3--:R-:W-:Y:S02]  /*5c270*/  IADD3 R12, P0, PT, R2, R22, RZ ;  /* 0x00000016020c7210 */ /* 0x008fe40007f1e0ff */
[----:B------:R-:W-:-:S03]  /*5c280*/  SHF.R.S32.HI R2, RZ, 0x1f, R8 ;  /* 0x0000001fff027819 */ /* 0x000fc60000011408 */
[----:B------:R-:W-:Y:S01]  /*5c290*/  IMAD.X R13, R3, 0x1, R24, P0 ;  /* 0x00000001030d7824 */ /* 0x000fe200000e0618 */
[----:B----4-:R-:W-:-:S04]  /*5c2a0*/  IADD3 R10, P3, PT, R8, R6, RZ ;  /* 0x00000006080a7210 */ /* 0x010fc80007f7e0ff */
[----:B------:R3:W-:Y:S01]  /*5c2b0*/  STL.64 [R1+0x320], R12 ;  /* 0x0003200c01007387 */ /* 0x0007e20000100a00 */
[----:B------:R-:W-:-:S05]  /*5c2c0*/  IMAD.X R11, R2, 0x1, R17, P3 ;  /* 0x00000001020b7824 */ /* 0x000fca00018e0611 */
[----:B------:R4:W-:Y:S01]  /*5c2d0*/  STL.64 [R1+0x348], R10 ;  /* 0x0003480a01007387 */ /* 0x0009e20000100a00 */
[C---:B---3--:R-:W-:Y:S01]  /*5c2e0*/  IADD3 R12, P0, PT, R8.reuse, R5, RZ ;  /* 0x00000005080c7210 */ /* 0x048fe20007f1e0ff */
[----:B------:R-:W-:Y:S01]  /*5c2f0*/  VIADD R3, R8, UR4 ;  /* 0x0000000408037c36 */ /* 0x000fe20008000000 */
[----:B------:R-:W3:Y:S03]  /*5c300*/  LDCU UR4, c[0x0][0x39c] ;  /* 0x00007380ff0477ac */ /* 0x000ee60008000800 */
[----:B------:R-:W-:Y:S01]  /*5c310*/  IMAD.X R13, R2, 0x1, R20, P0 ;  /* 0x00000001020d7824 */ /* 0x000fe200000e0614 */
[----:B----4-:R-:W-:-:S04]  /*5c320*/  IADD3 R10, P3, PT, R8, R21, RZ ;  /* 0x00000015080a7210 */ /* 0x010fc80007f7e0ff */
[----:B------:R4:W-:Y:S01]  /*5c330*/  STL.64 [R1+0x340], R12 ;  /* 0x0003400c01007387 */ /* 0x0009e20000100a00 */
[----:B------:R-:W-:-:S05]  /*5c340*/  IMAD.X R11, R2, 0x1, R23, P3 ;  /* 0x00000001020b7824 */ /* 0x000fca00018e0617 */
[----:B------:R0:W-:Y:S01]  /*5c350*/  STL.64 [R1+0x368], R10 ;  /* 0x0003680a01007387 */ /* 0x0001e20000100a00 */
[----:B----4-:R-:W-:Y:S02]  /*5c360*/  IADD3 R12, P0, PT, R8, R22, RZ ;  /* 0x00000016080c7210 */ /* 0x010fe40007f1e0ff */
[----:B------:R-:W-:-:S03]  /*5c370*/  SHF.R.S32.HI R8, RZ, 0x1f, R3 ;  /* 0x0000001fff087819 */ /* 0x000fc60000011403 */
        /* <DEDUP_REMOVED lines=66> */
[C---:B-1----:R-:W-:Y:S01]  /*5c7a0*/  VIADD R8, R2.reuse, UR76 ;  /* 0x0000004c02087c36 */ /* 0x042fe20008000000 */
[----:B------:R-:W0:Y:S03]  /*5c7b0*/  LDCU UR76, c[0x0][0x398] ;  /* 0x00007300ff4c77ac */ /* 0x000e260008000800 */
[----:B------:R-:W-:Y:S01]  /*5c7c0*/  IMAD.X R13, R3, 0x1, R20, P0 ;  /* 0x00000001030d7824 */ /* 0x000fe200000e0614 */
[----:B----4-:R-:W-:-:S04]  /*5c7d0*/  IADD3 R10, P3, PT, R2, R21, RZ ;  /* 0x00000015020a7210 */ /* 0x010fc80007f7e0ff */
[----:B------:R1:W-:Y:S01]  /*5c7e0*/  STL.64 [R1+0x480], R12 ;  /* 0x0004800c01007387 */ /* 0x0003e20000100a00 */
[----:B------:R-:W-:-:S05]  /*5c7f0*/  IMAD.X R11, R3, 0x1, R23, P3 ;  /* 0x00000001030b7824 */ /* 0x000fca00018e0617 */
[----:B------:R4:W-:Y:S01]  /*5c800*/  STL.64 [R1+0x4a8], R10 ;  /* 0x0004a80a01007387 */ /* 0x0009e20000100a00 */
[----:B-1----:R-:W-:Y:S02]  /*5c810*/  IADD3 R12, P0, PT, R2, R22, RZ ;  /* 0x00000016020c7210 */ /* 0x002fe40007f1e0ff */
[----:B------:R-:W-:-:S03]  /*5c820*/  SHF.R.S32.HI R2, RZ, 0x1f, R8 ;  /* 0x0000001fff027819 */ /* 0x000fc60000011408 */
[----:B------:R-:W-:Y:S01]  /*5c830*/  IMAD.X R13, R3, 0x1, R24, P0 ;  /* 0x00000001030d7824 */ /* 0x000fe200000e0618 */
[----:B----4-:R-:W-:-:S04]  /*5c840*/  IADD3 R10, P3, PT, R8, R6, RZ ;  /* 0x00000006080a7210 */ /* 0x010fc80007f7e0ff */
[----:B------:R1:W-:Y:S01]  /*5c850*/  STL.64 [R1+0x4a0], R12 ;  /* 0x0004a00c01007387 */ /* 0x0003e20000100a00 */
[----:B------:R-:W-:-:S05]  /*5c860*/  IMAD.X R11, R2, 0x1, R17, P3 ;  /* 0x00000001020b7824 */ /* 0x000fca00018e0611 */
[----:B------:R4:W-:Y:S01]  /*5c870*/  STL.64 [R1+0x4c8], R10 ;  /* 0x0004c80a01007387 */ /* 0x0009e20000100a00 */
[C---:B-1----:R-:W-:Y:S01]  /*5c880*/  IADD3 R12, P0, PT, R8.reuse, R5, RZ ;  /* 0x00000005080c7210 */ /* 0x042fe20007f1e0ff */
[----:B------:R-:W-:Y:S01]  /*5c890*/  VIADD R3, R8, UR5 ;  /* 0x0000000508037c36 */ /* 0x000fe20008000000 */
[----:B------:R-:W1:Y:S03]  /*5c8a0*/  LDCU UR5, c[0x0][0x398] ;  /* 0x00007300ff0577ac */ /* 0x000e660008000800 */
        /* <DEDUP_REMOVED lines=28> */
[C---:B--2---:R-:W-:Y:S01]  /*5ca70*/  VIADD R8, R2.reuse, UR7 ;  /* 0x0000000702087c36 */ /* 0x044fe20008000000 */
[----:B------:R-:W0:Y:S03]  /*5ca80*/  LDCU UR7, c[0x0][0x398] ;  /* 0x00007300ff0777ac */ /* 0x000e260008000800 */
[----:B------:R-:W-:Y:S01]  /*5ca90*/  IMAD.X R13, R3, 0x1, R20, P0 ;  /* 0x00000001030d7824 */ /* 0x000fe200000e0614 */
[----:B----4-:R-:W-:-:S04]  /*5caa0*/  IADD3 R10, P3, PT, R2, R21, RZ ;  /* 0x00000015020a7210 */ /* 0x010fc80007f7e0ff */
[----:B------:R2:W-:Y:S01]  /*5cab0*/  STL.64 [R1+0x540], R12 ;  /* 0x0005400c01007387 */ /* 0x0005e20000100a00 */
[----:B------:R-:W-:-:S05]  /*5cac0*/  IMAD.X R11, R3, 0x1, R23, P3 ;  /* 0x00000001030b7824 */ /* 0x000fca00018e0617 */
[----:B------:R4:W-:Y:S01]  /*5cad0*/  STL.64 [R1+0x568], R10 ;  /* 0x0005680a01007387 */ /* 0x0009e20000100a00 */
[----:B--2---:R-:W-:Y:S02]  /*5cae0*/  IADD3 R12, P0, PT, R2, R22, RZ ;  /* 0x00000016020c7210 */ /* 0x004fe40007f1e0ff */
[----:B------:R-:W-:-:S03]  /*5caf0*/  SHF.R.S32.HI R2, RZ, 0x1f, R8 ;  /* 0x0000001fff027819 */ /* 0x000fc60000011408 */
[----:B------:R-:W-:Y:S01]  /*5cb00*/  IMAD.X R13, R3, 0x1, R24, P0 ;  /* 0x00000001030d7824 */ /* 0x000fe200000e0618 */
[----:B----4-:R-:W-:-:S04]  /*5cb10*/  IADD3 R10, P3, PT, R8, R6, RZ ;  /* 0x00000006080a7210 */ /* 0x010fc80007f7e0ff */
[----:B------:R2:W-:Y:S01]  /*5cb20*/  STL.64 [R1+0x560], R12 ;  /* 0x0005600c01007387 */ /* 0x0005e20000100a00 */
[----:B------:R-:W-:-:S05]  /*5cb30*/  IMAD.X R11, R2, 0x1, R17, P3 ;  /* 0x00000001020b7824 */ /* 0x000fca00018e0611 */
[----:B------:R4:W-:Y:S01]  /*5cb40*/  STL.64 [R1+0x588], R10 ;  /* 0x0005880a01007387 */ /* 0x0009e20000100a00 */
[C---:B--2---:R-:W-:Y:S01]  /*5cb50*/  IADD3 R12, P0, PT, R8.reuse, R5, RZ ;  /* 0x00000005080c7210 */ /* 0x044fe20007f1e0ff */
[----:B------:R-:W-:-:S04]  /*5cb60*/  VIADD R3, R8, UR8 ;  /* 0x0000000808037c36 */ /* 0x000fc80008000000 */
        /* <DEDUP_REMOVED lines=13> */
[C---:B------:R-:W-:Y:S01]  /*5cc40*/  VIADD R2, R3.reuse, UR9 ;  /* 0x0000000903027c36 */ /* 0x040fe20008000000 */
[----:B------:R-:W2:Y:S03]  /*5cc50*/  LDCU.64 UR8, c[0x0][0x398] ;  /* 0x00007300ff0877ac */ /* 0x000ea60008000a00 */
        /* <DEDUP_REMOVED lines=13> */
[----:B------:R-:W-:-:S04]  /*5cd30*/  VIADD R8, R2, UR10 ;  /* 0x0000000a02087c36 */ /* 0x000fc80008000000 */
[----:B------:R-:W-:Y:S01]  /*5cd40*/  IMAD.X R13, R3, 0x1, R20, P0 ;  /* 0x00000001030d7824 */ /* 0x000fe200000e0614 */
[----:B----4-:R-:W-:-:S04]  /*5cd50*/  IADD3 R10, P3, PT, R2, R21, RZ ;  /* 0x00000015020a7210 */ /* 0x010fc80007f7e0ff */
[----:B------:R0:W-:Y:S01]  /*5cd60*/  STL.64 [R1+0x610], R12 ;  /* 0x0006100c01007387 */ /* 0x0001e20000100a00 */
[----:B------:R-:W-:-:S05]  /*5cd70*/  IMAD.X R11, R3, 0x1, R23, P3 ;  /* 0x00000001030b7824 */ /* 0x000fca00018e0617 */
[----:B------:R4:W-:Y:S01]  /*5cd80*/  STL.64 [R1+0x638], R10 ;  /* 0x0006380a01007387 */ /* 0x0009e20000100a00 */
[----:B0-----:R-:W-:Y:S02]  /*5cd90*/  IADD3 R12, P0, PT, R2, R22, RZ ;  /* 0x00000016020c7210 */ /* 0x001fe40007f1e0ff */
[----:B------:R-:W-:-:S03]  /*5cda0*/  SHF.R.S32.HI R2, RZ, 0x1f, R8 ;  /* 0x0000001fff027819 */ /* 0x000fc60000011408 */
[----:B------:R-:W-:Y:S01]  /*5cdb0*/  IMAD.X R13, R3, 0x1, R24, P0 ;  /* 0x00000001030d7824 */ /* 0x000fe200000e0618 */
[----:B----4-:R-:W-:-:S04]  /*5cdc0*/  IADD3 R10, P3, PT, R8, R6, RZ ;  /* 0x00000006080a7210 */ /* 0x010fc80007f7e0ff */
[----:B------:R0:W-:Y:S01]  /*5cdd0*/  STL.64 [R1+0x630], R12 ;  /* 0x0006300c01007387 */ /* 0x0001e20000100a00 */
[----:B------:R-:W-:-:S05]  /*5cde0*/  IMAD.X R11, R2, 0x1, R17, P3 ;  /* 0x00000001020b7824 */ /* 0x000fca00018e0611 */
[----:B------:R4:W-:Y:S01]  /*5cdf0*/  STL.64 [R1+0x658], R10 ;  /* 0x0006580a01007387 */ /* 0x0009e20000100a00 */
[C---:B0-----:R-:W-:Y:S01]  /*5ce00*/  IADD3 R12, P0, PT, R8.reuse, R5, RZ ;  /* 0x00000005080c7210 */ /* 0x041fe20007f1e0ff */
[----:B------:R-:W-:Y:S01]  /*5ce10*/  VIADD R3, R8, UR11 ;  /* 0x0000000b08037c36 */ /* 0x000fe20008000000 */
[----:B------:R-:W0:Y:S03]  /*5ce20*/  LDCU.64 UR10, c[0x0][0x398] ;  /* 0x00007300ff0a77ac */ /* 0x000e260008000a00 */
        /* <DEDUP_REMOVED lines=27> */
[C---:B------:R-:W-:Y:S01]  /*5cfe0*/  VIADD R8, R2.reuse, UR13 ;  /* 0x0000000d02087c36 */ /* 0x040fe20008000000 */
        /* <DEDUP_REMOVED lines=525> */
[----:B------:R-:W-:Y:S01]  /*5f0c0*/  IMAD.X R11, R8, 0x1, R23, P3 ;  /* 0x00000001080b7824 */ /* 0x000fe200018e0617 */
[----:B------:R-:W-:-:S04]  /*5f0d0*/  IADD3 R14, P0, PT, R3, R22, RZ ;  /* 0x00000016030e7210 */ /* 0x000fc80007f1e0ff */
[----:B------:R0:W-:Y:S01]  /*5f0e0*/  STL.64 [R1+0x1010], R10 ;  /* 0x0010100a01007387 */ /* 0x0001e20000100a00 */
[----:B----4-:R-:W-:Y:S01]  /*5f0f0*/  SHF.R.S32.HI R13, RZ, 0x1f, R2 ;  /* 0x0000001fff0d7819 */ /* 0x010fe20000011402 */
        /* <DEDUP_REMOVED lines=9> */
[----:B----4-:R-:W-:Y:S01]  /*5f190*/  IADD3 R10, P3, PT, R2, R21, RZ ;  /* 0x00000015020a7210 */ /* 0x010fe20007f7e0ff */
[----:B------:R-:W-:-:S03]  /*5f1a0*/  VIADD R3, R12, UR62 ;  /* 0x0000003e0c037c36 */ /* 0x000fc60008000000 */
[----:B------:R4:W-:Y:S01]  /*5f1b0*/  STL.64 [R1+0x1020], R14 ;  /* 0x0010200e01007387 */ /* 0x0009e20000100a00 */
[----:B------:R-:W-:Y:S01]  /*5f1c0*/  IADD3 R26, P0, PT, R2, R22, RZ ;  /* 0x00000016021a7210 */ /* 0x000fe20007f1e0ff */
[----:B------:R-:W0:Y:S01]  /*5f1d0*/  LDCU UR62, c[0x0][0x398] ;  /* 0x00007300ff3e77ac */ /* 0x000e220008000800 */
[----:B------:R-:W-:Y:S02]  /*5f1e0*/  IMAD.X R11, R13, 0x1, R23, P3 ;  /* 0x000000010d0b7824 */ /* 0x000fe400018e0617 */
[----:B------:R-:W-:Y:S01]  /*5f1f0*/  VIADD R8, R3, UR63 ;  /* 0x0000003f03087c36 */ /* 0x000fe20008000000 */
[----:B------:R-:W0:Y:S02]  /*5f200*/  LDCU UR63, c[0x0][0x398] ;  /* 0x00007300ff3f77ac */ /* 0x000e240008000800 */
[----:B------:R1:W-:Y:S01]  /*5f210*/  STL.64 [R1+0x1028], R10 ;  /* 0x0010280a01007387 */ /* 0x0003e20000100a00 */
[----:B----4-:R-:W-:Y:S01]  /*5f220*/  SHF.R.S32.HI R15, RZ, 0x1f, R12 ;  /* 0x0000001fff0f7819 */ /* 0x010fe2000001140c */
[----:B------:R-:W-:-:S02]  /*5f230*/  IMAD.X R27, R13, 0x1, R24, P0 ;  /* 0x000000010d1b7824 */ /* 0x000fc400000e0618 */
[----:B------:R-:W-:Y:S01]  /*5f240*/  VIADD R2, R8, UR64 ;  /* 0x0000004008027c36 */ /* 0x000fe20008000000 */
[----:B------:R-:W4:Y:S01]  /*5f250*/  LDCU UR64, c[0x0][0x398] ;  /* 0x00007300ff4077ac */ /* 0x000f220008000800 */
[----:B-1----:R-:W-:Y:S01]  /*5f260*/  IADD3 R10, P3, PT, R12, R6, RZ ;  /* 0x000000060c0a7210 */ /* 0x002fe20007f7e0ff */
[----:B------:R1:W-:Y:S04]  /*5f270*/  STL.64 [R1+0x1030], R26 ;  /* 0x0010301a01007387 */ /* 0x0003e80000100a00 */
[----:B------:R-:W-:Y:S02]  /*5f280*/  IMAD.X R11, R15, 0x1, R17, P3 ;  /* 0x000000010f0b7824 */ /* 0x000fe400018e0611 */
[----:B------:R-:W-:Y:S01]  /*5f290*/  VIADD R19, R2, UR65 ;  /* 0x0000004102137c36 */ /* 0x000fe20008000000 */
[----:B------:R-:W0:Y:S02]  /*5f2a0*/  LDCU UR65, c[0x0][0x398] ;  /* 0x00007300ff4177ac */ /* 0x000e240008000800 */
[----:B------:R2:W-:Y:S01]  /*5f2b0*/  STL.64 [R1+0x1040], R10 ;  /* 0x0010400a01007387 */ /* 0x0005e20000100a00 */
[C---:B-1----:R-:W-:Y:S01]  /*5f2c0*/  IADD3 R26, P0, PT, R12.reuse, R5, RZ ;  /* 0x000000050c1a7210 */ /* 0x042fe20007f1e0ff */
[----:B------:R-:W-:Y:S01]  /*5f2d0*/  VIADD R14, R19, UR66 ;  /* 0x00000042130e7c36 */ /* 0x000fe20008000000 */
[----:B------:R-:W1:Y:S03]  /*5f2e0*/  LDCU UR66, c[0x0][0x398] ;  /* 0x00007300ff4277ac */ /* 0x000e660008000800 */
[----:B------:R-:W-:Y:S01]  /*5f2f0*/  IMAD.X R27, R15, 0x1, R20, P0 ;  /* 0x000000010f1b7824 */ /* 0x000fe200000e0614 */
[----:B--2---:R-:W-:-:S02]  /*5f300*/  IADD3 R10, P3, PT, R12, R21, RZ ;  /* 0x000000150c0a7210 */ /* 0x004fc40007f7e0ff */
[----:B------:R-:W-:Y:S01]  /*5f310*/  IADD3 R12, P0, PT, R12, R22, RZ ;  /* 0x000000160c0c7210 */ /* 0x000fe20007f1e0ff */
[----:B------:R2:W-:Y:S02]  /*5f320*/  STL [R1+0x202c], R14 ;  /* 0x00202c0e01007387 */ /* 0x0005e40000100800 */
[C---:B------:R-:W-:Y:S02]  /*5f330*/  IMAD.X R11, R15.reuse, 0x1, R23, P3 ;  /* 0x000000010f0b7824 */ /* 0x040fe400018e0617 */
[----:B------:R0:W-:Y:S01]  /*5f340*/  STL.64 [R1+0x1048], R26 ;  /* 0x0010481a01007387 */ /* 0x0001e20000100a00 */
[----:B------:R-:W-:Y:S02]  /*5f350*/  VIADD R28, R14, UR67 ;  /* 0x000000430e1c7c36 */ /* 0x000fe40008000000 */
[----:B------:R-:W-:Y:S01]  /*5f360*/  IMAD.X R13, R15, 0x1, R24, P0 ;  /* 0x000000010f0d7824 */ /* 0x000fe200000e0618 */
[----:B------:R-:W1:Y:S01]  /*5f370*/  LDCU UR67, c[0x0][0x398] ;  /* 0x00007300ff4377ac */ /* 0x000e620008000800 */
[----:B------:R3:W-:Y:S01]  /*5f380*/  STL.64 [R1+0x1058], R10 ;  /* 0x0010580a01007387 */ /* 0x0007e20000100a00 */
[----:B--2---:R-:W-:-:S02]  /*5f390*/  IADD3 R14, P0, PT, R3, R5, RZ ;  /* 0x00000005030e7210 */ /* 0x004fc40007f1e0ff */
[----:B0-----:R-:W-:Y:S02]  /*5f3a0*/  SHF.R.S32.HI R26, RZ, 0x1f, R3 ;  /* 0x0000001fff1a7819 */ /* 0x001fe40000011403 */
[----:B---3--:R-:W-:-:S03]  /*5f3b0*/  IADD3 R10, P3, PT, R3, R6, RZ ;  /* 0x00000006030a7210 */ /* 0x008fc60007f7e0ff */
[C---:B------:R-:W-:Y:S02]  /*5f3c0*/  IMAD.X R15, R26.reuse, 0x1, R20, P0 ;  /* 0x000000011a0f7824 */ /* 0x040fe400000e0614 */
[----:B------:R-:W-:Y:S01]  /*5f3d0*/  IMAD.X R11, R26, 0x1, R17, P3 ;  /* 0x000000011a0b7824 */ /* 0x000fe200018e0611 */
[----:B------:R-:W-:Y:S04]  /*5f3e0*/  STL [R1+0x2028], R28 ;  /* 0x0020281c01007387 */ /* 0x000fe80000100800 */
[----:B------:R-:W-:Y:S04]  /*5f3f0*/  STL.64 [R1+0x1068], R10 ;  /* 0x0010680a01007387 */ /* 0x000fe80000100a00 */
[----:B------:R0:W-:Y:S04]  /*5f400*/  STL.64 [R1+0x1050], R12 ;  /* 0x0010500c01007387 */ /* 0x0001e80000100a00 */
[----:B------:R2:W-:Y:S01]  /*5f410*/  STL.64 [R1+0x1060], R14 ;  /* 0x0010600e01007387 */ /* 0x0005e20000100a00 */
[----:B0-----:R-:W-:-:S02]  /*5f420*/  IADD3 R12, P3, PT, R3, R21, RZ ;  /* 0x00000015030c7210 */ /* 0x001fc40007f7e0ff */
[----:B--2---:R-:W-:-:S03]  /*5f430*/  IADD3 R14, P0, PT, R3, R22, RZ ;  /* 0x00000016030e7210 */ /* 0x004fc60007f1e0ff */
[C---:B------:R-:W-:Y:S02]  /*5f440*/  IMAD.X R13, R26.reuse, 0x1, R23, P3 ;  /* 0x000000011a0d7824 */ /* 0x040fe400018e0617 */
[----:B------:R-:W-:-:S03]  /*5f450*/  IMAD.X R15, R26, 0x1, R24, P0 ;  /* 0x000000011a0f7824 */ /* 0x000fc600000e0618 */
[----:B------:R-:W-:Y:S04]  /*5f460*/  STL.64 [R1+0x1078], R12 ;  /* 0x0010780c01007387 */ /* 0x000fe80000100a00 */
[----:B------:R0:W-:Y:S04]  /*5f470*/  STL.64 [R1+0x1070], R14 ;  /* 0x0010700e01007387 */ /* 0x0001e80000100a00 */
[----:B0-----:R-:W2:Y:S01]  /*5f480*/  LDL.LU R14, [R1+0x202c] ;  /* 0x00202c00010e7983 */ /* 0x001ea20000300800 */
[----:B------:R-:W-:Y:S01]  /*5f490*/  VIADD R27, R28, UR68 ;  /* 0x000000441c1b7c36 */ /* 0x000fe20008000000 */
[----:B------:R-:W-:-:S02]  /*5f4a0*/  SHF.R.S32.HI R3, RZ, 0x1f, R8 ;  /* 0x0000001fff037819 */ /* 0x000fc40000011408 */
[C---:B------:R-:W-:Y:S02]  /*5f4b0*/  IADD3 R12, P3, PT, R8.reuse, R6, RZ ;  /* 0x00000006080c7210 */ /* 0x040fe40007f7e0ff */
[----:B------:R-:W-:Y:S01]  /*5f4c0*/  IADD3 R28, P0, PT, R8, R5, RZ ;  /* 0x00000005081c7210 */ /* 0x000fe20007f1e0ff */
[----:B------:R-:W-:Y:S01]  /*5f4d0*/  VIADD R11, R27, UR69 ;  /* 0x000000451b0b7c36 */ /* 0x000fe20008000000 */
[----:B------:R-:W-:Y:S01]  /*5f4e0*/  SHF.R.S32.HI R15, RZ, 0x1f, R2 ;  /* 0x0000001fff0f7819 */ /* 0x000fe20000011402 */
[----:B------:R-:W0:Y:S01]  /*5f4f0*/  LDCU UR69, c[0x0][0x398] ;  /* 0x00007300ff4577ac */ /* 0x000e220008000800 */
[----:B------:R-:W3:Y:S01]  /*5f500*/  LDCU UR68, c[0x0][0x398] ;  /* 0x00007300ff4477ac */ /* 0x000ee20008000800 */
[----:B------:R-:W-:Y:S02]  /*5f510*/  VIADD R18, R11, UR70 ;  /* 0x000000460b127c36 */ /* 0x000fe40008000000 */
[----:B------:R-:W-:Y:S01]  /*5f520*/  IMAD.X R13, R3, 0x1, R17, P3 ;  /* 0x00000001030d7824 */ /* 0x000fe200018e0611 */
[----:B------:R-:W0:Y:S01]  /*5f530*/  LDCU UR70, c[0x0][0x398] ;  /* 0x00007300ff4677ac */ /* 0x000e220008000800 */
[----:B------:R-:W-:Y:S01]  /*5f540*/  VIADD R10, R18, UR71 ;  /* 0x00000047120a7c36 */ /* 0x000fe20008000000 */
[----:B------:R-:W0:Y:S02]  /*5f550*/  LDCU UR71, c[0x0][0x398] ;  /* 0x00007300ff4777ac */ /* 0x000e240008000800 */
[----:B------:R1:W-:Y:S04]  /*5f560*/  STL.64 [R1+0x1088], R12 ;  /* 0x0010880c01007387 */ /* 0x0003e80000100a00 */
[----:B------:R0:W-:Y:S04]  /*5f570*/  STL.64 [R1+0x2020], R10 ;  /* 0x0020200a01007387 */ /* 0x0001e80000100a00 */
[----:B------:R3:W-:Y:S01]  /*5f580*/  STL [R1+0x1080], R28 ;  /* 0x0010801c01007387 */ /* 0x0007e20000100800 */
[----:B-1----:R-:W-:-:S02]  /*5f590*/  VIADD R12, R10, UR72 ;  /* 0x000000480a0c7c36 */ /* 0x002fc40008000000 */
[----:B0-----:R-:W-:Y:S02]  /*5f5a0*/  IMAD.MOV.U32 R10, RZ, RZ, R28 ;  /* 0x000000ffff0a7224 */ /* 0x001fe400078e001c */
[----:B------:R-:W-:Y:S01]  /*5f5b0*/  IMAD.MOV.U32 R11, RZ, RZ, R29 ;  /* 0x000000ffff0b7224 */ /* 0x000fe200078e001d */
[C---:B---3--:R-:W-:Y:S01]  /*5f5c0*/  IADD3 R28, P3, PT, R8.reuse, R21, RZ ;  /* 0x00000015081c7210 */ /* 0x048fe20007f7e0ff */
[C---:B------:R-:W-:Y:S01]  /*5f5d0*/  IMAD.X R11, R3.reuse, 0x1, R20, P0 ;  /* 0x00000001030b7824 */ /* 0x040fe200000e0614 */
[----:B------:R-:W-:Y:S01]  /*5f5e0*/  IADD3 R10, P0, PT, R8, R22, RZ ;  /* 0x00000016080a7210 */ /* 0x000fe20007f1e0ff */
[----:B------:R-:W0:Y:S02]  /*5f5f0*/  LDCU UR72, c[0x0][0x398] ;  /* 0x00007300ff4877ac */ /* 0x000e240008000800 */
[C---:B------:R-:W-:Y:S01]  /*5f600*/  IMAD.X R29, R3.reuse, 0x1, R23, P3 ;  /* 0x00000001031d7824 */ /* 0x040fe200018e0617 */
[----:B------:R1:W-:Y:S04]  /*5f610*/  STL [R1+0x1084], R11 ;  /* 0x0010840b01007387 */ /* 0x0003e80000100800 */
[----:B------:R3:W-:Y:S01]  /*5f620*/  STL.64 [R1+0x10a8], R28 ;  /* 0x0010a81c01007387 */ /* 0x0007e20000100a00 */
[----:B-1----:R-:W-:-:S05]  /*5f630*/  IMAD.X R11, R3, 0x1, R24, P0 ;  /* 0x00000001030b7824 */ /* 0x002fca00000e0618 */
[----:B------:R1:W-:Y:S01]  /*5f640*/  STL.64 [R1+0x10a0], R10 ;  /* 0x0010a00a01007387 */ /* 0x0003e20000100a00 */
[----:B------:R-:W-:Y:S01]  /*5f650*/  VIADD R8, R12, UR73 ;  /* 0x000000490c087c36 */ /* 0x000fe20008000000 */
[C---:B---3--:R-:W-:Y:S01]  /*5f660*/  IADD3 R28, P3, PT, R2.reuse, R5, RZ ;  /* 0x00000005021c7210 */ /* 0x048fe20007f7e0ff */
[----:B------:R-:W3:Y:S01]  /*5f670*/  LDCU UR73, c[0x0][0x398] ;  /* 0x00007300ff4977ac */ /* 0x000ee20008000800 */
[----:B-1----:R-:W-:Y:S01]  /*5f680*/  IADD3 R10, P0, PT, R2, R6, RZ ;  /* 0x00000006020a7210 */ /* 0x002fe20007f1e0ff */
[----:B------:R-:W-:Y:S02]  /*5f690*/  VIADD R26, R8, UR74 ;  /* 0x0000004a081a7c36 */ /* 0x000fe40008000000 */
[C---:B------:R-:W-:Y:S01]  /*5f6a0*/  IMAD.X R29, R15.reuse, 0x1, R20, P3 ;  /* 0x000000010f1d7824 */ /* 0x040fe200018e0614 */
[----:B------:R-:W1:Y:S01]  /*5f6b0*/  LDCU UR74, c[0x0][0x398] ;  /* 0x00007300ff4a77ac */ /* 0x000e620008000800 */
[----:B------:R-:W-:Y:S02]  /*5f6c0*/  IMAD.X R11, R15, 0x1, R17, P0 ;  /* 0x000000010f0b7824 */ /* 0x000fe400000e0611 */
[----:B------:R-:W-:Y:S01]  /*5f6d0*/  VIADD R3, R26, UR75 ;  /* 0x0000004b1a037c36 */ /* 0x000fe20008000000 */
[----:B------:R-:W0:Y:S02]  /*5f6e0*/  LDCU UR75, c[0x0][0x398] ;  /* 0x00007300ff4b77ac */ /* 0x000e240008000800 */
[----:B------:R1:W-:Y:S01]  /*5f6f0*/  STL.64 [R1+0x1098], R10 ;  /* 0x0010980a01007387 */ /* 0x0003e20000100a00 */
[----:B------:R-:W-:-:S03]  /*5f700*/  VIADD R13, R3, UR46 ;  /* 0x0000002e030d7c36 */ /* 0x000fc60008000000 */
[----:B------:R0:W-:Y:S01]  /*5f710*/  STL.64 [R1+0x10b0], R28 ;  /* 0x0010b01c01007387 */ /* 0x0001e20000100a00 */
[----:B------:R-:W2:Y:S01]  /*5f720*/  LDCU UR46, c[0x0][0x398] ;  /* 0x00007300ff2e77ac */ /* 0x000ea20008000800 */
[----:B-1----:R-:W-:-:S05]  /*5f730*/  IADD3 R10, P0, PT, R2, R21, RZ ;  /* 0x00000015020a7210 */ /* 0x002fca0007f1e0ff */
[C---:B------:R-:W-:Y:S01]  /*5f740*/  IMAD.X R11, R15.reuse, 0x1, R23, P0 ;  /* 0x000000010f0b7824 */ /* 0x040fe200000e0617 */
[----:B0-----:R-:W-:Y:S02]  /*5f750*/  IADD3 R28, P3, PT, R2, R22, RZ ;  /* 0x00000016021c7210 */ /* 0x001fe40007f7e0ff */
[----:B------:R-:W-:Y:S02]  /*5f760*/  SHF.R.S32.HI R2, RZ, 0x1f, R13 ;  /* 0x0000001fff027819 */ /* 0x000fe4000001140d */
[----:B------:R0:W-:Y:S01]  /*5f770*/  STL.64 [R1+0x10c0], R10 ;  /* 0x0010c00a01007387 */ /* 0x0001e20000100a00 */
[----:B------:R-:W-:Y:S01]  /*5f780*/  IMAD.X R29, R15, 0x1, R24, P3 ;  /* 0x000000010f1d7824 */ /* 0x000fe200018e0618 */
[----:B0-----:R-:W-:-:S05]  /*5f790*/  IADD3 R10, P0, PT, R13, R6, RZ ;  /* 0x000000060d0a7210 */ /* 0x001fca0007f1e0ff */
[----:B------:R-:W-:Y:S01]  /*5f7a0*/  IMAD.X R11, R2, 0x1, R17, P0 ;  /* 0x00000001020b7824 */ /* 0x000fe200000e0611 */
[----:B------:R-:W-:-:S04]  /*5f7b0*/  SHF.R.S32.HI R15, RZ, 0x1f, R19 ;  /* 0x0000001fff0f7819 */ /* 0x000fc80000011413 */
[----:B------:R0:W-:Y:S04]  /*5f7c0*/  STL.64 [R1+0x1200], R10 ;  /* 0x0012000a01007387 */ /* 0x0001e80000100a00 */
[----:B------:R1:W-:Y:S01]  /*5f7d0*/  STL.64 [R1+0x10b8], R28 ;  /* 0x0010b81c01007387 */ /* 0x0003e20000100a00 */
[C---:B0-----:R-:W-:Y:S02]  /*5f7e0*/  IADD3 R10, P0, PT, R19.reuse, R6, RZ ;  /* 0x00000006130a7210 */ /* 0x041fe40007f1e0ff */
[----:B-1----:R-:W-:-:S03]  /*5f7f0*/  IADD3 R28, P3, PT, R19, R5, RZ ;  /* 0x00000005131c7210 */ /* 0x002fc60007f7e0ff */
[C---:B------:R-:W-:Y:S02]  /*5f800*/  IMAD.X R11, R15.reuse, 0x1, R17, P0 ;  /* 0x000000010f0b7824 */ /* 0x040fe400000e0611 */
[----:B------:R-:W-:-:S03]  /*5f810*/  IMAD.X R29, R15, 0x1, R20, P3 ;  /* 0x000000010f1d7824 */ /* 0x000fc600018e0614 */
        /* <DEDUP_REMOVED lines=8> */
[----:B--2---:R-:W-:Y:S02]  /*5f8a0*/  SHF.R.S32.HI R19, RZ, 0x1f, R14 ;  /* 0x0000001fff137819 */ /* 0x004fe4000001140e */
[C---:B0-----:R-:W-:Y:S02]  /*5f8b0*/  IADD3 R10, P0, PT, R14.reuse, R6, RZ ;  /* 0x000000060e0a7210 */ /* 0x041fe40007f1e0ff */
[----:B-1----:R-:W-:-:S03]  /*5f8c0*/  IADD3 R28, P3, PT, R14, R5, RZ ;  /* 0x000000050e1c7210 */ /* 0x002fc60007f7e0ff */
[C---:B------:R-:W-:Y:S02]  /*5f8d0*/  IMAD.X R11, R19.reuse, 0x1, R17, P0 ;  /* 0x00000001130b7824 */ /* 0x040fe400000e0611 */
[----:B------:R-:W-:-:S03]  /*5f8e0*/  IMAD.X R29, R19, 0x1, R20, P3 ;  /* 0x00000001131d7824 */ /* 0x000fc600018e0614 */
[----:B------:R-:W-:Y:S04]  /*5f8f0*/  STL.64 [R1+0x10f8], R10 ;  /* 0x0010f80a01007387 */ /* 0x000fe80000100a00 */
[----:B------:R0:W-:Y:S04]  /*5f900*/  STL.64 [R1+0x10f0], R28 ;  /* 0x0010f01c01007387 */ /* 0x0001e80000100a00 */
[----:B0-----:R-:W2:Y:S01]  /*5f910*/  LDL.LU R28, [R1+0x2028] ;  /* 0x00202800011c7983 */ /* 0x001ea20000300800 */
[----:B------:R-:W-:-:S05]  /*5f920*/  IADD3 R10, P0, PT, R14, R21, RZ ;  /* 0x000000150e0a7210 */ /* 0x000fca0007f1e0ff */
[----:B------:R-:W-:Y:S01]  /*5f930*/  IMAD.X R11, R19, 0x1, R23, P0 ;  /* 0x00000001130b7824 */ /* 0x000fe200000e0617 */
[----:B------:R-:W-:-:S04]  /*5f940*/  IADD3 R14, P3, PT, R14, R22, RZ ;  /* 0x000000160e0e7210 */ /* 0x000fc80007f7e0ff */
[----:B------:R0:W-:Y:S01]  /*5f950*/  STL.64 [R1+0x1110], R10 ;  /* 0x0011100a01007387 */ /* 0x0001e20000100a00 */
[----:B------:R-:W-:Y:S01]  /*5f960*/  IMAD.X R15, R19, 0x1, R24, P3 ;  /* 0x00000001130f7824 */ /* 0x000fe200018e0618 */
[----:B0-----:R-:W-:-:S04]  /*5f970*/  IADD3 R10, P0, PT, R13, R5, RZ ;  /* 0x000000050d0a7210 */ /* 0x001fc80007f1e0ff */
[----:B------:R0:W-:Y:S01]  /*5f980*/  STL.64 [R1+0x1108], R14 ;  /* 0x0011080e01007387 */ /* 0x0001e20000100a00 */
[----:B------:R-:W-:-:S05]  /*5f990*/  IMAD.X R11, R2, 0x1, R20, P0 ;  /* 0x00000001020b7824 */ /* 0x000fca00000e0614 */
        /* <DEDUP_REMOVED lines=8> */
[----:B0-----:R-:W2:Y:S01]  /*5fa20*/  LDL.LU.64 R10, [R1+0x2020] ;  /* 0x00202000010a7983 */ /* 0x001ea20000300a00 */
[----:B------:R-:W-:Y:S01]  /*5fa30*/  IADD3 R14, P0, PT, R28, R21, RZ ;  /* 0x000000151c0e7210 */ /* 0x000fe20007f1e0ff */
[----:B------:R-:W-:-:S04]  /*5fa40*/  IMAD.MOV.U32 R29, RZ, RZ, R19 ;  /* 0x000000ffff1d7224 */ /* 0x000fc800078e0013 */
[C---:B------:R-:W-:Y:S01]  /*5fa50*/  IMAD.X R15, R29.reuse, 0x1, R23, P0 ;  /* 0x000000011d0f7824 */ /* 0x040fe200000e0617 */
[----:B------:R-:W-:Y:S02]  /*5fa60*/  IADD3 R28, P3, PT, R28, R22, RZ ;  /* 0x000000161c1c7210 */ /* 0x000fe40007f7e0ff */
[----:B------:R-:W-:Y:S02]  /*5fa70*/  SHF.R.S32.HI R19, RZ, 0x1f, R27 ;  /* 0x0000001fff137819 */ /* 0x000fe4000001141b */
[----:B------:R0:W-:Y:S01]  /*5fa80*/  STL.64 [R1+0x1130], R14 ;  /* 0x0011300e01007387 */ /* 0x0001e20000100a00 */
[----:B------:R-:W-:Y:S01]  /*5fa90*/  IMAD.X R29, R29, 0x1, R24, P3 ;  /* 0x000000011d1d7824 */ /* 0x000fe200018e0618 */
[----:B0-----:R-:W-:-:S04]  /*5faa0*/  IADD3 R14, P0, PT, R27, R6, RZ ;  /* 0x000000061b0e7210 */ /* 0x001fc80007f1e0ff */
[----:B------:R0:W-:Y:S01]  /*5fab0*/  STL.64 [R1+0x1128], R28 ;  /* 0x0011281c01007387 */ /* 0x0001e20000100a00 */
[----:B------:R-:W-:-:S05]  /*5fac0*/  IMAD.X R15, R19, 0x1, R17, P0 ;  /* 0x00000001130f7824 */ /* 0x000fca00000e0611 */
[----:B------:R1:W-:Y:S01]  /*5fad0*/  STL.64 [R1+0x1140], R14 ;  /* 0x0011400e01007387 */ /* 0x0003e20000100a00 */
[----:B0-----:R-:W-:-:S05]  /*5fae0*/  IADD3 R28, P3, PT, R27, R5, RZ ;  /* 0x000000051b1c7210 */ /* 0x001fca0007f7e0ff */
[----:B------:R-:W-:Y:S01]  /*5faf0*/  IMAD.X R29, R19, 0x1, R20, P3 ;  /* 0x00000001131d7824 */ /* 0x000fe200018e0614 */
[----:B-1----:R-:W-:-:S04]  /*5fb00*/  IADD3 R14, P0, PT, R27, R21, RZ ;  /* 0x000000151b0e7210 */ /* 0x002fc80007f1e0ff */
[----:B------:R0:W-:Y:S01]  /*5fb10*/  STL.64 [R1+0x1138], R28 ;  /* 0x0011381c01007387 */ /* 0x0001e20000100a00 */
[----:B------:R-:W-:-:S05]  /*5fb20*/  IMAD.X R15, R19, 0x1, R23, P0 ;  /* 0x00000001130f7824 */ /* 0x000fca00000e0617 */
[----:B------:R1:W-:Y:S01]  /*5fb30*/  STL.64 [R1+0x1158], R14 ;  /* 0x0011580e01007387 */ /* 0x0003e20000100a00 */
[----:B0-----:R-:W-:Y:S02]  /*5fb40*/  IADD3 R28, P3, PT, R27, R22, RZ ;  /* 0x000000161b1c7210 */ /* 0x001fe40007f7e0ff */
[----:B-1----:R-:W-:-:S03]  /*5fb50*/  IADD3 R14, P0, PT, R13, R21, RZ ;  /* 0x000000150d0e7210 */ /* 0x002fc60007f1e0ff */
[----:B------:R-:W-:Y:S02]  /*5fb60*/  IMAD.X R29, R19, 0x1, R24, P3 ;  /* 0x00000001131d7824 */ /* 0x000fe400018e0618 */
[----:B------:R-:W-:-:S05]  /*5fb70*/  IMAD.X R15, R2, 0x1, R23, P0 ;  /* 0x00000001020f7824 */ /* 0x000fca00000e0617 */
[----:B------:R0:W-:Y:S04]  /*5fb80*/  STL.64 [R1+0x11f0], R14 ;  /* 0x0011f00e01007387 */ /* 0x0001e80000100a00 */
[----:B------:R1:W-:Y:S01]  /*5fb90*/  STL.64 [R1+0x1150], R28 ;  /* 0x0011501c01007387 */ /* 0x0003e20000100a00 */
[----:B--2---:R-:W-:Y:S02]  /*5fba0*/  SHF.R.S32.HI R19, RZ, 0x1f, R11 ;  /* 0x0000001fff137819 */ /* 0x004fe4000001140b */
        /* <DEDUP_REMOVED lines=9> */
[----:B------:R-:W-:Y:S01]  /*5fc40*/  IMAD.X R29, R19, 0x1, R24, P3 ;  /* 0x00000001131d7824 */ /* 0x000fe200018e0618 */
[----:B------:R-:W-:Y:S02]  /*5fc50*/  SHF.R.S32.HI R11, RZ, 0x1f, R18 ;  /* 0x0000001fff0b7819 */ /* 0x000fe40000011412 */
[----:B------:R0:W-:Y:S04]  /*5fc60*/  STL.64 [R1+0x1168], R14 ;  /* 0x0011680e01007387 */ /* 0x0001e80000100a00 */
[----:B------:R1:W-:Y:S01]  /*5fc70*/  STL.64 [R1+0x1118], R28 ;  /* 0x0011181c01007387 */ /* 0x0003e20000100a00 */
[----:B0-----:R-:W-:-:S02]  /*5fc80*/  IADD3 R14, P0, PT, R18, R6, RZ ;  /* 0x00000006120e7210 */ /* 0x001fc40007f1e0ff */
[----:B-1----:R-:W-:-:S03]  /*5fc90*/  IADD3 R28, P3, PT, R18, R5, RZ ;  /* 0x00000005121c7210 */ /* 0x002fc60007f7e0ff */
[C---:B------:R-:W-:Y:S02]  /*5fca0*/  IMAD.X R15, R11.reuse, 0x1, R17, P0 ;  /* 0x000000010b0f7824 */ /* 0x040fe400000e0611 */
[----:B------:R-:W-:-:S03]  /*5fcb0*/  IMAD.X R29, R11, 0x1, R20, P3 ;  /* 0x000000010b1d7824 */ /* 0x000fc600018e0614 */
[----:B------:R-:W-:Y:S04]  /*5fcc0*/  STL.64 [R1+0x1180], R14 ;  /* 0x0011800e01007387 */ /* 0x000fe80000100a00 */
[----:B------:R0:W-:Y:S04]  /*5fcd0*/  STL.64 [R1+0x1178], R28 ;  /* 0x0011781c01007387 */ /* 0x0001e80000100a00 */
[----:B0-----:R-:W2:Y:S01]  /*5fce0*/  LDL.LU.64 R28, [R1+0x2018] ;  /* 0x00201800011c7983 */ /* 0x001ea20000300a00 */
[C---:B------:R-:W-:Y:S02]  /*5fcf0*/  IADD3 R14, P0, PT, R18.reuse, R21, RZ ;  /* 0x00000015120e7210 */ /* 0x040fe40007f1e0ff */
[----:B------:R-:W-:-:S03]  /*5fd00*/  IADD3 R18, P3, PT, R18, R22, RZ ;  /* 0x0000001612127210 */ /* 0x000fc60007f7e0ff */
[C---:B------:R-:W-:Y:S02]  /*5fd10*/  IMAD.X R15, R11.reuse, 0x1, R23, P0 ;  /* 0x000000010b0f7824 */ /* 0x040fe400000e0617 */
[----:B------:R-:W-:-:S03]  /*5fd20*/  IMAD.X R19, R11, 0x1, R24, P3 ;  /* 0x000000010b137824 */ /* 0x000fc600018e0618 */
[----:B------:R0:W-:Y:S04]  /*5fd30*/  STL.64 [R1+0x1190], R14 ;  /* 0x0011900e01007387 */ /* 0x0001e80000100a00 */
[----:B------:R1:W-:Y:S01]  /*5fd40*/  STL.64 [R1+0x1198], R18 ;  /* 0x0011981201007387 */ /* 0x0003e20000100a00 */
[----:B0-----:R-:W-:Y:S02]  /*5fd50*/  IADD3 R14, P0, PT, R13, R22, RZ ;  /* 0x000000160d0e7210 */ /* 0x001fe40007f1e0ff */
[----:B-1----:R-:W-:-:S03]  /*5fd60*/  IADD3 R18, P3, PT, R10, R6, RZ ;  /* 0x000000060a127210 */ /* 0x002fc60007f7e0ff */
[----:B------:R-:W-:Y:S01]  /*5fd70*/  IMAD.X R15, R2, 0x1, R24, P0 ;  /* 0x00000001020f7824 */ /* 0x000fe200000e0618 */
[----:B------:R-:W-:-:S05]  /*5fd80*/  SHF.R.S32.HI R2, RZ, 0x1f, R10 ;  /* 0x0000001fff027819 */ /* 0x000fca000001140a */
[----:B------:R-:W-:Y:S01]  /*5fd90*/  IMAD.X R19, R2, 0x1, R17, P3 ;  /* 0x0000000102137824 */ /* 0x000fe200018e0611 */
[----:B------:R0:W-:Y:S04]  /*5fda0*/  STL.64 [R1+0x11e8], R14 ;  /* 0x0011e80e01007387 */ /* 0x0001e80000100a00 */
[----:B------:R1:W-:Y:S01]  /*5fdb0*/  STL.64 [R1+0x1170], R18 ;  /* 0x0011701201007387 */ /* 0x0003e20000100a00 */
[C---:B0-----:R-:W-:Y:S02]  /*5fdc0*/  IADD3 R14, P0, PT, R10.reuse, R5, RZ ;  /* 0x000000050a0e7210 */ /* 0x041fe40007f1e0ff */
[----:B-1----:R-:W-:-:S03]  /*5fdd0*/  IADD3 R18, P3, PT, R10, R21, RZ ;  /* 0x000000150a127210 */ /* 0x002fc60007f7e0ff */
[----:B------:R-:W-:Y:S01]  /*5fde0*/  IMAD.X R15, R2, 0x1, R20, P0 ;  /* 0x00000001020f7824 */ /* 0x000fe200000e0614 */
[----:B------:R-:W-:Y:S01]  /*5fdf0*/  IADD3 R10, P0, PT, R10, R22, RZ ;  /* 0x000000160a0a7210 */ /* 0x000fe20007f1e0ff */
[----:B------:R-:W-:-:S03]  /*5fe00*/  IMAD.X R19, R2, 0x1, R23, P3 ;  /* 0x0000000102137824 */ /* 0x000fc600018e0617 */
[----:B------:R0:W-:Y:S01]  /*5fe10*/  STL.64 [R1+0x1188], R14 ;  /* 0x0011880e01007387 */ /* 0x0001e20000100a00 */
[----:B------:R-:W-:Y:S01]  /*5fe20*/  SHF.R.S32.HI R27, RZ, 0x1f, R12 ;  /* 0x0000001fff1b7819 */ /* 0x000fe2000001140c */
[----:B------:R-:W-:Y:S02]  /*5fe30*/  IMAD.X R11, R2, 0x1, R24, P0 ;  /* 0x00000001020b7824 */ /* 0x000fe400000e0618 */
[----:B0-----:R-:W3:Y:S04]  /*5fe40*/  LDL.LU.64 R14, [R1+0x2010] ;  /* 0x00201000010e7983 */ /* 0x001ee80000300a00 */
[----:B------:R0:W-:Y:S04]  /*5fe50*/  STL.64 [R1+0x11a8], R18 ;  /* 0x0011a81201007387 */ /* 0x0001e80000100a00 */
[----:B------:R1:W-:Y:S01]  /*5fe60*/  STL.64 [R1+0x11a0], R10 ;  /* 0x0011a00a01007387 */ /* 0x0003e20000100a00 */
[----:B0-----:R-:W-:-:S02]  /*5fe70*/  IADD3 R18, P3, PT, R12, R6, RZ ;  /* 0x000000060c127210 */ /* 0x001fc40007f7e0ff */
[----:B-1----:R-:W-:-:S03]  /*5fe80*/  IADD3 R10, P0, PT, R12, R5, RZ ;  /* 0x000000050c0a7210 */ /* 0x002fc60007f1e0ff */
[C---:B------:R-:W-:Y:S02]  /*5fe90*/  IMAD.X R19, R27.reuse, 0x1, R17, P3 ;  /* 0x000000011b137824 */ /* 0x040fe400018e0611 */
[----:B------:R-:W-:-:S03]  /*5fea0*/  IMAD.X R11, R27, 0x1, R20, P0 ;  /* 0x000000011b0b7824 */ /* 0x000fc600000e0614 */
[----:B------:R0:W-:Y:S04]  /*5feb0*/  STL.64 [R1+0x11b8], R18 ;  /* 0x0011b81201007387 */ /* 0x0001e80000100a00 */
[----:B------:R1:W-:Y:S01]  /*5fec0*/  STL.64 [R1+0x11b0], R10 ;  /* 0x0011b00a01007387 */ /* 0x0003e20000100a00 */
[C---:B0-----:R-:W-:Y:S02]  /*5fed0*/  IADD3 R18, P3, PT, R12.reuse, R21, RZ ;  /* 0x000000150c127210 */ /* 0x041fe40007f7e0ff */
[----:B------:R-:W-:Y:S01]  /*5fee0*/  IADD3 R12, P0, PT, R12, R22, RZ ;  /* 0x000000160c0c7210 */ /* 0x000fe20007f1e0ff */
[----:B-1----:R-:W4:Y:S02]  /*5fef0*/  LDL.LU.64 R10, [R1+0x2008] ;  /* 0x00200800010a7983 */ /* 0x002f240000300a00 */
[----:B------:R-:W-:-:S02]  /*5ff00*/  IMAD.X R19, R27, 0x1, R23, P3 ;  /* 0x000000011b137824 */ /* 0x000fc400018e0617 */
[----:B------:R-:W-:-:S03]  /*5ff10*/  IMAD.X R13, R27, 0x1, R24, P0 ;  /* 0x000000011b0d7824 */ /* 0x000fc600000e0618 */
[----:B------:R0:W-:Y:S01]  /*5ff20*/  STL.64 [R1+0x11d0], R18 ;  /* 0x0011d01201007387 */ /* 0x0001e20000100a00 */
[----:B------:R-:W-:-:S03]  /*5ff30*/  SHF.R.S32.HI R27, RZ, 0x1f, R8 ;  /* 0x0000001fff1b7819 */ /* 0x000fc60000011408 */
[----:B0-----:R-:W4:Y:S01]  /*5ff40*/  LDL.LU.64 R18, [R1+0x2000] ;  /* 0x0020000001127983 */ /* 0x001f220000300a00 */
[----:B--2---:R-:W-:-:S05]  /*5ff50*/  VIADD R2, R28, 0x78 ;  /* 0x000000781c027836 */ /* 0x004fca0000000000 */
[----:B------:R-:W-:Y:S01]  /*5ff60*/  ISETP.GE.AND P3, PT, R2, UR9, PT ;  /* 0x0000000902007c0c */ /* 0x000fe2000bf66270 */
[----:B------:R-:W0:Y:S01]  /*5ff70*/  LDCU UR9, c[0x0][0x398] ;  /* 0x00007300ff0977ac */ /* 0x000e220008000800 */
[----:B------:R-:W2:Y:S04]  /*5ff80*/  LDL.LU R2, [R1+0x1ff8] ;  /* 0x001ff80001027983 */ /* 0x000ea80000300800 */
[----:B------:R1:W-:Y:S02]  /*5ff90*/  STL.64 [R1+0x11c8], R12 ;  /* 0x0011c80c01007387 */ /* 0x0003e40000100a00 */
[----:B-1----:R-:W-:-:S05]  /*5ffa0*/  IADD3 R12, P0, PT, R8, R6, RZ ;  /* 0x00000006080c7210 */ /* 0x002fca0007f1e0ff */
[----:B------:R-:W-:-:S05]  /*5ffb0*/  IMAD.X R13, R27, 0x1, R17, P0 ;  /* 0x000000011b0d7824 */ /* 0x000fca00000e0611 */
[----:B------:R1:W-:Y:S02]  /*5ffc0*/  STL.64 [R1+0x11c0], R12 ;  /* 0x0011c00c01007387 */ /* 0x0003e40000100a00 */
[----:B-1----:R-:W-:-:S05]  /*5ffd0*/  IADD3 R12, P0, PT, R8, R5, RZ ;  /* 0x00000005080c7210 */ /* 0x002fca0007f1e0ff */
[----:B------:R-:W-:-:S05]  /*5ffe0*/  IMAD.X R13, R27, 0x1, R20, P0 ;  /* 0x000000011b0d7824 */ /* 0x000fca00000e0614 */
[----:B------:R1:W-:Y:S02]  /*5fff0*/  STL.64 [R1+0x11e0], R12 ;  /* 0x0011e00c01007387 */ /* 0x0003e40000100a00 */
[----:B-1----:R-:W-:-:S05]  /*60000*/  IADD3 R12, P0, PT, R8, R21, RZ ;  /* 0x00000015080c7210 */ /* 0x002fca0007f1e0ff */
[----:B------:R-:W-:-:S05]  /*60010*/  IMAD.X R13, R27, 0x1, R23, P0 ;  /* 0x000000011b0d7824 */ /* 0x000fca00000e0617 */
[----:B------:R1:W-:Y:S01]  /*60020*/  STL.64 [R1+0x11d8], R12 ;  /* 0x0011d80c01007387 */ /* 0x0003e20000100a00 */
[----:B------:R-:W-:Y:S02]  /*60030*/  @P3 LOP3.LUT R0, R0, 0x4000, RZ, 0xfc, !PT ;  /* 0x0000400000003812 */ /* 0x000fe400078efcff */
[----:B-1----:R-:W-:Y:S01]  /*60040*/  IADD3 R12, P0, PT, R8, R22, RZ ;  /* 0x00000016080c7210 */ /* 0x002fe20007f1e0ff */
[----:B------:R-:W-:-:S04]  /*60050*/  VIADD R8, R28, 0x79 ;  /* 0x000000791c087836 */ /* 0x000fc80000000000 */
[----:B------:R-:W-:Y:S01]  /*60060*/  IMAD.X R13, R27, 0x1, R24, P0 ;  /* 0x000000011b0d7824 */ /* 0x000fe200000e0618 */
[----:B------:R-:W-:Y:S01]  /*60070*/  ISETP.GE.AND P0, PT, R8, UR11, PT ;  /* 0x0000000b08007c0c */ /* 0x000fe2000bf06270 */
[----:B------:R-:W-:Y:S01]  /*60080*/  VIADD R8, R28, 0x7a ;  /* 0x0000007a1c087836 */ /* 0x000fe20000000000 */
[----:B------:R-:W-:Y:S02]  /*60090*/  LOP3.LUT R0, R0, 0xffff7fff, RZ, 0xc0, !PT ;  /* 0xffff7fff00007812 */ /* 0x000fe400078ec0ff */
[----:B---3--:R-:W-:Y:S01]  /*600a0*/  LOP3.LUT R15, R15, 0x7fffffff, RZ, 0xc0, !PT ;  /* 0x7fffffff0f0f7812 */ /* 0x008fe200078ec0ff */
[----:B------:R1:W-:Y:S01]  /*600b0*/  STL.64 [R1+0x10d8], R12 ;  /* 0x0010d80c01007387 */ /* 0x0003e20000100a00 */
[----:B------:R-:W-:Y:S01]  /*600c0*/  LOP3.LUT R14, R14, 0xbfffffff, RZ, 0xc0, !PT ;  /* 0xbfffffff0e0e7812 */ /* 0x000fe200078ec0ff */
[----:B------:R-:W3:Y:S06]  /*600d0*/  LDCU UR11, c[0x0][0x398] ;  /* 0x00007300ff0b77ac */ /* 0x000eec0008000800 */
[----:B------:R-:W-:-:S02]  /*600e0*/  @P0 LOP3.LUT R0, R0, 0x8000, RZ, 0xfc, !PT ;  /* 0x0000800000000812 */ /* 0x000fc400078efcff */
[----:B------:R-:W-:Y:S01]  /*600f0*/  ISETP.GE.AND P0, PT, R8, UR13, PT ;  /* 0x0000000d08007c0c */ /* 0x000fe2000bf06270 */
[----:B------:R-:W-:Y:S01]  /*60100*/  VIADD R8, R28, 0x7b ;  /* 0x0000007b1c087836 */ /* 0x000fe20000000000 */
[----:B----4-:R-:W-:Y:S02]  /*60110*/  LOP3.LUT R10, R10, 0x7fffffff, RZ, 0xc0, !PT ;  /* 0x7fffffff0a0a7812 */ /* 0x010fe400078ec0ff */
[----:B------:R-:W-:Y:S02]  /*60120*/  LOP3.LUT R0, R0, 0xfffeffff, RZ, 0xc0, !PT ;  /* 0xfffeffff00007812 */ /* 0x000fe400078ec0ff */
[----:B------:R-:W-:Y:S01]  /*60130*/  LOP3.LUT R11, R11, 0xdfffffff, RZ, 0xc0, !PT ;  /* 0xdfffffff0b0b7812 */ /* 0x000fe200078ec0ff */
[----:B------:R-:W4:Y:S01]  /*60140*/  LDCU UR13, c[0x0][0x398] ;  /* 0x00007300ff0d77ac */ /* 0x000f220008000800 */
[----:B------:R-:W-:Y:S01]  /*60150*/  ISETP.GE.AND P3, PT, R8, UR15, PT ;  /* 0x0000000f08007c0c */ /* 0x000fe2000bf66270 */
[----:B------:R-:W-:Y:S01]  /*60160*/  VIADD R8, R28, 0x2 ;  /* 0x000000021c087836 */ /* 0x000fe20000000000 */
[----:B------:R-:W0:Y:S03]  /*60170*/  LDCU UR15, c[0x0][0x398] ;  /* 0x00007300ff0f77ac */ /* 0x000e260008000800 */
[----:B------:R-:W-:-:S02]  /*60180*/  @P0 LOP3.LUT R0, R0, 0x10000, RZ, 0xfc, !PT ;  /* 0x0001000000000812 */ /* 0x000fc400078efcff */
[----:B------:R-:W-:Y:S01]  /*60190*/  ISETP.GE.AND P0, PT, R8, UR4, PT ;  /* 0x0000000408007c0c */ /* 0x000fe2000bf06270 */
[----:B------:R-:W-:Y:S01]  /*601a0*/  VIADD R8, R28, 0x7c ;  /* 0x0000007c1c087836 */ /* 0x000fe20000000000 */
[----:B------:R-:W0:Y:S01]  /*601b0*/  LDCU UR4, c[0x0][0x398] ;  /* 0x00007300ff0477ac */ /* 0x000e220008000800 */
[----:B------:R-:W-:-:S03]  /*601c0*/  LOP3.LUT R0, R0, 0xfffdffff, RZ, 0xc0, !PT ;  /* 0xfffdffff00007812 */ /* 0x000fc600078ec0ff */
[----:B------:R-:W-:Y:S01]  /*601d0*/  ISETP.GE.AND P4, PT, R8, UR17, PT ;  /* 0x0000001108007c0c */ /* 0x000fe2000bf86270 */
[----:B------:R-:W-:Y:S01]  /*601e0*/  VIADD R8, R28, 0x7d ;  /* 0x0000007d1c087836 */ /* 0x000fe20000000000 */
[----:B------:R-:W-:Y:S02]  /*601f0*/  @P3 LOP3.LUT R0, R0, 0x20000, RZ, 0xfc, !PT ;  /* 0x0002000000003812 */ /* 0x000fe400078efcff */
[----:B------:R-:W-:Y:S02]  /*60200*/  LOP3.LUT R18, R18, 0x7fffffff, RZ, 0xc0, !PT ;  /* 0x7fffffff12127812 */ /* 0x000fe400078ec0ff */
[----:B------:R-:W-:Y:S01]  /*60210*/  LOP3.LUT R19, R19, 0x7fffffff, RZ, 0xc0, !PT ;  /* 0x7fffffff13137812 */ /* 0x000fe200078ec0ff */
[----:B------:R-:W1:Y:S01]  /*60220*/  LDCU UR17, c[0x0][0x398] ;  /* 0x00007300ff1177ac */ /* 0x000e620008000800 */
[----:B------:R-:W-:Y:S02]  /*60230*/  ISETP.GE.AND P3, PT, R8, UR19, PT ;  /* 0x0000001308007c0c */ /* 0x000fe4000bf66270 */
[----:B------:R-:W-:Y:S01]  /*60240*/  LOP3.LUT R0, R0, 0xfffbffff, RZ, 0xc0, !PT ;  /* 0xfffbffff00007812 */ /* 0x000fe200078ec0ff */
[----:B------:R-:W-:Y:S01]  /*60250*/  VIADD R8, R28, 0x7e ;  /* 0x0000007e1c087836 */ /* 0x000fe20000000000 */
[----:B------:R-:W2:Y:S02]  /*60260*/  LDCU UR19, c[0x0][0x398] ;  /* 0x00007300ff1377ac */ /* 0x000ea40008000800 */
[----:B------:R-:W-:-:S04]  /*60270*/  @P4 LOP3.LUT R0, R0, 0x40000, RZ, 0xfc, !PT ;  /* 0x0004000000004812 */ /* 0x000fc800078efcff */
[----:B------:R-:W-:Y:S02]  /*60280*/  LOP3.LUT R0, R0, 0xfff7ffff, RZ, 0xc0, !PT ;  /* 0xfff7ffff00007812 */ /* 0x000fe400078ec0ff */
[----:B------:R-:W-:Y:S02]  /*60290*/  ISETP.GE.AND P4, PT, R8, UR21, PT ;  /* 0x0000001508007c0c */ /* 0x000fe4000bf86270 */
[----:B------:R-:W-:Y:S02]  /*602a0*/  SHF.R.S32.HI R8, RZ, 0x1f, R26 ;  /* 0x0000001fff087819 */ /* 0x000fe4000001141a */
[----:B0-----:R-:W-:Y:S02]  /*602b0*/  ISETP.LT.AND P5, PT, R29, UR4, !P1 ;  /* 0x000000041d007c0c */ /* 0x001fe4000cfa1270 */
[----:B------:R-:W-:Y:S02]  /*602c0*/  @P3 LOP3.LUT R0, R0, 0x80000, RZ, 0xfc, !PT ;  /* 0x0008000000003812 */ /* 0x000fe400078efcff */
[----:B-1----:R-:W-:Y:S01]  /*602d0*/  IADD3 R12, P3, PT, R26, R6, RZ ;  /* 0x000000061a0c7210 */ /* 0x002fe20007f7e0ff */
[----:B------:R-:W0:Y:S04]  /*602e0*/  LDCU UR21, c[0x0][0x398] ;  /* 0x00007300ff1577ac */ /* 0x000e280008000800 */
[----:B------:R-:W-:-:S05]  /*602f0*/  IMAD.X R13, R8, 0x1, R17, P3 ;  /* 0x00000001080d7824 */ /* 0x000fca00018e0611 */
[----:B------:R1:W-:Y:S02]  /*60300*/  STL.64 [R1+0x1090], R12 ;  /* 0x0010900c01007387 */ /* 0x0003e40000100a00 */
[----:B-1----:R-:W-:-:S05]  /*60310*/  IADD3 R12, P3, PT, R26, R5, RZ ;  /* 0x000000051a0c7210 */ /* 0x002fca0007f7e0ff */
[----:B------:R-:W-:-:S05]  /*60320*/  IMAD.X R13, R8, 0x1, R20, P3 ;  /* 0x00000001080d7824 */ /* 0x000fca00018e0614 */
[----:B------:R1:W-:Y:S02]  /*60330*/  STL.64 [R1+0x1038], R12 ;  /* 0x0010380c01007387 */ /* 0x0003e40000100a00 */
[----:B-1----:R-:W-:-:S05]  /*60340*/  IADD3 R12, P3, PT, R26, R21, RZ ;  /* 0x000000151a0c7210 */ /* 0x002fca0007f7e0ff */
[----:B------:R-:W-:Y:S01]  /*60350*/  IMAD.X R13, R8, 0x1, R23, P3 ;  /* 0x00000001080d7824 */ /* 0x000fe200018e0617 */
[----:B------:R-:W-:-:S05]  /*60360*/  IADD3 R26, P3, PT, R26, R22, RZ ;  /* 0x000000161a1a7210 */ /* 0x000fca0007f7e0ff */
[----:B------:R-:W-:Y:S01]  /*60370*/  IMAD.X R27, R8, 0x1, R24, P3 ;  /* 0x00000001081b7824 */ /* 0x000fe200018e0618 */
[----:B------:R1:W-:Y:S01]  /*60380*/  STL.64 [R1+0xfd0], R12 ;  /* 0x000fd00c01007387 */ /* 0x0003e20000100a00 */
[----:B------:R-:W-:-:S03]  /*60390*/  SHF.R.S32.HI R8, RZ, 0x1f, R3 ;  /* 0x0000001fff087819 */ /* 0x000fc60000011403 */
[----:B-1----:R-:W2:Y:S04]  /*603a0*/  LDL.LU.64 R12, [R1+0x1ff0] ;  /* 0x001ff000010c7983 */ /* 0x002ea80000300a00 */
[----:B------:R1:W-:Y:S02]  /*603b0*/  STL.64 [R1+0xf60], R26 ;  /* 0x000f601a01007387 */ /* 0x0003e40000100a00 */
[----:B-1----:R-:W-:Y:S01]  /*603c0*/  IADD3 R26, P3, PT, R3, R6, RZ ;  /* 0x00000006031a7210 */ /* 0x002fe20007f7e0ff */
[----:B------:R-:W-:Y:S02]  /*603d0*/  IMAD.MOV.U32 R27, RZ, RZ, R17 ;  /* 0x000000ffff1b7224 */ /* 0x000fe400078e0011 */
[----:B------:R-:W2:Y:S04]  /*603e0*/  LDL.LU R17, [R1+0x1fe8] ;  /* 0x001fe80001117983 */ /* 0x000ea80000300800 */
[----:B------:R-:W2:Y:S01]  /*603f0*/  LDL.LU R6, [R1+0xfc0] ;  /* 0x000fc00001067983 */ /* 0x000ea20000300800 */
[----:B------:R-:W-:-:S05]  /*60400*/  IMAD.X R27, R8, 0x1, R27, P3 ;  /* 0x00000001081b7824 */ /* 0x000fca00018e061b */
[----:B------:R1:W-:Y:S02]  /*60410*/  STL.64 [R1+0xe80], R26 ;  /* 0x000e801a01007387 */ /* 0x0003e40000100a00 */
[----:B-1----:R-:W-:Y:S02]  /*60420*/  IADD3 R26, P3, PT, R3, R5, RZ ;  /* 0x00000005031a7210 */ /* 0x002fe40007f7e0ff */
[----:B------:R-:W3:Y:S03]  /*60430*/  LDL R5, [R1+0xfc4] ;  /* 0x000fc40001057983 */ /* 0x000ee60000100800 */
[----:B------:R-:W-:Y:S02]  /*60440*/  IMAD.X R27, R8, 0x1, R20, P3 ;  /* 0x00000001081b7824 */ /* 0x000fe400018e0614 */
[----:B------:R-:W3:Y:S01]  /*60450*/  LDL.LU R20, [R1+0xfbc] ;  /* 0x000fbc0001147983 */ /* 0x000ee20000300800 */
[----:B------:R-:W-:-:S03]  /*60460*/  LOP3.LUT R0, R0, 0xffefffff, RZ, 0xc0, !PT ;  /* 0xffefffff00007812 */ /* 0x000fc600078ec0ff */
[----:B------:R1:W-:Y:S01]  /*60470*/  STL.64 [R1+0xd78], R26 ;  /* 0x000d781a01007387 */ /* 0x0003e20000100a00 */
[----:B------:R-:W-:Y:S02]  /*60480*/  @P4 LOP3.LUT R0, R0, 0x100000, RZ, 0xfc, !PT ;  /* 0x0010000000004812 */ /* 0x000fe400078efcff */
[----:B-1----:R-:W-:Y:S02]  /*60490*/  IADD3 R26, P3, PT, R3, R21, RZ ;  /* 0x00000015031a7210 */ /* 0x002fe40007f7e0ff */
[----:B------:R-:W-:-:S03]  /*604a0*/  @P5 LOP3.LUT R4, R4, 0x800000, RZ, 0xfc, !PT ;  /* 0x0080000004045812 */ /* 0x000fc600078efcff */
[----:B------:R-:W-:Y:S01]  /*604b0*/  IMAD.X R27, R8, 0x1, R23, P3 ;  /* 0x00000001081b7824 */ /* 0x000fe200018e0617 */
[----:B------:R-:W-:Y:S02]  /*604c0*/  IADD3 R22, P3, PT, R3, R22, RZ ;  /* 0x0000001603167210 */ /* 0x000fe40007f7e0ff */
[----:B------:R-:W-:-:S03]  /*604d0*/  LOP3.LUT R4, R4, 0xffbfffff, RZ, 0xc0, !PT ;  /* 0xffbfffff04047812 */ /* 0x000fc600078ec0ff */
[----:B------:R-:W-:Y:S01]  /*604e0*/  IMAD.X R23, R8, 0x1, R24, P3 ;  /* 0x0000000108177824 */ /* 0x000fe200018e0618 */
[----:B--2---:R-:W-:Y:S02]  /*604f0*/  ISETP.LT.AND P3, PT, R6, UR6, !P1 ;  /* 0x0000000606007c0c */ /* 0x004fe4000cf61270 */
[----:B---3--:R-:W-:Y:S02]  /*60500*/  ISETP.LT.AND P4, PT, R20, UR5, !P1 ;  /* 0x0000000514007c0c */ /* 0x008fe4000cf81270 */
[----:B------:R-:W-:Y:S01]  /*60510*/  ISETP.LT.AND P1, PT, R5, UR7, !P1 ;  /* 0x0000000705007c0c */ /* 0x000fe2000cf21270 */
[----:B------:R-:W1:Y:S01]  /*60520*/  LDCU.64 UR6, c[0x0][0x398] ;  /* 0x00007300ff0677ac */ /* 0x000e620008000a00 */
[----:B------:R-:W2:Y:S09]  /*60530*/  LDCU.64 UR4, c[0x0][0x398] ;  /* 0x00007300ff0477ac */ /* 0x000eb20008000a00 */
[----:B------:R-:W-:-:S04]  /*60540*/  @P4 LOP3.LUT R4, R4, 0x400000, RZ, 0xfc, !PT ;  /* 0x0040000004044812 */ /* 0x000fc800078efcff */
[----:B------:R-:W-:-:S04]  /*60550*/  LOP3.LUT R4, R4, 0xffdfffff, RZ, 0xc0, !PT ;  /* 0xffdfffff04047812 */ /* 0x000fc800078ec0ff */
[----:B------:R-:W-:-:S04]  /*60560*/  @P3 LOP3.LUT R4, R4, 0x200000, RZ, 0xfc, !PT ;  /* 0x0020000004043812 */ /* 0x000fc800078efcff */
[----:B------:R-:W-:-:S04]  /*60570*/  LOP3.LUT R4, R4, 0xffefffff, RZ, 0xc0, !PT ;  /* 0xffefffff04047812 */ /* 0x000fc800078ec0ff */
[----:B------:R-:W-:Y:S02]  /*60580*/  @P1 LOP3.LUT R4, R4, 0x100000, RZ, 0xfc, !PT ;  /* 0x0010000004041812 */ /* 0x000fe400078efcff */
[----:B-1----:R-:W-:Y:S02]  /*60590*/  ISETP.GE.AND P1, PT, R29, UR6, PT ;  /* 0x000000061d007c0c */ /* 0x002fe4000bf26270 */
[----:B------:R-:W-:Y:S01]  /*605a0*/  LOP3.LUT R0, R0, 0xfffffffe, RZ, 0xc0, !PT ;  /* 0xfffffffe00007812 */ /* 0x000fe200078ec0ff */
[----:B------:R1:W-:Y:S01]  /*605b0*/  STL.64 [R1+0xb50], R26 ;  /* 0x000b501a01007387 */ /* 0x0003e20000100a00 */
[----:B------:R-:W-:Y:S02]  /*605c0*/  LOP3.LUT R4, R4, 0xfff7ffff, RZ, 0xc0, !PT ;  /* 0xfff7ffff04047812 */ /* 0x000fe400078ec0ff */
[C---:B--2---:R-:W-:Y:S02]  /*605d0*/  ISETP.LT.AND P3, PT, R28.reuse, UR5, !P1 ;  /* 0x000000051c007c0c */ /* 0x044fe4000cf61270 */
[----:B------:R-:W-:Y:S01]  /*605e0*/  ISETP.GE.AND P1, PT, R28, UR7, PT ;  /* 0x000000071c007c0c */ /* 0x000fe2000bf26270 */
[----:B------:R-:W2:Y:S01]  /*605f0*/  LDCU UR5, c[0x0][0x39c] ;  /* 0x00007380ff0577ac */ /* 0x000ea20008000800 */
[----:B------:R-:W3:Y:S01]  /*60600*/  LDCU UR6, c[0x0][0x398] ;  /* 0x00007300ff0677ac */ /* 0x000ee20008000800 */
[----:B------:R-:W0:Y:S01]  /*60610*/  LDCU UR7, c[0x0][0x398] ;  /* 0x00007300ff0777ac */ /* 0x000e220008000800 */
[----:B------:R-:W-:Y:S01]  /*60620*/  ISETP.LT.AND P5, PT, R20, UR34, !P1 ;  /* 0x0000002214007c0c */ /* 0x000fe2000cfa1270 */
[----:B-1----:R-:W3:Y:S06]  /*60630*/  LDL.LU.64 R26, [R1+0x1fe0] ;  /* 0x001fe000011a7983 */ /* 0x002eec0000300a00 */
[----:B------:R-:W-:-:S02]  /*60640*/  @P3 LOP3.LUT R4, R4, 0x80000, RZ, 0xfc, !PT ;  /* 0x0008000004043812 */ /* 0x000fc400078efcff */
[----:B------:R-:W-:Y:S02]  /*60650*/  ISETP.LT.AND P3, PT, R6, UR38, !P1 ;  /* 0x0000002606007c0c */ /* 0x000fe4000cf61270 */
[----:B------:R-:W-:Y:S01]  /*60660*/  ISETP.LT.AND P4, PT, R5, UR42, !P1 ;  /* 0x0000002a05007c0c */ /* 0x000fe2000cf81270 */
[----:B------:R-:W3:Y:S01]  /*60670*/  LDL.LU R3, [R1+0x1fdc] ;  /* 0x001fdc0001037983 */ /* 0x000ee20000300800 */
[----:B------:R-:W-:Y:S02]  /*60680*/  LOP3.LUT R4, R4, 0xfffbffff, RZ, 0xc0, !PT ;  /* 0xfffbffff04047812 */ /* 0x000fe400078ec0ff */
[----:B------:R-:W-:Y:S01]  /*60690*/  ISETP.LT.AND P1, PT, R29, UR8, !P2 ;  /* 0x000000081d007c0c */ /* 0x000fe2000d721270 */
[----:B------:R-:W3:Y:S01]  /*606a0*/  LDL.LU R8, [R1+0x1fd8] ;  /* 0x001fd80001087983 */ /* 0x000ee20000300800 */
[----:B------:R-:W-:Y:S02]  /*606b0*/  LOP3.LUT R12, R12, 0x7fffffff, RZ, 0xc0, !PT ;  /* 0x7fffffff0c0c7812 */ /* 0x000fe400078ec0ff */
[----:B------:R-:W-:-:S02]  /*606c0*/  @P5 LOP3.LUT R4, R4, 0x40000, RZ, 0xfc, !PT ;  /* 0x0004000004045812 */ /* 0x000fc400078efcff */
[----:B------:R-:W-:Y:S01]  /*606d0*/  LOP3.LUT R13, R13, 0x7fffffff, RZ, 0xc0, !PT ;  /* 0x7fffffff0d0d7812 */ /* 0x000fe200078ec0ff */
[----:B------:R-:W1:Y:S01]  /*606e0*/  LDCU UR42, c[0x0][0x398] ;  /* 0x00007300ff2a77ac */ /* 0x000e620008000800 */
[----:B------:R-:W0:Y:S01]  /*606f0*/  LDCU UR38, c[0x0][0x398] ;  /* 0x00007300ff2677ac */ /* 0x000e220008000800 */
[----:B------:R-:W-:Y:S02]  /*60700*/  LOP3.LUT R4, R4, 0xfffdffff, RZ, 0xc0, !PT ;  /* 0xfffdffff04047812 */ /* 0x000fe400078ec0ff */
[----:B------:R-:W-:Y:S01]  /*60710*/  LOP3.LUT R2, R2, 0xdfffffff, RZ, 0xc0, !PT ;  /* 0xdfffffff02027812 */ /* 0x000fe200078ec0ff */
[----:B------:R-:W0:Y:S01]  /*60720*/  LDCU UR34, c[0x0][0x398] ;  /* 0x00007300ff2277ac */ /* 0x000e220008000800 */
[----:B------:R-:W-:Y:S02]  /*60730*/  LOP3.LUT R17, R17, 0x7fffffff, RZ, 0xc0, !PT ;  /* 0x7fffffff11117812 */ /* 0x000fe400078ec0ff */
[----:B------:R-:W-:Y:S01]  /*60740*/  @P3 LOP3.LUT R4, R4, 0x20000, RZ, 0xfc, !PT ;  /* 0x0002000004043812 */ /* 0x000fe200078efcff */
[----:B------:R-:W0:Y:S03]  /*60750*/  LDCU UR8, c[0x0][0x398] ;  /* 0x00007300ff0877ac */ /* 0x000e260008000800 */
[----:B------:R-:W-:-:S02]  /*60760*/  LOP3.LUT R4, R4, 0xfffeffff, RZ, 0xc0, !PT ;  /* 0xfffeffff04047812 */ /* 0x000fc400078ec0ff */
[----:B------:R-:W-:Y:S01]  /*60770*/  ISETP.LT.AND P3, PT, R20, UR10, !P2 ;  /* 0x0000000a14007c0c */ /* 0x000fe2000d761270 */
[----:B------:R-:W-:Y:S01]  /*60780*/  STL.64 [R1+0x8], R22 ;  /* 0x0000081601007387 */ /* 0x000fe20000100a00 */
[----:B------:R-:W0:Y:S01]  /*60790*/  LDCU UR10, c[0x0][0x398] ;  /* 0x00007300ff0a77ac */ /* 0x000e220008000800 */
[----:B------:R-:W-:-:S04]  /*607a0*/  @P4 LOP3.LUT R4, R4, 0x10000, RZ, 0xfc, !PT ;  /* 0x0001000004044812 */ /* 0x000fc800078efcff */
[----:B------:R-:W-:Y:S02]  /*607b0*/  LOP3.LUT R4, R4, 0xffff7fff, RZ, 0xc0, !PT ;  /* 0xffff7fff04047812 */ /* 0x000fe400078ec0ff */
[----:B------:R-:W-:Y:S01]  /*607c0*/  ISETP.LT.AND P4, PT, R6, UR12, !P2 ;  /* 0x0000000c06007c0c */ /* 0x000fe2000d781270 */
[----:B------:R-:W0:Y:S01]  /*607d0*/  LDCU UR12, c[0x0][0x398] ;  /* 0x00007300ff0c77ac */ /* 0x000e220008000800 */
[----:B------:R-:W-:-:S04]  /*607e0*/  @P1 LOP3.LUT R4, R4, 0x8000, RZ, 0xfc, !PT ;  /* 0x0000800004041812 */ /* 0x000fc800078efcff */
[----:B------:R-:W-:Y:S02]  /*607f0*/  LOP3.LUT R4, R4, 0xffffbfff, RZ, 0xc0, !PT ;  /* 0xffffbfff04047812 */ /* 0x000fe400078ec0ff */
[----:B------:R-:W-:Y:S02]  /*60800*/  ISETP.LT.AND P1, PT, R5, UR14, !P2 ;  /* 0x0000000e05007c0c */ /* 0x000fe4000d721270 */
[----:B------:R-:W-:Y:S01]  /*60810*/  @P3 LOP3.LUT R4, R4, 0x4000, RZ, 0xfc, !PT ;  /* 0x0000400004043812 */ /* 0x000fe200078efcff */
[----:B------:R-:W0:Y:S03]  /*60820*/  LDCU UR14, c[0x0][0x398] ;  /* 0x00007300ff0e77ac */ /* 0x000e260008000800 */
[----:B------:R-:W-:Y:S02]  /*60830*/  LOP3.LUT R4, R4, 0xffffdfff, RZ, 0xc0, !PT ;  /* 0xffffdfff04047812 */ /* 0x000fe400078ec0ff */
[----:B------:R-:W-:-:S02]  /*60840*/  ISETP.LT.AND P3, PT, R29, UR16, !P0 ;  /* 0x000000101d007c0c */ /* 0x000fc4000c761270 */
[----:B------:R-:W-:Y:S01]  /*60850*/  ISETP.LT.AND P2, PT, R20, UR18, !P0 ;  /* 0x0000001214007c0c */ /* 0x000fe2000c741270 */
[----:B------:R-:W0:Y:S01]  /*60860*/  LDCU UR18, c[0x0][0x398] ;  /* 0x00007300ff1277ac */ /* 0x000e220008000800 */
[----:B------:R-:W-:Y:S01]  /*60870*/  @P4 LOP3.LUT R4, R4, 0x2000, RZ, 0xfc, !PT ;  /* 0x0000200004044812 */ /* 0x000fe200078efcff */
[----:B------:R-:W0:Y:S03]  /*60880*/  LDCU UR16, c[0x0][0x398] ;  /* 0x00007300ff1077ac */ /* 0x000e260008000800 */
[----:B------:R-:W-:-:S04]  /*60890*/  LOP3.LUT R4, R4, 0xffffefff, RZ, 0xc0, !PT ;  /* 0xffffefff04047812 */ /* 0x000fc800078ec0ff */
[----:B------:R-:W-:-:S04]  /*608a0*/  @P1 LOP3.LUT R4, R4, 0x1000, RZ, 0xfc, !PT ;  /* 0x0000100004041812 */ /* 0x000fc800078efcff */
[----:B------:R-:W-:Y:S02]  /*608b0*/  LOP3.LUT R4, R4, 0xfffff7ff, RZ, 0xc0, !PT ;  /* 0xfffff7ff04047812 */ /* 0x000fe400078ec0ff */
[----:B------:R-:W-:Y:S02]  /*608c0*/  ISETP.LT.AND P1, PT, R6, UR20, !P0 ;  /* 0x0000001406007c0c */ /* 0x000fe4000c721270 */
[----:B------:R-:W-:Y:S01]  /*608d0*/  @P3 LOP3.LUT R4, R4, 0x800, RZ, 0xfc, !PT ;  /* 0x0000080004043812 */ /* 0x000fe200078efcff */
[----:B------:R-:W0:Y:S03]  /*608e0*/  LDCU UR20, c[0x0][0x398] ;  /* 0x00007300ff1477ac */ /* 0x000e260008000800 */
[----:B------:R-:W-:Y:S02]  /*608f0*/  LOP3.LUT R4, R4, 0xfffffbff, RZ, 0xc0, !PT ;  /* 0xfffffbff04047812 */ /* 0x000fe400078ec0ff */
[----:B------:R-:W-:-:S02]  /*60900*/  ISETP.LT.AND P0, PT, R5, UR36, !P0 ;  /* 0x0000002405007c0c */ /* 0x000fc4000c701270 */
[----:B------:R-:W-:Y:S01]  /*60910*/  @P2 LOP3.LUT R4, R4, 0x400, RZ, 0xfc, !PT ;  /* 0x0000040004042812 */ /* 0x000fe200078efcff */
[----:B------:R-:W-:Y:S01]  /*60920*/  VIADD R5, R28, 0x3 ;  /* 0x000000031c057836 */ /* 0x000fe20000000000 */
[----:B------:R-:W0:Y:S02]  /*60930*/  LDCU UR36, c[0x0][0x398] ;  /* 0x00007300ff2477ac */ /* 0x000e240008000800 */
[----:B------:R-:W-:-:S04]  /*60940*/  LOP3.LUT R4, R4, 0xfffffdff, RZ, 0xc0, !PT ;  /* 0xfffffdff04047812 */ /* 0x000fc800078ec0ff */
[----:B------:R-:W-:-:S04]  /*60950*/  @P1 LOP3.LUT R4, R4, 0x200, RZ, 0xfc, !PT ;  /* 0x0000020004041812 */ /* 0x000fc800078efcff */
[----:B------:R-:W-:-:S04]  /*60960*/  LOP3.LUT R4, R4, 0xfffffeff, RZ, 0xc0, !PT ;  /* 0xfffffeff04047812 */ /* 0x000fc800078ec0ff */
[----:B------:R-:W-:Y:S02]  /*60970*/  @P0 LOP3.LUT R4, R4, 0x100, RZ, 0xfc, !PT ;  /* 0x0000010004040812 */ /* 0x000fe400078efcff */
[----:B--2---:R-:W-:Y:S01]  /*60980*/  ISETP.GE.AND P0, PT, R5, UR5, PT ;  /* 0x0000000505007c0c */ /* 0x004fe2000bf06270 */
[----:B------:R-:W2:Y:S01]  /*60990*/  LDCU UR5, c[0x0][0x39c] ;  /* 0x00007380ff0577ac */ /* 0x000ea20008000800 */
[----:B------:R-:W-:-:S11]  /*609a0*/  VIADD R5, R28, 0x4 ;  /* 0x000000041c057836 */ /* 0x000fd60000000000 */
[----:B------:R-:W-:Y:S02]  /*609b0*/  @P0 LOP3.LUT R9, R9, 0x200000, RZ, 0xfc, !PT ;  /* 0x0020000009090812 */ /* 0x000fe400078efcff */
[----:B--2---:R-:W-:Y:S01]  /*609c0*/  ISETP.GE.AND P0, PT, R5, UR5, PT ;  /* 0x0000000505007c0c */ /* 0x004fe2000bf06270 */
[----:B------:R-:W2:Y:S01]  /*609d0*/  LDCU UR5, c[0x0][0x39c] ;  /* 0x00007380ff0577ac */ /* 0x000ea20008000800 */
[----:B------:R-:W-:Y:S01]  /*609e0*/  VIADD R5, R28, 0x5 ;  /* 0x000000051c057836 */ /* 0x000fe20000000000 */
[----:B------:R-:W-:-:S10]  /*609f0*/  LOP3.LUT R9, R9, 0xffefffff, RZ, 0xc0, !PT ;  /* 0xffefffff09097812 */ /* 0x000fd400078ec0ff */
        /* <DEDUP_REMOVED lines=421> */
[----:B------:R-:W-:-:S05]  /*62450*/  VIADD R5, R28, 0x5a ;  /* 0x0000005a1c057836 */ /* 0x000fca0000000000 */
        /* <DEDUP_REMOVED lines=17> */
[C---:B------:R-:W-:Y:S01]  /*62570*/  VIADD R5, R28.reuse, 0x60 ;  /* 0x000000601c057836 */ /* 0x040fe20000000000 */
[----:B------:R-:W-:Y:S02]  /*62580*/  @P0 LOP3.LUT R25, R25, 0x20, RZ, 0xfc, !PT ;  /* 0x0000002019190812 */ /* 0x000fe400078efcff */
[----:B------:R-:W-:Y:S02]  /*62590*/  LOP3.LUT R9, R9, 0xffbfffff, RZ, 0xc0, !PT ;  /* 0xffbfffff09097812 */ /* 0x000fe400078ec0ff */
        /* <DEDUP_REMOVED lines=60> */
[----:B------:R-:W-:Y:S01]  /*62960*/  LOP3.LUT R0, R0, 0xfffffffb, RZ, 0xc0, !PT ;  /* 0xfffffffb00007812 */ /* 0x000fe200078ec0ff */
[----:B------:R-:W-:-:S10]  /*62970*/  VIADD R5, R28, 0x6d ;  /* 0x0000006d1c057836 */ /* 0x000fd40000000000 */
        /* <DEDUP_REMOVED lines=28> */
[----:B------:R-:W-:Y:S01]  /*62b40*/  LOP3.LUT R25, R25, 0xffffffbf, RZ, 0xc0, !PT ;  /* 0xffffffbf19197812 */ /* 0x000fe200078ec0ff */
[----:B------:R-:W-:Y:S01]  /*62b50*/  VIADD R5, R28, 0x73 ;  /* 0x000000731c057836 */ /* 0x000fe20000000000 */
[----:B------:R-:W-:Y:S02]  /*62b60*/  LOP3.LUT R0, R0, 0xfffffeff, RZ, 0xc0, !PT ;  /* 0xfffffeff00007812 */ /* 0x000fe400078ec0ff */
[----:B------:R-:W-:-:S04]  /*62b70*/  @P1 LOP3.LUT R25, R25, 0x40, RZ, 0xfc, !PT ;  /* 0x0000004019191812 */ /* 0x000fc800078efcff */
[----:B------:R-:W-:-:S03]  /*62b80*/  LOP3.LUT R25, R25, 0xffffff7f, RZ, 0xc0, !PT ;  /* 0xffffff7f19197812 */ /* 0x000fc600078ec0ff */
[----:B------:R-:W-:Y:S02]  /*62b90*/  @P0 LOP3.LUT R0, R0, 0x100, RZ, 0xfc, !PT ;  /* 0x0000010000000812 */ /* 0x000fe400078efcff */
[----:B------:R-:W-:Y:S02]  /*62ba0*/  @P2 LOP3.LUT R25, R25, 0x80, RZ, 0xfc, !PT ;  /* 0x0000008019192812 */ /* 0x000fe400078efcff */
[----:B--2---:R-:W-:Y:S01]  /*62bb0*/  ISETP.GE.AND P0, PT, R5, UR5, PT ;  /* 0x0000000505007c0c */ /* 0x004fe2000bf06270 */
[----:B------:R-:W2:Y:S01]  /*62bc0*/  LDCU UR5, c[0x0][0x39c] ;  /* 0x00007380ff0577ac */ /* 0x000ea20008000800 */
[----:B------:R-:W-:-:S04]  /*62bd0*/  LOP3.LUT R25, R25, 0xfffffeff, RZ, 0xc0, !PT ;  /* 0xfffffeff19197812 */ /* 0x000fc800078ec0ff */
[----:B------:R-:W-:Y:S01]  /*62be0*/  @P3 LOP3.LUT R25, R25, 0x100, RZ, 0xfc, !PT ;  /* 0x0000010019193812 */ /* 0x000fe200078efcff */
[----:B------:R-:W-:Y:S02]  /*62bf0*/  VIADD R5, R28, 0x74 ;  /* 0x000000741c057836 */ /* 0x000fe40000000000 */
[----:B------:R-:W4:Y:S01]  /*62c00*/  LDL.LU R28, [R1+0x1fd4] ;  /* 0x001fd400011c7983 */ /* 0x000f220000300800 */
[----:B------:R-:W-:-:S04]  /*62c10*/  LOP3.LUT R25, R25, 0xffffffef, RZ, 0xc0, !PT ;  /* 0xffffffef19197812 */ /* 0x000fc800078ec0ff */
[----:B------:R-:W-:Y:S02]  /*62c20*/  @P4 LOP3.LUT R25, R25, 0x10, RZ, 0xfc, !PT ;  /* 0x0000001019194812 */ /* 0x000fe400078efcff */
[----:B--2---:R-:W-:Y:S02]  /*62c30*/  ISETP.GE.AND P4, PT, R5, UR5, PT ;  /* 0x0000000505007c0c */ /* 0x004fe4000bf86270 */
[----:B------:R-:W-:Y:S01]  /*62c40*/  LOP3.LUT R0, R0, 0xfffffdff, RZ, 0xc0, !PT ;  /* 0xfffffdff00007812 */ /* 0x000fe200078ec0ff */
[----:B------:R-:W0:Y:S01]  /*62c50*/  LDL.LU R5, [R1+0xfc4] ;  /* 0x000fc40001057983 */ /* 0x000e220000300800 */
[----:B------:R-:W2:Y:S02]  /*62c60*/  LDCU UR5, c[0x0][0x398] ;  /* 0x00007300ff0577ac */ /* 0x000ea40008000800 */
[----:B------:R-:W-:Y:S02]  /*62c70*/  @P0 LOP3.LUT R0, R0, 0x200, RZ, 0xfc, !PT ;  /* 0x0000020000000812 */ /* 0x000fe400078efcff */
[----:B------:R-:W-:-:S02]  /*62c80*/  LOP3.LUT R25, R25, 0xfffffdff, RZ, 0xc0, !PT ;  /* 0xfffffdff19197812 */ /* 0x000fc400078ec0ff */
[----:B------:R-:W-:Y:S02]  /*62c90*/  LOP3.LUT P3, RZ, R9, 0x200000, RZ, 0xc0, !PT ;  /* 0x0020000009ff7812 */ /* 0x000fe4000786c0ff */
[----:B------:R-:W-:Y:S02]  /*62ca0*/  LOP3.LUT R0, R0, 0xfffffbff, RZ, 0xc0, !PT ;  /* 0xfffffbff00007812 */ /* 0x000fe400078ec0ff */
[----:B------:R-:W-:Y:S02]  /*62cb0*/  @P5 LOP3.LUT R25, R25, 0x200, RZ, 0xfc, !PT ;  /* 0x0000020019195812 */ /* 0x000fe400078efcff */
[----:B------:R-:W-:Y:S02]  /*62cc0*/  @P4 LOP3.LUT R0, R0, 0x400, RZ, 0xfc, !PT ;  /* 0x0000040000004812 */ /* 0x000fe400078efcff */
[----:B------:R-:W-:Y:S02]  /*62cd0*/  ISETP.LT.AND P4, PT, R29, UR4, !P3 ;  /* 0x000000041d007c0c */ /* 0x000fe4000df81270 */
[----:B------:R-:W-:-:S02]  /*62ce0*/  LOP3.LUT R25, R25, 0xfffffbff, RZ, 0xc0, !PT ;  /* 0xfffffbff19197812 */ /* 0x000fc400078ec0ff */
[----:B------:R-:W-:Y:S02]  /*62cf0*/  LOP3.LUT R4, R4, 0xffffff7f, RZ, 0xc0, !PT ;  /* 0xffffff7f04047812 */ /* 0x000fe400078ec0ff */
[----:B---3--:R-:W-:Y:S01]  /*62d00*/  ISETP.LT.AND P5, PT, R6, UR6, !P3 ;  /* 0x0000000606007c0c */ /* 0x008fe2000dfa1270 */
[----:B------:R-:W3:Y:S01]  /*62d10*/  LDCU UR4, c[0x0][0x398] ;  /* 0x00007300ff0477ac */ /* 0x000ee20008000800 */
[----:B------:R-:W-:Y:S02]  /*62d20*/  @P6 LOP3.LUT R25, R25, 0x400, RZ, 0xfc, !PT ;  /* 0x0000040019196812 */ /* 0x000fe400078efcff */
[----:B------:R-:W-:Y:S02]  /*62d30*/  LOP3.LUT P2, RZ, R9, 0x100000, RZ, 0xc0, !PT ;  /* 0x0010000009ff7812 */ /* 0x000fe4000784c0ff */
[----:B--2---:R-:W-:Y:S01]  /*62d40*/  ISETP.LT.AND P6, PT, R20, UR5, !P3 ;  /* 0x0000000514007c0c */ /* 0x004fe2000dfc1270 */
[----:B------:R-:W2:Y:S01]  /*62d50*/  LDCU UR5, c[0x0][0x398] ;  /* 0x00007300ff0577ac */ /* 0x000ea20008000800 */
[----:B------:R-:W1:Y:S01]  /*62d60*/  LDCU UR6, c[0x0][0x398] ;  /* 0x00007300ff0677ac */ /* 0x000e620008000800 */
[----:B------:R-:W-:-:S04]  /*62d70*/  @P4 LOP3.LUT R4, R4, 0x80, RZ, 0xfc, !PT ;  /* 0x0000008004044812 */ /* 0x000fc800078efcff */
[----:B------:R-:W-:-:S06]  /*62d80*/  LOP3.LUT R4, R4, 0xffffffbf, RZ, 0xc0, !PT ;  /* 0xffffffbf04047812 */ /* 0x000fcc00078ec0ff */
[----:B------:R-:W-:-:S04]  /*62d90*/  @P6 LOP3.LUT R4, R4, 0x40, RZ, 0xfc, !PT ;  /* 0x0000004004046812 */ /* 0x000fc800078efcff */
[----:B------:R-:W-:-:S04]  /*62da0*/  LOP3.LUT R4, R4, 0xffffffdf, RZ, 0xc0, !PT ;  /* 0xffffffdf04047812 */ /* 0x000fc800078ec0ff */
[----:B------:R-:W-:-:S04]  /*62db0*/  @P5 LOP3.LUT R4, R4, 0x20, RZ, 0xfc, !PT ;  /* 0x0000002004045812 */ /* 0x000fc800078efcff */
[----:B------:R-:W-:Y:S02]  /*62dc0*/  LOP3.LUT R4, R4, 0xffffffef, RZ, 0xc0, !PT ;  /* 0xffffffef04047812 */ /* 0x000fe400078ec0ff */
[----:B--2---:R-:W-:Y:S02]  /*62dd0*/  ISETP.LT.AND P6, PT, R20, UR5, !P2 ;  /* 0x0000000514007c0c */ /* 0x004fe4000d7c1270 */
[----:B-1----:R-:W-:Y:S01]  /*62de0*/  ISETP.LT.AND P5, PT, R6, UR6, !P2 ;  /* 0x0000000606007c0c */ /* 0x002fe2000d7a1270 */
[----:B------:R-:W1:Y:S01]  /*62df0*/  LDCU UR5, c[0x0][0x398] ;  /* 0x00007300ff0577ac */ /* 0x000e620008000800 */
[C---:B------:R-:W-:Y:S01]  /*62e00*/  LOP3.LUT P1, RZ, R9.reuse, 0x80000, RZ, 0xc0, !PT ;  /* 0x0008000009ff7812 */ /* 0x040fe2000782c0ff */
[----:B------:R-:W2:Y:S01]  /*62e10*/  LDCU UR6, c[0x0][0x398] ;  /* 0x00007300ff0677ac */ /* 0x000ea20008000800 */
[----:B------:R-:W-:Y:S02]  /*62e20*/  LOP3.LUT P0, RZ, R9, 0x40000, RZ, 0xc0, !PT ;  /* 0x0004000009ff7812 */ /* 0x000fe4000780c0ff */
[----:B0-----:R-:W-:Y:S01]  /*62e30*/  ISETP.LT.AND P4, PT, R5, UR7, !P3 ;  /* 0x0000000705007c0c */ /* 0x001fe2000df81270 */
[----:B------:R-:W0:-:S12]  /*62e40*/  LDCU UR7, c[0x0][0x398] ;  /* 0x00007300ff0777ac */ /* 0x000e180008000800 */
[----:B------:R-:W-:Y:S02]  /*62e50*/  @P4 LOP3.LUT R4, R4, 0x10, RZ, 0xfc, !PT ;  /* 0x0000001004044812 */ /* 0x000fe400078efcff */
[----:B---3--:R-:W-:Y:S01]  /*62e60*/  ISETP.LT.AND P4, PT, R29, UR4, !P2 ;  /* 0x000000041d007c0c */ /* 0x008fe2000d781270 */
[----:B------:R-:W3:Y:S01]  /*62e70*/  LDCU UR4, c[0x0][0x398] ;  /* 0x00007300ff0477ac */ /* 0x000ee20008000800 */
[----:B------:R-:W-:-:S11]  /*62e80*/  LOP3.LUT R4, R4, 0xfffffff7, RZ, 0xc0, !PT ;  /* 0xfffffff704047812 */ /* 0x000fd600078ec0ff */
[----:B------:R-:W-:-:S04]  /*62e90*/  @P4 LOP3.LUT R4, R4, 0x8, RZ, 0xfc, !PT ;  /* 0x0000000804044812 */ /* 0x000fc800078efcff */
[----:B------:R-:W-:Y:S02]  /*62ea0*/  LOP3.LUT R4, R4, 0xfffffffb, RZ, 0xc0, !PT ;  /* 0xfffffffb04047812 */ /* 0x000fe400078ec0ff */
[----:B0-----:R-:W-:Y:S01]  /*62eb0*/  ISETP.LT.AND P4, PT, R5, UR7, !P2 ;  /* 0x0000000705007c0c */ /* 0x001fe2000d781270 */
[----:B------:R-:W0:Y:S01]  /*62ec0*/  LDCU UR7, c[0x0][0x398] ;  /* 0x00007300ff0777ac */ /* 0x000e220008000800 */
[----:B------:R-:W-:-:S04]  /*62ed0*/  @P6 LOP3.LUT R4, R4, 0x4, RZ, 0xfc, !PT ;  /* 0x0000000404046812 */ /* 0x000fc800078efcff */
[----:B------:R-:W-:-:S04]  /*62ee0*/  LOP3.LUT R4, R4, 0xfffffffd, RZ, 0xc0, !PT ;  /* 0xfffffffd04047812 */ /* 0x000fc800078ec0ff */
[----:B------:R-:W-:-:S04]  /*62ef0*/  @P5 LOP3.LUT R4, R4, 0x2, RZ, 0xfc, !PT ;  /* 0x0000000204045812 */ /* 0x000fc800078efcff */
[----:B------:R-:W-:-:S04]  /*62f00*/  LOP3.LUT R4, R4, 0xfffffffe, RZ, 0xc0, !PT ;  /* 0xfffffffe04047812 */ /* 0x000fc800078ec0ff */
[----:B------:R-:W-:Y:S02]  /*62f10*/  @P4 LOP3.LUT R4, R4, 0x1, RZ, 0xfc, !PT ;  /* 0x0000000104044812 */ /* 0x000fe400078efcff */
[----:B---3--:R-:W-:Y:S02]  /*62f20*/  ISETP.LT.AND P4, PT, R29, UR4, !P1 ;  /* 0x000000041d007c0c */ /* 0x008fe4000cf81270 */
[----:B-1----:R-:W-:Y:S02]  /*62f30*/  ISETP.LT.AND P6, PT, R20, UR5, !P1 ;  /* 0x0000000514007c0c */ /* 0x002fe4000cfc1270 */
[----:B--2---:R-:W-:Y:S01]  /*62f40*/  ISETP.LT.AND P5, PT, R6, UR6, !P1 ;  /* 0x0000000606007c0c */ /* 0x004fe2000cfa1270 */
[----:B------:R-:W1:Y:S01]  /*62f50*/  LDCU UR4, c[0x0][0x398] ;  /* 0x00007300ff0477ac */ /* 0x000e620008000800 */
[----:B------:R-:W2:Y:S01]  /*62f60*/  LDCU UR5, c[0x0][0x398] ;  /* 0x00007300ff0577ac */ /* 0x000ea20008000800 */
[----:B------:R-:W3:Y:S06]  /*62f70*/  LDCU UR6, c[0x0][0x398] ;  /* 0x00007300ff0677ac */ /* 0x000eec0008000800 */
        /* <DEDUP_REMOVED lines=9> */
[----:B-1----:R-:W-:Y:S02]  /*63010*/  ISETP.LT.AND P4, PT, R29, UR4, !P0 ;  /* 0x000000041d007c0c */ /* 0x002fe4000c781270 */
[----:B--2---:R-:W-:Y:S02]  /*63020*/  ISETP.LT.AND P6, PT, R20, UR5, !P0 ;  /* 0x0000000514007c0c */ /* 0x004fe4000c7c1270 */
[----:B---3--:R-:W-:Y:S02]  /*63030*/  ISETP.LT.AND P5, PT, R6, UR6, !P0 ;  /* 0x0000000606007c0c */ /* 0x008fe4000c7a1270 */
[----:B------:R-:W-:Y:S01]  /*63040*/  LOP3.LUT R10, R10, 0xf7ffffff, RZ, 0xc0, !PT ;  /* 0xf7ffffff0a0a7812 */ /* 0x000fe200078ec0ff */
[----:B------:R-:W1:Y:S01]  /*63050*/  LDCU UR4, c[0x0][0x398] ;  /* 0x00007300ff0477ac */ /* 0x000e620008000800 */
[----:B------:R-:W2:Y:S01]  /*63060*/  LDCU UR5, c[0x0][0x398] ;  /* 0x00007300ff0577ac */ /* 0x000ea20008000800 */
[----:B------:R-:W-:Y:S01]  /*63070*/  LOP3.LUT P3, RZ, R9, 0x20000, RZ, 0xc0, !PT ;  /* 0x0002000009ff7812 */ /* 0x000fe2000786c0ff */
[----:B------:R-:W3:Y:S03]  /*63080*/  LDCU UR6, c[0x0][0x398] ;  /* 0x00007300ff0677ac */ /* 0x000ee60008000800 */
        /* <DEDUP_REMOVED lines=113> */
[----:B---3--:R-:W-:Y:S01]  /*637a0*/  ISETP.LT.AND P5, PT, R6, UR6, !P1 ;  /* 0x0000000606007c0c */ /* 0x008fe2000cfa1270 */
[----:B------:R-:W1:Y:S01]  /*637b0*/  LDCU UR4, c[0x0][0x398] ;  /* 0x00007300ff0477ac */ /* 0x000e620008000800 */
[----:B------:R-:W2:Y:S01]  /*637c0*/  LDCU UR5, c[0x0][0x398] ;  /* 0x00007300ff0577ac */ /* 0x000ea20008000800 */
[----:B------:R-:W-:Y:S01]  /*637d0*/  LOP3.LUT P0, RZ, R9, 0x400, RZ, 0xc0, !PT ;  /* 0x0000040009ff7812 */ /* 0x000fe2000780c0ff */
[----:B------:R-:W3:Y:S05]  /*637e0*/  LDCU UR6, c[0x0][0x398] ;  /* 0x00007300ff0677ac */ /* 0x000eea0008000800 */
        /* <DEDUP_REMOVED lines=382> */
[----:B--2---:R-:W-:Y:S01]  /*64fd0*/  ISETP.LT.AND P6, PT, R6, UR5, !P2 ;  /* 0x0000000506007c0c */ /* 0x004fe2000d7c1270 */
[----:B------:R-:W1:Y:S01]  /*64fe0*/  LDCU UR5, c[0x0][0x398] ;  /* 0x00007300ff0577ac */ /* 0x000e620008000800 */
[----:B------:R-:W-:Y:S01]  /*64ff0*/  LOP3.LUT R13, R13, 0xfffffff7, RZ, 0xc0, !PT ;  /* 0xfffffff70d0d7812 */ /* 0x000fe200078ec0ff */
[----:B------:R-:W2:Y:S01]  /*65000*/  LDCU UR4, c[0x0][0x398] ;  /* 0x00007300ff0477ac */ /* 0x000ea20008000800 */
[----:B---3--:R-:W-:Y:S01]  /*65010*/  ISETP.LT.AND P5, PT, R20, UR6, !P2 ;  /* 0x0000000614007c0c */ /* 0x008fe2000d7a1270 */
[----:B------:R-:W3:Y:S06]  /*65020*/  LDCU UR6, c[0x0][0x398] ;  /* 0x00007300ff0677ac */ /* 0x000eec0008000800 */
[----:B------:R-:W-:-:S02]  /*65030*/  @P4 LOP3.LUT R13, R13, 0x8, RZ, 0xfc, !PT ;  /* 0x000000080d0d4812 */ /* 0x000fc400078efcff */
[----:B0-----:R-:W-:Y:S02]  /*65040*/  ISETP.LT.AND P4, PT, R29, UR7, !P2 ;  /* 0x000000071d007c0c */ /* 0x001fe4000d781270 */
[----:B------:R-:W-:Y:S01]  /*65050*/  LOP3.LUT P1, RZ, R7, 0x200000, RZ, 0xc0, !PT ;  /* 0x0020000007ff7812 */ /* 0x000fe2000782c0ff */
[----:B------:R-:W0:Y:S01]  /*65060*/  LDCU UR7, c[0x0][0x398] ;  /* 0x00007300ff0777ac */ /* 0x000e220008000800 */
[----:B------:R-:W-:-:S04]  /*65070*/  LOP3.LUT R13, R13, 0xfffffffb, RZ, 0xc0, !PT ;  /* 0xfffffffb0d0d7812 */ /* 0x000fc800078ec0ff */
[----:B------:R-:W-:Y:S02]  /*65080*/  @P6 LOP3.LUT R13, R13, 0x4, RZ, 0xfc, !PT ;  /* 0x000000040d0d6812 */ /* 0x000fe400078efcff */
[----:B-1----:R-:W-:Y:S01]  /*65090*/  ISETP.LT.AND P6, PT, R20, UR5, !P1 ;  /* 0x0000000514007c0c */ /* 0x002fe2000cfc1270 */
[----:B------:R-:W1:Y:S01]  /*650a0*/  LDCU UR5, c[0x0][0x398] ;  /* 0x00007300ff0577ac */ /* 0x000e620008000800 */
[----:B------:R-:W-:Y:S02]  /*650b0*/  LOP3.LUT R13, R13, 0xfffffffd, RZ, 0xc0, !PT ;  /* 0xfffffffd0d0d7812 */ /* 0x000fe400078ec0ff */
[----:B------:R-:W-:Y:S02]  /*650c0*/  @P4 LOP3.LUT R11, R11, 0x20000000, RZ, 0xfc, !PT ;  /* 0x200000000b0b4812 */ /* 0x000fe400078efcff */
[----:B--2---:R-:W-:Y:S02]  /*650d0*/  ISETP.LT.AND P4, PT, R29, UR4, !P1 ;  /* 0x000000041d007c0c */ /* 0x004fe4000cf81270 */
[----:B------:R-:W-:-:S02]  /*650e0*/  @P5 LOP3.LUT R13, R13, 0x2, RZ, 0xfc, !PT ;  /* 0x000000020d0d5812 */ /* 0x000fc400078efcff */
[----:B---3--:R-:W-:Y:S02]  /*650f0*/  ISETP.LT.AND P5, PT, R6, UR6, !P1 ;  /* 0x0000000606007c0c */ /* 0x008fe4000cfa1270 */
[----:B------:R-:W-:Y:S01]  /*65100*/  LOP3.LUT R11, R11, 0x7fffffff, RZ, 0xc0, !PT ;  /* 0x7fffffff0b0b7812 */ /* 0x000fe200078ec0ff */
[----:B------:R-:W2:Y:S01]  /*65110*/  LDCU UR4, c[0x0][0x398] ;  /* 0x00007300ff0477ac */ /* 0x000ea20008000800 */
[----:B------:R-:W-:Y:S02]  /*65120*/  LOP3.LUT R13, R13, 0xfffffffe, RZ, 0xc0, !PT ;  /* 0xfffffffe0d0d7812 */ /* 0x000fe400078ec0ff */
[----:B------:R-:W-:Y:S02]  /*65130*/  LOP3.LUT P0, RZ, R7, 0x8000, RZ, 0xc0, !PT ;  /* 0x0000800007ff7812 */ /* 0x000fe4000780c0ff */
[----:B------:R-:W-:Y:S01]  /*65140*/  @P6 LOP3.LUT R11, R11, 0x80000000, RZ, 0xfc, !PT ;  /* 0x800000000b0b6812 */ /* 0x000fe200078efcff */
[----:B------:R-:W3:Y:S03]  /*65150*/  LDCU UR6, c[0x0][0x398] ;  /* 0x00007300ff0677ac */ /* 0x000ee60008000800 */
[----:B------:R-:W-:-:S02]  /*65160*/  LOP3.LUT R11, R11, 0xbfffffff, RZ, 0xc0, !PT ;  /* 0xbfffffff0b0b7812 */ /* 0x000fc400078ec0ff */
[----:B------:R-:W-:Y:S02]  /*65170*/  @P4 LOP3.LUT R13, R13, 0x1, RZ, 0xfc, !PT ;  /* 0x000000010d0d4812 */ /* 0x000fe400078efcff */
[----:B0-----:R-:W-:Y:S02]  /*65180*/  ISETP.LT.AND P4, PT, R5, UR7, !P1 ;  /* 0x0000000705007c0c */ /* 0x001fe4000cf81270 */
[----:B------:R-:W-:Y:S01]  /*65190*/  @P5 LOP3.LUT R11, R11, 0x40000000, RZ, 0xfc, !PT ;  /* 0x400000000b0b5812 */ /* 0x000fe200078efcff */
[----:B------:R-:W0:Y:S03]  /*651a0*/  LDCU UR7, c[0x0][0x398] ;  /* 0x00007300ff0777ac */ /* 0x000e260008000800 */
[----:B------:R-:W-:-:S07]  /*651b0*/  LOP3.LUT R11, R11, 0xfbffffff, RZ, 0xc0, !PT ;  /* 0xfbffffff0b0b7812 */ /* 0x000fce00078ec0ff */
[----:B------:R-:W-:Y:S02]  /*651c0*/  @P4 LOP3.LUT R11, R11, 0x4000000, RZ, 0xfc, !PT ;  /* 0x040000000b0b4812 */ /* 0x000fe400078efcff */
[----:B--2---:R-:W-:Y:S02]  /*651d0*/  ISETP.LT.AND P4, PT, R5, UR4, !P0 ;  /* 0x0000000405007c0c */ /* 0x004fe4000c781270 */
[----:B-1----:R-:W-:Y:S02]  /*651e0*/  ISETP.LT.AND P6, PT, R6, UR5, !P0 ;  /* 0x0000000506007c0c */ /* 0x002fe4000c7c1270 */
        /* <DEDUP_REMOVED lines=136> */
[----:B------:R-:W-:Y:S02]  /*65a70*/  LOP3.LUT R19, R19, 0xf7ffffff, RZ, 0xc0, !PT ;  /* 0xf7ffffff13137812 */ /* 0x000fe400078ec0ff */
[----:B---3--:R-:W-:Y:S01]  /*65a80*/  ISETP.LT.AND P5, PT, R6, UR6, !P0 ;  /* 0x0000000606007c0c */ /* 0x008fe2000c7a1270 */
[----:B------:R-:W2:Y:S01]  /*65a90*/  LDCU UR5, c[0x0][0x398] ;  /* 0x00007300ff0577ac */ /* 0x000ea20008000800 */
[----:B------:R-:W-:Y:S01]  /*65aa0*/  LOP3.LUT P3, RZ, R7, 0x200, RZ, 0xc0, !PT ;  /* 0x0000020007ff7812 */ /* 0x000fe2000786c0ff */
[----:B------:R-:W3:Y:S04]  /*65ab0*/  LDCU UR6, c[0x0][0x398] ;  /* 0x00007300ff0677ac */ /* 0x000ee80008000800 */
[----:B------:R-:W-:-:S04]  /*65ac0*/  @P4 LOP3.LUT R19, R19, 0x8000000, RZ, 0xfc, !PT ;  /* 0x0800000013134812 */ /* 0x000fc800078efcff */
[----:B------:R-:W-:Y:S02]  /*65ad0*/  LOP3.LUT R19, R19, 0xfbffffff, RZ, 0xc0, !PT ;  /* 0xfbffffff13137812 */ /* 0x000fe400078ec0ff */
[----:B0-----:R-:W-:Y:S01]  /*65ae0*/  ISETP.LT.AND P4, PT, R5, UR7, !P0 ;  /* 0x0000000705007c0c */ /* 0x001fe2000c781270 */
[----:B------:R-:W0:Y:S01]  /*65af0*/  LDCU UR7, c[0x0][0x398] ;  /* 0x00007300ff0777ac */ /* 0x000e220008000800 */
[----:B------:R-:W-:-:S04]  /*65b00*/  @P6 LOP3.LUT R19, R19, 0x4000000, RZ, 0xfc, !PT ;  /* 0x0400000013136812 */ /* 0x000fc800078efcff */
[----:B------:R-:W-:Y:S02]  /*65b10*/  LOP3.LUT R19, R19, 0xfdffffff, RZ, 0xc0, !PT ;  /* 0xfdffffff13137812 */ /* 0x000fe400078ec0ff */
[----:B-1----:R-:W-:Y:S01]  /*65b20*/  ISETP.LT.AND P6, PT, R29, UR4, !P3 ;  /* 0x000000041d007c0c */ /* 0x002fe2000dfc1270 */
[----:B------:R-:W1:Y:S01]  /*65b30*/  LDCU UR4, c[0x0][0x398] ;  /* 0x00007300ff0477ac */ /* 0x000e620008000800 */
[----:B------:R-:W-:-:S04]  /*65b40*/  @P5 LOP3.LUT R19, R19, 0x2000000, RZ, 0xfc, !PT ;  /* 0x0200000013135812 */ /* 0x000fc800078efcff */
[----:B------:R-:W-:-:S04]  /*65b50*/  LOP3.LUT R19, R19, 0xfeffffff, RZ, 0xc0, !PT ;  /* 0xfeffffff13137812 */ /* 0x000fc800078ec0ff */
[----:B------:R-:W-:Y:S02]  /*65b60*/  @P4 LOP3.LUT R19, R19, 0x1000000, RZ, 0xfc, !PT ;  /* 0x0100000013134812 */ /* 0x000fe400078efcff */
[----:B--2---:R-:W-:Y:S02]  /*65b70*/  ISETP.LT.AND P4, PT, R20, UR5, !P3 ;  /* 0x0000000514007c0c */ /* 0x004fe4000df81270 */
[----:B---3--:R-:W-:Y:S01]  /*65b80*/  ISETP.LT.AND P5, PT, R6, UR6, !P3 ;  /* 0x0000000606007c0c */ /* 0x008fe2000dfa1270 */
[----:B------:R-:W2:Y:S01]  /*65b90*/  LDCU UR5, c[0x0][0x398] ;  /* 0x00007300ff0577ac */ /* 0x000ea20008000800 */
[----:B------:R-:W-:Y:S02]  /*65ba0*/  LOP3.LUT R19, R19, 0xff7fffff, RZ, 0xc0, !PT ;  /* 0xff7fffff13137812 */ /* 0x000fe400078ec0ff */
[----:B------:R-:W-:Y:S01]  /*65bb0*/  LOP3.LUT P2, RZ, R7, 0x100, RZ, 0xc0, !PT ;  /* 0x0000010007ff7812 */ /* 0x000fe2000784c0ff */
[----:B------:R-:W3:Y:S01]  /*65bc0*/  LDCU UR6, c[0x0][0x398] ;  /* 0x00007300ff0677ac */ /* 0x000ee20008000800 */
[----:B------:R-:W-:-:S04]  /*65bd0*/  @P6 LOP3.LUT R19, R19, 0x800000, RZ, 0xfc, !PT ;  /* 0x0080000013136812 */ /* 0x000fc800078efcff */
[----:B------:R-:W-:Y:S02]  /*65be0*/  LOP3.LUT R19, R19, 0xffbfffff, RZ, 0xc0, !PT ;  /* 0xffbfffff13137812 */ /* 0x000fe400078ec0ff */
[----:B0-----:R-:W-:Y:S02]  /*65bf0*/  ISETP.LT.AND P3, PT, R5, UR7, !P3 ;  /* 0x0000000705007c0c */ /* 0x001fe4000df61270 */
[----:B-1----:R-:W-:Y:S01]  /*65c00*/  ISETP.LT.AND P6, PT, R29, UR4, !P2 ;  /* 0x000000041d007c0c */ /* 0x002fe2000d7c1270 */
[----:B------:R-:W0:Y:S01]  /*65c10*/  LDCU UR7, c[0x0][0x398] ;  /* 0x00007300ff0777ac */ /* 0x000e220008000800 */
[----:B------:R-:W-:Y:S01]  /*65c20*/  @P4 LOP3.LUT R19, R19, 0x400000, RZ, 0xfc, !PT ;  /* 0x0040000013134812 */ /* 0x000fe200078efcff */
[----:B------:R-:W1:Y:S03]  /*65c30*/  LDCU UR4, c[0x0][0x398] ;  /* 0x00007300ff0477ac */ /* 0x000e660008000800 */
[----:B------:R-:W-:-:S04]  /*65c40*/  LOP3.LUT R19, R19, 0xffdfffff, RZ, 0xc0, !PT ;  /* 0xffdfffff13137812 */ /* 0x000fc800078ec0ff */
        /* <DEDUP_REMOVED lines=21> */
[----:B---3--:R-:W-:Y:S02]  /*65da0*/  ISETP.LT.AND P5, PT, R6, UR6, !P1 ;  /* 0x0000000606007c0c */ /* 0x008fe4000cfa1270 */
[----:B------:R-:W-:Y:S01]  /*65db0*/  LOP3.LUT R19, R19, 0xffff7fff, RZ, 0xc0, !PT ;  /* 0xffff7fff13137812 */ /* 0x000fe200078ec0ff */
[----:B------:R-:W2:Y:S01]  /*65dc0*/  LDCU UR5, c[0x0][0x398] ;  /* 0x00007300ff0577ac */ /* 0x000ea20008000800 */
[----:B------:R-:W-:Y:S01]  /*65dd0*/  LOP3.LUT P0, RZ, R7, 0x40, RZ, 0xc0, !PT ;  /* 0x0000004007ff7812 */ /* 0x000fe2000780c0ff */
[----:B------:R-:W3:Y:S01]  /*65de0*/  LDCU UR6, c[0x0][0x398] ;  /* 0x00007300ff0677ac */ /* 0x000ee20008000800 */
        /* <DEDUP_REMOVED lines=14> */
[----:B------:R-:W2:Y:S06]  /*65ed0*/  LDCU UR5, c[0x0][0x398] ;  /* 0x00007300ff0577ac */ /* 0x000eac0008000800 */
[----:B------:R-:W-:-:S02]  /*65ee0*/  @P1 LOP3.LUT R19, R19, 0x800, RZ, 0xfc, !PT ;  /* 0x0000080013131812 */ /* 0x000fc400078efcff */
[----:B------:R-:W-:Y:S01]  /*65ef0*/  LOP3.LUT P4, RZ, R7, 0x20, RZ, 0xc0, !PT ;  /* 0x0000002007ff7812 */ /* 0x000fe2000788c0ff */
[----:B------:R-:W3:Y:S01]  /*65f00*/  LDCU UR6, c[0x0][0x398] ;  /* 0x00007300ff0677ac */ /* 0x000ee20008000800 */
[----:B------:R-:W-:Y:S02]  /*65f10*/  LOP3.LUT R19, R19, 0xfffffbff, RZ, 0xc0, !PT ;  /* 0xfffffbff13137812 */ /* 0x000fe400078ec0ff */
[----:B0-----:R-:W-:Y:S01]  /*65f20*/  ISETP.LT.AND P0, PT, R5, UR7, !P0 ;  /* 0x0000000705007c0c */ /* 0x001fe2000c701270 */
[----:B------:R-:W0:Y:S01]  /*65f30*/  LDCU UR7, c[0x0][0x398] ;  /* 0x00007300ff0777ac */ /* 0x000e220008000800 */
[----:B------:R-:W-:-:S04]  /*65f40*/  @P6 LOP3.LUT R19, R19, 0x400, RZ, 0xfc, !PT ;  /* 0x0000040013136812 */ /* 0x000fc800078efcff */
[----:B------:R-:W-:-:S04]  /*65f50*/  LOP3.LUT R19, R19, 0xfffffdff, RZ, 0xc0, !PT ;  /* 0xfffffdff13137812 */ /* 0x000fc800078ec0ff */
[----:B------:R-:W-:Y:S02]  /*65f60*/  @P5 LOP3.LUT R19, R19, 0x200, RZ, 0xfc, !PT ;  /* 0x0000020013135812 */ /* 0x000fe400078efcff */
[----:B-1----:R-:W-:Y:S02]  /*65f70*/  ISETP.LT.AND P5, PT, R29, UR4, !P4 ;  /* 0x000000041d007c0c */ /* 0x002fe4000e7a1270 */
[----:B--2---:R-:W-:Y:S01]  /*65f80*/  ISETP.LT.AND P6, PT, R20, UR5, !P4 ;  /* 0x0000000514007c0c */ /* 0x004fe2000e7c1270 */
[----:B------:R-:W1:Y:S01]  /*65f90*/  LDCU UR4, c[0x0][0x398] ;  /* 0x00007300ff0477ac */ /* 0x000e620008000800 */
[----:B------:R-:W-:Y:S01]  /*65fa0*/  LOP3.LUT R19, R19, 0xfffffeff, RZ, 0xc0, !PT ;  /* 0xfffffeff13137812 */ /* 0x000fe200078ec0ff */
[----:B------:R-:W2:Y:S03]  /*65fb0*/  LDCU UR5, c[0x0][0x398] ;  /* 0x00007300ff0577ac */ /* 0x000ea60008000800 */
[----:B------:R-:W-:-:S04]  /*65fc0*/  @P0 LOP3.LUT R19, R19, 0x100, RZ, 0xfc, !PT ;  /* 0x0000010013130812 */ /* 0x000fc800078efcff */
[----:B------:R-:W-:-:S04]  /*65fd0*/  LOP3.LUT R19, R19, 0xffffff7f, RZ, 0xc0, !PT ;  /* 0xffffff7f13137812 */ /* 0x000fc800078ec0ff */
[----:B------:R-:W-:Y:S02]  /*65fe0*/  @P5 LOP3.LUT R19, R19, 0x80, RZ, 0xfc, !PT ;  /* 0x0000008013135812 */ /* 0x000fe400078efcff */
[----:B---3--:R-:W-:Y:S02]  /*65ff0*/  ISETP.LT.AND P5, PT, R6, UR6, !P4 ;  /* 0x0000000606007c0c */ /* 0x008fe4000e7a1270 */
[----:B------:R-:W-:Y:S02]  /*66000*/  LOP3.LUT R19, R19, 0xffffffbf, RZ, 0xc0, !PT ;  /* 0xffffffbf13137812 */ /* 0x000fe400078ec0ff */
[----:B0-----:R-:W-:Y:S02]  /*66010*/  ISETP.LT.AND P4, PT, R5, UR7, !P4 ;  /* 0x0000000705007c0c */ /* 0x001fe4000e781270 */
[----:B------:R-:W-:Y:S01]  /*66020*/  LOP3.LUT P3, RZ, R7, 0x10, RZ, 0xc0, !PT ;  /* 0x0000001007ff7812 */ /* 0x000fe2000786c0ff */
[----:B------:R-:W0:Y:S01]  /*66030*/  LDCU UR6, c[0x0][0x398] ;  /* 0x00007300ff0677ac */ /* 0x000e220008000800 */
[----:B------:R-:W-:Y:S01]  /*66040*/  @P6 LOP3.LUT R19, R19, 0x40, RZ, 0xfc, !PT ;  /* 0x0000004013136812 */ /* 0x000fe200078efcff */
[----:B------:R-:W3:Y:S03]  /*66050*/  LDCU UR7, c[0x0][0x398] ;  /* 0x00007300ff0777ac */ /* 0x000ee60008000800 */
[----:B------:R-:W-:-:S02]  /*66060*/  LOP3.LUT R19, R19, 0xffffffdf, RZ, 0xc0, !PT ;  /* 0xffffffdf13137812 */ /* 0x000fc400078ec0ff */
[----:B-1----:R-:W-:Y:S01]  /*66070*/  ISETP.LT.AND P6, PT, R29, UR4, !P3 ;  /* 0x000000041d007c0c */ /* 0x002fe2000dfc1270 */
[----:B------:R-:W1:Y:S01]  /*66080*/  LDCU UR4, c[0x0][0x398] ;  /* 0x00007300ff0477ac */ /* 0x000e620008000800 */
[----:B------:R-:W-:-:S04]  /*66090*/  @P5 LOP3.LUT R19, R19, 0x20, RZ, 0xfc, !PT ;  /* 0x0000002013135812 */ /* 0x000fc800078efcff */
[----:B------:R-:W-:Y:S02]  /*660a0*/  LOP3.LUT R19, R19, 0xffffffef, RZ, 0xc0, !PT ;  /* 0xffffffef13137812 */ /* 0x000fe400078ec0ff */
[----:B--2---:R-:W-:Y:S01]  /*660b0*/  ISETP.LT.AND P5, PT, R20, UR5, !P3 ;  /* 0x0000000514007c0c */ /* 0x004fe2000dfa1270 */
[----:B------:R-:W2:Y:S01]  /*660c0*/  LDCU UR5, c[0x0][0x398] ;  /* 0x00007300ff0577ac */ /* 0x000ea20008000800 */
[----:B------:R-:W-:-:S04]  /*660d0*/  @P4 LOP3.LUT R19, R19, 0x10, RZ, 0xfc, !PT ;  /* 0x0000001013134812 */ /* 0x000fc800078efcff */
[----:B------:R-:W-:Y:S02]  /*660e0*/  LOP3.LUT R19, R19, 0xfffffff7, RZ, 0xc0, !PT ;  /* 0xfffffff713137812 */ /* 0x000fe400078ec0ff */
[----:B0-----:R-:W-:Y:S02]  /*660f0*/  ISETP.LT.AND P4, PT, R6, UR6, !P3 ;  /* 0x0000000606007c0c */ /* 0x001fe4000df81270 */
[----:B------:R-:W-:Y:S01]  /*66100*/  LOP3.LUT P2, RZ, R7, 0x8, RZ, 0xc0, !PT ;  /* 0x0000000807ff7812 */ /* 0x000fe2000784c0ff */
[----:B------:R-:W0:Y:S01]  /*66110*/  LDCU UR6, c[0x0][0x398] ;  /* 0x00007300ff0677ac */ /* 0x000e220008000800 */
[----:B------:R-:W-:Y:S02]  /*66120*/  @P6 LOP3.LUT R19, R19, 0x8, RZ, 0xfc, !PT ;  /* 0x0000000813136812 */ /* 0x000fe400078efcff */
[----:B------:R-:W-:Y:S02]  /*66130*/  LOP3.LUT P6, RZ, R15, 0x2000000, RZ, 0xc0, !PT ;  /* 0x020000000fff7812 */ /* 0x000fe400078cc0ff */
[----:B------:R-:W-:-:S02]  /*66140*/  LOP3.LUT R19, R19, 0xfffffffb, RZ, 0xc0, !PT ;  /* 0xfffffffb13137812 */ /* 0x000fc400078ec0ff */
[----:B---3--:R-:W-:Y:S02]  /*66150*/  ISETP.LT.AND P3, PT, R5, UR7, !P3 ;  /* 0x0000000705007c0c */ /* 0x008fe4000df61270 */
[----:B------:R-:W-:Y:S01]  /*66160*/  LOP3.LUT R25, R25, 0xffefffff, RZ, 0xc0, !PT ;  /* 0xffefffff19197812 */ /* 0x000fe200078ec0ff */
[----:B------:R-:W3:Y:S01]  /*66170*/  LDCU UR7, c[0x0][0x398] ;  /* 0x00007300ff0777ac */ /* 0x000ee20008000800 */
[----:B------:R-:W-:Y:S02]  /*66180*/  @P5 LOP3.LUT R19, R19, 0x4, RZ, 0xfc, !PT ;  /* 0x0000000413135812 */ /* 0x000fe400078efcff */
[----:B-1----:R-:W-:Y:S01]  /*66190*/  ISETP.LT.AND P5, PT, R29, UR4, !P2 ;  /* 0x000000041d007c0c */ /* 0x002fe2000d7a1270 */
[----:B------:R-:W1:Y:S01]  /*661a0*/  LDCU UR4, c[0x0][0x398] ;  /* 0x00007300ff0477ac */ /* 0x000e620008000800 */
[----:B------:R-:W-:Y:S02]  /*661b0*/  LOP3.LUT R19, R19, 0xfffffffd, RZ, 0xc0, !PT ;  /* 0xfffffffd13137812 */ /* 0x000fe400078ec0ff */
[----:B------:R-:W-:-:S02]  /*661c0*/  @P6 LOP3.LUT R25, R25, 0x100000, RZ, 0xfc, !PT ;  /* 0x0010000019196812 */ /* 0x000fc400078efcff */
[----:B------:R-:W-:Y:S02]  /*661d0*/  LOP3.LUT P6, RZ, R15, 0x4000000, RZ, 0xc0, !PT ;  /* 0x040000000fff7812 */ /* 0x000fe400078cc0ff */
[----:B------:R-:W-:Y:S02]  /*661e0*/  @P4 LOP3.LUT R19, R19, 0x2, RZ, 0xfc, !PT ;  /* 0x0000000213134812 */ /* 0x000fe400078efcff */
[----:B--2---:R-:W-:Y:S02]  /*661f0*/  ISETP.LT.AND P4, PT, R20, UR5, !P2 ;  /* 0x0000000514007c0c */ /* 0x004fe4000d781270 */
[----:B------:R-:W-:Y:S01]  /*66200*/  LOP3.LUT R25, R25, 0xffdfffff, RZ, 0xc0, !PT ;  /* 0xffdfffff19197812 */ /* 0x000fe200078ec0ff */
[----:B------:R-:W2:Y:S01]  /*66210*/  LDCU UR5, c[0x0][0x398] ;  /* 0x00007300ff0577ac */ /* 0x000ea20008000800 */
[----:B------:R-:W-:Y:S02]  /*66220*/  LOP3.LUT R19, R19, 0xfffffffe, RZ, 0xc0, !PT ;  /* 0xfffffffe13137812 */ /* 0x000fe400078ec0ff */
[----:B------:R-:W-:-:S02]  /*66230*/  @P5 LOP3.LUT R16, R16, 0x80000000, RZ, 0xfc, !PT ;  /* 0x8000000010105812 */ /* 0x000fc400078efcff */
[----:B------:R-:W-:Y:S02]  /*66240*/  @P3 LOP3.LUT R19, R19, 0x1, RZ, 0xfc, !PT ;  /* 0x0000000113133812 */ /* 0x000fe400078efcff */
[----:B0-----:R-:W-:Y:S02]  /*66250*/  ISETP.LT.AND P3, PT, R6, UR6, !P2 ;  /* 0x0000000606007c0c */ /* 0x001fe4000d761270 */
[----:B------:R-:W-:Y:S02]  /*66260*/  LOP3.LUT R16, R16, 0xbfffffff, RZ, 0xc0, !PT ;  /* 0xbfffffff10107812 */ /* 0x000fe400078ec0ff */
[----:B------:R-:W-:Y:S02]  /*66270*/  @P6 LOP3.LUT R25, R25, 0x200000, RZ, 0xfc, !PT ;  /* 0x0020000019196812 */ /* 0x000fe400078efcff */
[----:B------:R-:W-:Y:S02]  /*66280*/  LOP3.LUT P6, RZ, R15, 0x8000000, RZ, 0xc0, !PT ;  /* 0x080000000fff7812 */ /* 0x000fe400078cc0ff */
[----:B------:R-:W-:-:S02]  /*66290*/  @P4 LOP3.LUT R16, R16, 0x40000000, RZ, 0xfc, !PT ;  /* 0x4000000010104812 */ /* 0x000fc400078efcff */
[----:B---3--:R-:W-:Y:S02]  /*662a0*/  ISETP.LT.AND P2, PT, R5, UR7, !P2 ;  /* 0x0000000705007c0c */ /* 0x008fe4000d741270 */
[----:B------:R-:W-:Y:S01]  /*662b0*/  LOP3.LUT P1, RZ, R7, 0x4, RZ, 0xc0, !PT ;  /* 0x0000000407ff7812 */ /* 0x000fe2000782c0ff */
[----:B------:R-:W0:Y:S01]  /*662c0*/  LDCU UR6, c[0x0][0x398] ;  /* 0x00007300ff0677ac */ /* 0x000e220008000800 */
[----:B------:R-:W-:Y:S02]  /*662d0*/  LOP3.LUT R16, R16, 0xdfffffff, RZ, 0xc0, !PT ;  /* 0xdfffffff10107812 */ /* 0x000fe400078ec0ff */
[----:B------:R-:W-:Y:S01]  /*662e0*/  LOP3.LUT R25, R25, 0xffbfffff, RZ, 0xc0, !PT ;  /* 0xffbfffff19197812 */ /* 0x000fe200078ec0ff */
[----:B------:R-:W3:Y:S01]  /*662f0*/  LDCU UR7, c[0x0][0x398] ;  /* 0x00007300ff0777ac */ /* 0x000ee20008000800 */
[----:B------:R-:W-:Y:S02]  /*66300*/  @P3 LOP3.LUT R16, R16, 0x20000000, RZ, 0xfc, !PT ;  /* 0x2000000010103812 */ /* 0x000fe400078efcff */
[----:B-1----:R-:W-:-:S02]  /*66310*/  ISETP.LT.AND P4, PT, R29, UR4, !P1 ;  /* 0x000000041d007c0c */ /* 0x002fc4000cf81270 */
[----:B------:R-:W-:Y:S02]  /*66320*/  @P6 LOP3.LUT R25, R25, 0x400000, RZ, 0xfc, !PT ;  /* 0x0040000019196812 */ /* 0x000fe400078efcff */
[----:B------:R-:W-:Y:S02]  /*66330*/  LOP3.LUT R16, R16, 0xefffffff, RZ, 0xc0, !PT ;  /* 0xefffffff10107812 */ /* 0x000fe400078ec0ff */
[----:B------:R-:W-:Y:S02]  /*66340*/  LOP3.LUT P6, RZ, R15, 0x10000000, RZ, 0xc0, !PT ;  /* 0x100000000fff7812 */ /* 0x000fe400078cc0ff */
[----:B--2---:R-:W-:Y:S02]  /*66350*/  ISETP.LT.AND P3, PT, R20, UR5, !P1 ;  /* 0x0000000514007c0c */ /* 0x004fe4000cf61270 */
[----:B------:R-:W-:Y:S02]  /*66360*/  LOP3.LUT R25, R25, 0xff7fffff, RZ, 0xc0, !PT ;  /* 0xff7fffff19197812 */ /* 0x000fe400078ec0ff */
[----:B------:R-:W-:Y:S01]  /*66370*/  @P2 LOP3.LUT R16, R16, 0x10000000, RZ, 0xfc, !PT ;  /* 0x1000000010102812 */ /* 0x000fe200078efcff */
[----:B------:R-:W1:Y:S01]  /*66380*/  LDCU UR4, c[0x0][0x398] ;  /* 0x00007300ff0477ac */ /* 0x000e620008000800 */
[----:B------:R-:W2:Y:S02]  /*66390*/  LDCU UR5, c[0x0][0x398] ;  /* 0x00007300ff0577ac */ /* 0x000ea40008000800 */
[----:B------:R-:W-:-:S02]  /*663a0*/  LOP3.LUT R16, R16, 0xf7ffffff, RZ, 0xc0, !PT ;  /* 0xf7ffffff10107812 */ /* 0x000fc400078ec0ff */
[----:B0-----:R-:W-:Y:S02]  /*663b0*/  ISETP.LT.AND P2, PT, R6, UR6, !P1 ;  /* 0x0000000606007c0c */ /* 0x001fe4000cf41270 */
[----:B------:R-:W-:Y:S02]  /*663c0*/  LOP3.LUT P0, RZ, R7, 0x2, RZ, 0xc0, !PT ;  /* 0x0000000207ff7812 */ /* 0x000fe4000780c0ff */
[----:B------:R-:W-:Y:S01]  /*663d0*/  @P4 LOP3.LUT R16, R16, 0x8000000, RZ, 0xfc, !PT ;  /* 0x0800000010104812 */ /* 0x000fe200078efcff */
[----:B------:R-:W0:Y:S01]  /*663e0*/  LDCU UR6, c[0x0][0x398] ;  /* 0x00007300ff0677ac */ /* 0x000e220008000800 */
[----:B------:R-:W-:Y:S02]  /*663f0*/  @P6 LOP3.LUT R25, R25, 0x800000, RZ, 0xfc, !PT ;  /* 0x0080000019196812 */ /* 0x000fe400078efcff */
[----:B------:R-:W-:Y:S02]  /*66400*/  LOP3.LUT P6, RZ, R15, 0x20000000, RZ, 0xc0, !PT ;  /* 0x200000000fff7812 */ /* 0x000fe400078cc0ff */
[----:B------:R-:W-:-:S02]  /*66410*/  LOP3.LUT R16, R16, 0xfbffffff, RZ, 0xc0, !PT ;  /* 0xfbffffff10107812 */ /* 0x000fc400078ec0ff */
[----:B---3--:R-:W-:Y:S02]  /*66420*/  ISETP.LT.AND P1, PT, R5, UR7, !P1 ;  /* 0x0000000705007c0c */ /* 0x008fe4000cf21270 */
[----:B------:R-:W-:Y:S01]  /*66430*/  LOP3.LUT R25, R25, 0xfeffffff, RZ, 0xc0, !PT ;  /* 0xfeffffff19197812 */ /* 0x000fe200078ec0ff */
[----:B------:R-:W3:Y:S01]  /*66440*/  LDCU UR7, c[0x0][0x398] ;  /* 0x00007300ff0777ac */ /* 0x000ee20008000800 */
[----:B------:R-:W-:-:S04]  /*66450*/  @P3 LOP3.LUT R16, R16, 0x4000000, RZ, 0xfc, !PT ;  /* 0x0400000010103812 */ /* 0x000fc800078efcff */
[----:B------:R-:W-:Y:S02]  /*66460*/  LOP3.LUT R16, R16, 0xfdffffff, RZ, 0xc0, !PT ;  /* 0xfdffffff10107812 */ /* 0x000fe400078ec0ff */
[----:B-1----:R-:W-:Y:S02]  /*66470*/  ISETP.LT.AND P3, PT, R29, UR4, !P0 ;  /* 0x000000041d007c0c */ /* 0x002fe4000c761270 */
[C---:B------:R-:W-:Y:S02]  /*66480*/  LOP3.LUT P5, RZ, R15.reuse, 0x1000000, RZ, 0xc0, !PT ;  /* 0x010000000fff7812 */ /* 0x040fe400078ac0ff */
[----:B------:R-:W-:Y:S02]  /*66490*/  LOP3.LUT P4, RZ, R15, 0x800000, RZ, 0xc0, !PT ;  /* 0x008000000fff7812 */ /* 0x000fe4000788c0ff */
[----:B------:R-:W-:Y:S02]  /*664a0*/  @P2 LOP3.LUT R16, R16, 0x2000000, RZ, 0xfc, !PT ;  /* 0x0200000010102812 */ /* 0x000fe400078efcff */
[----:B------:R-:W-:-:S02]  /*664b0*/  @P6 LOP3.LUT R25, R25, 0x1000000, RZ, 0xfc, !PT ;  /* 0x0100000019196812 */ /* 0x000fc400078efcff */
[----:B------:R-:W-:Y:S02]  /*664c0*/  LOP3.LUT P6, RZ, R15, 0x40000000, RZ, 0xc0, !PT ;  /* 0x400000000fff7812 */ /* 0x000fe400078cc0ff */
[----:B------:R-:W-:Y:S02]  /*664d0*/  LOP3.LUT R27, R27, 0xfffffffe, RZ, 0xc0, !PT ;  /* 0xfffffffe1b1b7812 */ /* 0x000fe400078ec0ff */
[----:B------:R-:W-:Y:S02]  /*664e0*/  LOP3.LUT R16, R16, 0xfeffffff, RZ, 0xc0, !PT ;  /* 0xfeffffff10107812 */ /* 0x000fe400078ec0ff */
[----:B--2---:R-:W-:Y:S02]  /*664f0*/  ISETP.LT.AND P2, PT, R20, UR5, !P0 ;  /* 0x0000000514007c0c */ /* 0x004fe4000c741270 */
[----:B------:R-:W-:Y:S02]  /*66500*/  LOP3.LUT R25, R25, 0xfdffffff, RZ, 0xc0, !PT ;  /* 0xfdffffff19197812 */ /* 0x000fe400078ec0ff */
[----:B------:R-:W-:-:S02]  /*66510*/  ISETP.LT.AND P5, PT, R29, UR50, !P5 ;  /* 0x000000321d007c0c */ /* 0x000fc4000efa1270 */
[----:B------:R-:W-:Y:S02]  /*66520*/  @P1 LOP3.LUT R16, R16, 0x1000000, RZ, 0xfc, !PT ;  /* 0x0100000010101812 */ /* 0x000fe400078efcff */
[----:B------:R-:W-:Y:S02]  /*66530*/  ISETP.LT.AND P4, PT, R29, UR49, !P4 ;  /* 0x000000311d007c0c */ /* 0x000fe4000e781270 */
[----:B0-----:R-:W-:Y:S02]  /*66540*/  ISETP.LT.AND P1, PT, R6, UR6, !P0 ;  /* 0x0000000606007c0c */ /* 0x001fe4000c721270 */
[----:B------:R-:W-:Y:S02]  /*66550*/  LOP3.LUT R26, R26, 0x7fffffff, RZ, 0xc0, !PT ;  /* 0x7fffffff1a1a7812 */ /* 0x000fe400078ec0ff */
[----:B------:R-:W-:Y:S02]  /*66560*/  LOP3.LUT R16, R16, 0xff7fffff, RZ, 0xc0, !PT ;  /* 0xff7fffff10107812 */ /* 0x000fe400078ec0ff */
[----:B------:R-:W-:Y:S01]  /*66570*/  LOP3.LUT R3, R3, 0xbfffffff, RZ, 0xc0, !PT ;  /* 0xbfffffff03037812 */ /* 0x000fe200078ec0ff */
[----:B------:R-:W0:Y:S01]  /*66580*/  LDCU UR6, c[0x0][0x398] ;  /* 0x00007300ff0677ac */ /* 0x000e220008000800 */
[----:B------:R-:W-:-:S02]  /*66590*/  @P6 LOP3.LUT R25, R25, 0x2000000, RZ, 0xfc, !PT ;  /* 0x0200000019196812 */ /* 0x000fc400078efcff */
[----:B------:R-:W-:Y:S02]  /*665a0*/  @P3 LOP3.LUT R16, R16, 0x800000, RZ, 0xfc, !PT ;  /* 0x0080000010103812 */ /* 0x000fe400078efcff */
[----:B------:R-:W-:Y:S01]  /*665b0*/  LOP3.LUT P6, RZ, R15, 0x80000000, RZ, 0xc0, !PT ;  /* 0x800000000fff7812 */ /* 0x000fe200078cc0ff */
[----:B------:R-:W1:Y:S01]  /*665c0*/  LDCU UR5, c[0x0][0x398] ;  /* 0x00007300ff0577ac */ /* 0x000e620008000800 */
[----:B------:R-:W-:Y:S02]  /*665d0*/  LOP3.LUT R8, R8, 0xdfffffff, RZ, 0xc0, !PT ;  /* 0xdfffffff08087812 */ /* 0x000fe400078ec0ff */
[----:B------:R-:W-:Y:S02]  /*665e0*/  LOP3.LUT R16, R16, 0xffbfffff, RZ, 0xc0, !PT ;  /* 0xffbfffff10107812 */ /* 0x000fe400078ec0ff */
[----:B------:R-:W-:Y:S01]  /*665f0*/  LOP3.LUT R25, R25, 0xfbffffff, RZ, 0xc0, !PT ;  /* 0xfbffffff19197812 */ /* 0x000fe200078ec0ff */
[----:B------:R-:W2:Y:S01]  /*66600*/  LDCU UR4, c[0x0][0x398] ;  /* 0x00007300ff0477ac */ /* 0x000ea20008000800 */
[----:B------:R-:W0:Y:S01]  /*66610*/  LDCU UR49, c[0x0][0x398] ;  /* 0x00007300ff3177ac */ /* 0x000e220008000800 */
[----:B------:R-:W-:-:S02]  /*66620*/  @P2 LOP3.LUT R16, R16, 0x400000, RZ, 0xfc, !PT ;  /* 0x0040000010102812 */ /* 0x000fc400078efcff */
[----:B---3--:R-:W-:Y:S02]  /*66630*/  ISETP.LT.AND P0, PT, R5, UR7, !P0 ;  /* 0x0000000705007c0c */ /* 0x008fe4000c701270 */
[----:B----4-:R-:W-:Y:S01]  /*66640*/  LOP3.LUT R28, R28, 0xffbfffff, RZ, 0xc0, !PT ;  /* 0xffbfffff1c1c7812 */ /* 0x010fe200078ec0ff */
[----:B------:R-:W3:Y:S01]  /*66650*/  LDCU UR50, c[0x0][0x398] ;  /* 0x00007300ff3277ac */ /* 0x000ee20008000800 */
[----:B------:R-:W-:Y:S02]  /*66660*/  LOP3.LUT R16, R16, 0xffdfffff, RZ, 0xc0, !PT ;  /* 0xffdfffff10107812 */ /* 0x000fe400078ec0ff */
[----:B------:R-:W-:Y:S02]  /*66670*/  @P6 LOP3.LUT R25, R25, 0x4000000, RZ, 0xfc, !PT ;  /* 0x0400000019196812 */ /* 0x000fe400078efcff */
[----:B------:R-:W-:Y:S02]  /*66680*/  LOP3.LUT P6, RZ, R7, 0x1, RZ, 0xc0, !PT ;  /* 0x0000000107ff7812 */ /* 0x000fe400078cc0ff */
[----:B------:R-:W-:-:S02]  /*66690*/  @P1 LOP3.LUT R16, R16, 0x200000, RZ, 0xfc, !PT ;  /* 0x0020000010101812 */ /* 0x000fc400078efcff */
[C---:B------:R-:W-:Y:S02]  /*666a0*/  LOP3.LUT P3, RZ, R15.reuse, 0x400000, RZ, 0xc0, !PT ;  /* 0x004000000fff7812 */ /* 0x040fe4000786c0ff */
[----:B------:R-:W-:Y:S02]  /*666b0*/  LOP3.LUT P2, RZ, R15, 0x200000, RZ, 0xc0, !PT ;  /* 0x002000000fff7812 */ /* 0x000fe4000784c0ff */
[C---:B------:R-:W-:Y:S02]  /*666c0*/  ISETP.LT.AND P6, PT, R29.reuse, UR58, !P6 ;  /* 0x0000003a1d007c0c */ /* 0x040fe4000f7c1270 */
[----:B------:R-:W-:Y:S02]  /*666d0*/  LOP3.LUT R16, R16, 0xffefffff, RZ, 0xc0, !PT ;  /* 0xffefffff10107812 */ /* 0x000fe400078ec0ff */
[C---:B------:R-:W-:Y:S02]  /*666e0*/  ISETP.LT.AND P3, PT, R29.reuse, UR48, !P3 ;  /* 0x000000301d007c0c */ /* 0x040fe4000df61270 */
[----:B------:R-:W-:-:S02]  /*666f0*/  ISETP.LT.AND P2, PT, R29, UR47, !P2 ;  /* 0x0000002f1d007c0c */ /* 0x000fc4000d741270 */
[----:B------:R-:W-:Y:S02]  /*66700*/  LOP3.LUT P1, RZ, R15, 0x100000, RZ, 0xc0, !PT ;  /* 0x001000000fff7812 */ /* 0x000fe4000782c0ff */
[----:B------:R-:W-:Y:S01]  /*66710*/  @P0 LOP3.LUT R16, R16, 0x100000, RZ, 0xfc, !PT ;  /* 0x0010000010100812 */ /* 0x000fe200078efcff */
[----:B------:R-:W4:Y:S01]  /*66720*/  LDCU UR7, c[0x0][0x398] ;  /* 0x00007300ff0777ac */ /* 0x000f220008000800 */
[----:B------:R-:W0:Y:S01]  /*66730*/  LDCU UR58, c[0x0][0x398] ;  /* 0x00007300ff3a77ac */ /* 0x000e220008000800 */
[----:B------:R-:W-:Y:S01]  /*66740*/  STL [R1+0x1f40], R4 ;  /* 0x001f400401007387 */ /* 0x000fe20000100800 */
[----:B------:R-:W-:Y:S01]  /*66750*/  LOP3.LUT R16, R16, 0xfff7ffff, RZ, 0xc0, !PT ;  /* 0xfff7ffff10107812 */ /* 0x000fe200078ec0ff */
[----:B------:R-:W0:Y:S01]  /*66760*/  LDCU UR47, c[0x0][0x398] ;  /* 0x00007300ff2f77ac */ /* 0x000e220008000800 */
[----:B------:R-:W0:Y:S02]  /*66770*/  LDCU UR48, c[0x0][0x398] ;  /* 0x00007300ff3077ac */ /* 0x000e240008000800 */
[----:B------:R-:W-:-:S02]  /*66780*/  @P6 LOP3.LUT R16, R16, 0x80000, RZ, 0xfc, !PT ;  /* 0x0008000010106812 */ /* 0x000fc400078efcff */
[----:B------:R-:W-:-:S04]  /*66790*/  LOP3.LUT P6, RZ, R25, 0x4000000, RZ, 0xc0, !PT ;  /* 0x0400000019ff7812 */ /* 0x000fc800078cc0ff */
[C---:B------:R-:W-:Y:S02]  /*667a0*/  ISETP.LT.AND P6, PT, R29.reuse, UR57, !P6 ;  /* 0x000000391d007c0c */ /* 0x040fe4000f7c1270 */
[----:B------:R-:W-:Y:S02]  /*667b0*/  LOP3.LUT R16, R16, 0xfffeffff, RZ, 0xc0, !PT ;  /* 0xfffeffff10107812 */ /* 0x000fe400078ec0ff */
[----:B------:R-:W-:Y:S02]  /*667c0*/  ISETP.LT.AND P1, PT, R29, UR46, !P1 ;  /* 0x0000002e1d007c0c */ /* 0x000fe4000cf21270 */
[----:B------:R-:W-:Y:S01]  /*667d0*/  LOP3.LUT P0, RZ, R15, 0x80000, RZ, 0xc0, !PT ;  /* 0x000800000fff7812 */ /* 0x000fe2000780c0ff */
[----:B------:R-:W0:Y:S01]  /*667e0*/  LDCU UR57, c[0x0][0x398] ;  /* 0x00007300ff3977ac */ /* 0x000e220008000800 */
[----:B------:R-:W0:Y:S05]  /*667f0*/  LDCU UR46, c[0x0][0x398] ;  /* 0x00007300ff2e77ac */ /* 0x000e2a0008000800 */
[----:B------:R-:W-:-:S02]  /*66800*/  @P6 LOP3.LUT R16, R16, 0x10000, RZ, 0xfc, !PT ;  /* 0x0001000010106812 */ /* 0x000fc400078efcff */
[----:B------:R-:W-:-:S04]  /*66810*/  LOP3.LUT P6, RZ, R25, 0x2000000, RZ, 0xc0, !PT ;  /* 0x0200000019ff7812 */ /* 0x000fc800078cc0ff */
[C---:B------:R-:W-:Y:S02]  /*66820*/  ISETP.LT.AND P6, PT, R29.reuse, UR56, !P6 ;  /* 0x000000381d007c0c */ /* 0x040fe4000f7c1270 */
[----:B------:R-:W-:Y:S02]  /*66830*/  LOP3.LUT R16, R16, 0xffffdfff, RZ, 0xc0, !PT ;  /* 0xffffdfff10107812 */ /* 0x000fe400078ec0ff */
[----:B------:R-:W-:Y:S01]  /*66840*/  ISETP.LT.AND P0, PT, R29, UR45, !P0 ;  /* 0x0000002d1d007c0c */ /* 0x000fe2000c701270 */
[----:B------:R-:W0:Y:S01]  /*66850*/  LDCU UR45, c[0x0][0x398] ;  /* 0x00007300ff2d77ac */ /* 0x000e220008000800 */
[----:B------:R-:W-:Y:S01]  /*66860*/  STL [R1+0x1f44], R10 ;  /* 0x001f440a01007387 */ /* 0x000fe20000100800 */
[----:B------:R-:W0:Y:S06]  /*66870*/  LDCU UR56, c[0x0][0x398] ;  /* 0x00007300ff3877ac */ /* 0x000e2c0008000800 */
[----:B------:R-:W-:-:S02]  /*66880*/  @P6 LOP3.LUT R16, R16, 0x2000, RZ, 0xfc, !PT ;  /* 0x0000200010106812 */ /* 0x000fc400078efcff */
[----:B------:R-:W-:-:S04]  /*66890*/  LOP3.LUT P6, RZ, R25, 0x1000000, RZ, 0xc0, !PT ;  /* 0x0100000019ff7812 */ /* 0x000fc800078cc0ff */
[----:B------:R-:W-:Y:S02]  /*668a0*/  ISETP.LT.AND P6, PT, R29, UR55, !P6 ;  /* 0x000000371d007c0c */ /* 0x000fe4000f7c1270 */
[----:B------:R-:W-:Y:S01]  /*668b0*/  LOP3.LUT R16, R16, 0xfffffbff, RZ, 0xc0, !PT ;  /* 0xfffffbff10107812 */ /* 0x000fe200078ec0ff */
[----:B------:R-:W-:Y:S01]  /*668c0*/  STL [R1+0x1f48], R12 ;  /* 0x001f480c01007387 */ /* 0x000fe20000100800 */
[----:B------:R-:W0:Y:S09]  /*668d0*/  LDCU UR55, c[0x0][0x398] ;  /* 0x00007300ff3777ac */ /* 0x000e320008000800 */
[----:B------:R-:W-:-:S02]  /*668e0*/  @P6 LOP3.LUT R16, R16, 0x400, RZ, 0xfc, !PT ;  /* 0x0000040010106812 */ /* 0x000fc400078efcff */
[----:B------:R-:W-:-:S04]  /*668f0*/  LOP3.LUT P6, RZ, R25, 0x800000, RZ, 0xc0, !PT ;  /* 0x0080000019ff7812 */ /* 0x000fc800078cc0ff */
[----:B------:R-:W-:Y:S02]  /*66900*/  ISETP.LT.AND P6, PT, R29, UR54, !P6 ;  /* 0x000000361d007c0c */ /* 0x000fe4000f7c1270 */
[----:B------:R-:W-:Y:S01]  /*66910*/  LOP3.LUT R16, R16, 0xffffff7f, RZ, 0xc0, !PT ;  /* 0xffffff7f10107812 */ /* 0x000fe200078ec0ff */
[----:B------:R-:W0:Y:S10]  /*66920*/  LDCU UR54, c[0x0][0x398] ;  /* 0x00007300ff3677ac */ /* 0x000e340008000800 */
        /* <DEDUP_REMOVED lines=14> */
[----:B------:R-:W-:Y:S02]  /*66a10*/  LOP3.LUT R25, R25, 0xfffff7ff, RZ, 0xc0, !PT ;  /* 0xfffff7ff19197812 */ /* 0x000fe400078ec0ff */
[----:B------:R-:W-:Y:S01]  /*66a20*/  LOP3.LUT R16, R16, 0xfffbffff, RZ, 0xc0, !PT ;  /* 0xfffbffff10107812 */ /* 0x000fe200078ec0ff */
[----:B------:R-:W-:Y:S01]  /*66a30*/  STL [R1+0x1f50], R11 ;  /* 0x001f500b01007387 */ /* 0x000fe20000100800 */
[----:B------:R-:W0:Y:S07]  /*66a40*/  LDCU UR51, c[0x0][0x398] ;  /* 0x00007300ff3377ac */ /* 0x000e2e0008000800 */
[----:B------:R-:W-:-:S02]  /*66a50*/  @P6 LOP3.LUT R14, R14, 0x40000000, RZ, 0xfc, !PT ;  /* 0x400000000e0e6812 */ /* 0x000fc400078efcff */
[----:B------:R-:W-:-:S13]  /*66a60*/  LOP3.LUT P6, RZ, R15, 0x40, RZ, 0xc0, !PT ;  /* 0x000000400fff7812 */ /* 0x000fda00078cc0ff */
[----:B------:R-:W-:Y:S02]  /*66a70*/  @P6 LOP3.LUT R25, R25, 0x800, RZ, 0xfc, !PT ;  /* 0x0000080019196812 */ /* 0x000fe400078efcff */
[----:B------:R-:W-:Y:S02]  /*66a80*/  LOP3.LUT P6, RZ, R15, 0x80, RZ, 0xc0, !PT ;  /* 0x000000800fff7812 */ /* 0x000fe400078cc0ff */
[----:B------:R-:W-:-:S11]  /*66a90*/  LOP3.LUT R25, R25, 0xffffefff, RZ, 0xc0, !PT ;  /* 0xffffefff19197812 */ /* 0x000fd600078ec0ff */
[----:B------:R-:W-:Y:S02]  /*66aa0*/  @P6 LOP3.LUT R25, R25, 0x1000, RZ, 0xfc, !PT ;  /* 0x0000100019196812 */ /* 0x000fe400078efcff */
[----:B------:R-:W-:Y:S02]  /*66ab0*/  LOP3.LUT P6, RZ, R15, 0x100, RZ, 0xc0, !PT ;  /* 0x000001000fff7812 */ /* 0x000fe400078cc0ff */
[----:B------:R-:W-:-:S11]  /*66ac0*/  LOP3.LUT R25, R25, 0xffffdfff, RZ, 0xc0, !PT ;  /* 0xffffdfff19197812 */ /* 0x000fd600078ec0ff */
[----:B------:R-:W-:Y:S02]  /*66ad0*/  @P6 LOP3.LUT R25, R25, 0x2000, RZ, 0xfc, !PT ;  /* 0x0000200019196812 */ /* 0x000fe400078efcff */
[----:B------:R-:W-:Y:S02]  /*66ae0*/  LOP3.LUT P6, RZ, R15, 0x200, RZ, 0xc0, !PT ;  /* 0x000002000fff7812 */ /* 0x000fe400078cc0ff */
[----:B------:R-:W-:Y:S02]  /*66af0*/  LOP3.LUT R25, R25, 0xffffbfff, RZ, 0xc0, !PT ;  /* 0xffffbfff19197812 */ /* 0x000fe400078ec0ff */
[----:B------:R-:W-:-:S09]  /*66b00*/  LOP3.LUT R14, R14, 0xf7ffffff, RZ, 0xc0, !PT ;  /* 0xf7ffffff0e0e7812 */ /* 0x000fd200078ec0ff */
[----:B------:R-:W-:Y:S02]  /*66b10*/  @P6 LOP3.LUT R25, R25, 0x4000, RZ, 0xfc, !PT ;  /* 0x0000400019196812 */ /* 0x000fe400078efcff */
[----:B------:R-:W-:Y:S02]  /*66b20*/  LOP3.LUT P6, RZ, R15, 0x400, RZ, 0xc0, !PT ;  /* 0x000004000fff7812 */ /* 0x000fe400078cc0ff */
[----:B------:R-:W-:Y:S02]  /*66b30*/  @P5 LOP3.LUT R14, R14, 0x8000000, RZ, 0xfc, !PT ;  /* 0x080000000e0e5812 */ /* 0x000fe400078efcff */
[----:B------:R-:W-:Y:S02]  /*66b40*/  LOP3.LUT R25, R25, 0xffff7fff, RZ, 0xc0, !PT ;  /* 0xffff7fff19197812 */ /* 0x000fe400078ec0ff */
[----:B------:R-:W-:-:S04]  /*66b50*/  LOP3.LUT R14, R14, 0xfeffffff, RZ, 0xc0, !PT ;  /* 0xfeffffff0e0e7812 */ /* 0x000fc800078ec0ff */
[----:B------:R-:W-:-:S03]  /*66b60*/  @P4 LOP3.LUT R14, R14, 0x1000000, RZ, 0xfc, !PT ;  /* 0x010000000e0e4812 */ /* 0x000fc600078efcff */
[----:B------:R-:W-:Y:S02]  /*66b70*/  @P6 LOP3.LUT R25, R25, 0x8000, RZ, 0xfc, !PT ;  /* 0x0000800019196812 */ /* 0x000fe400078efcff */
[----:B------:R-:W-:Y:S02]  /*66b80*/  LOP3.LUT P6, RZ, R15, 0x800, RZ, 0xc0, !PT ;  /* 0x000008000fff7812 */ /* 0x000fe400078cc0ff */
[----:B------:R-:W-:Y:S02]  /*66b90*/  LOP3.LUT R14, R14, 0xffdfffff, RZ, 0xc0, !PT ;  /* 0xffdfffff0e0e7812 */ /* 0x000fe400078ec0ff */
[----:B------:R-:W-:Y:S02]  /*66ba0*/  LOP3.LUT R25, R25, 0xfffeffff, RZ, 0xc0, !PT ;  /* 0xfffeffff19197812 */ /* 0x000fe400078ec0ff */
[----:B------:R-:W-:-:S04]  /*66bb0*/  @P3 LOP3.LUT R14, R14, 0x200000, RZ, 0xfc, !PT ;  /* 0x002000000e0e3812 */ /* 0x000fc800078efcff */
[----:B------:R-:W-:-:S03]  /*66bc0*/  LOP3.LUT R14, R14, 0xfffbffff, RZ, 0xc0, !PT ;  /* 0xfffbffff0e0e7812 */ /* 0x000fc600078ec0ff */
[----:B------:R-:W-:Y:S02]  /*66bd0*/  @P6 LOP3.LUT R25, R25, 0x10000, RZ, 0xfc, !PT ;  /* 0x0001000019196812 */ /* 0x000fe400078efcff */
[----:B------:R-:W-:Y:S02]  /*66be0*/  LOP3.LUT P6, RZ, R15, 0x1000, RZ, 0xc0, !PT ;  /* 0x000010000fff7812 */ /* 0x000fe400078cc0ff */
[----:B------:R-:W-:Y:S02]  /*66bf0*/  @P2 LOP3.LUT R14, R14, 0x40000, RZ, 0xfc, !PT ;  /* 0x000400000e0e2812 */ /* 0x000fe400078efcff */
[----:B------:R-:W-:Y:S02]  /*66c00*/  LOP3.LUT R25, R25, 0xfffdffff, RZ, 0xc0, !PT ;  /* 0xfffdffff19197812 */ /* 0x000fe400078ec0ff */
[----:B------:R-:W-:Y:S02]  /*66c10*/  LOP3.LUT R14, R14, 0xffff7fff, RZ, 0xc0, !PT ;  /* 0xffff7fff0e0e7812 */ /* 0x000fe400078ec0ff */
[----:B------:R-:W-:-:S02]  /*66c20*/  LOP3.LUT P2, RZ, R15, 0x40000, RZ, 0xc0, !PT ;  /* 0x000400000fff7812 */ /* 0x000fc4000784c0ff */
[----:B------:R-:W-:Y:S02]  /*66c30*/  @P1 LOP3.LUT R14, R14, 0x8000, RZ, 0xfc, !PT ;  /* 0x000080000e0e1812 */ /* 0x000fe400078efcff */
[----:B------:R-:W-:Y:S02]  /*66c40*/  ISETP.LT.AND P2, PT, R29, UR44, !P2 ;  /* 0x0000002c1d007c0c */ /* 0x000fe4000d741270 */
[----:B------:R-:W-:Y:S02]  /*66c50*/  @P6 LOP3.LUT R25, R25, 0x20000, RZ, 0xfc, !PT ;  /* 0x0002000019196812 */ /* 0x000fe400078efcff */
[C---:B------:R-:W-:Y:S02]  /*66c60*/  LOP3.LUT P6, RZ, R15.reuse, 0x2000, RZ, 0xc0, !PT ;  /* 0x000020000fff7812 */ /* 0x040fe400078cc0ff */
[----:B------:R-:W-:Y:S02]  /*66c70*/  LOP3.LUT R14, R14, 0xffffefff, RZ, 0xc0, !PT ;  /* 0xffffefff0e0e7812 */ /* 0x000fe400078ec0ff */
[----:B------:R-:W-:-:S02]  /*66c80*/  LOP3.LUT P1, RZ, R15, 0x20000, RZ, 0xc0, !PT ;  /* 0x000200000fff7812 */ /* 0x000fc4000782c0ff */
[----:B------:R-:W-:Y:S02]  /*66c90*/  LOP3.LUT R25, R25, 0xfffbffff, RZ, 0xc0, !PT ;  /* 0xfffbffff19197812 */ /* 0x000fe400078ec0ff */
[----:B------:R-:W-:Y:S02]  /*66ca0*/  LOP3.LUT P3, RZ, R15, 0x10, RZ, 0xc0, !PT ;  /* 0x000000100fff7812 */ /* 0x000fe4000786c0ff */
[----:B------:R-:W-:Y:S02]  /*66cb0*/  @P0 LOP3.LUT R14, R14, 0x1000, RZ, 0xfc, !PT ;  /* 0x000010000e0e0812 */ /* 0x000fe400078efcff */
[----:B------:R-:W-:Y:S02]  /*66cc0*/  ISETP.LT.AND P4, PT, R29, UR43, !P1 ;  /* 0x0000002b1d007c0c */ /* 0x000fe4000cf81270 */
[----:B------:R-:W-:Y:S01]  /*66cd0*/  LOP3.LUT P5, RZ, R15, 0x20, RZ, 0xc0, !PT ;  /* 0x000000200fff7812 */ /* 0x000fe200078ac0ff */
[----:B------:R-:W0:Y:S01]  /*66ce0*/  LDCU UR44, c[0x0][0x398] ;  /* 0x00007300ff2c77ac */ /* 0x000e220008000800 */
[----:B------:R-:W-:-:S02]  /*66cf0*/  LOP3.LUT R14, R14, 0xfffffdff, RZ, 0xc0, !PT ;  /* 0xfffffdff0e0e7812 */ /* 0x000fc400078ec0ff */
[----:B------:R-:W-:Y:S02]  /*66d00*/  @P6 LOP3.LUT R25, R25, 0x40000, RZ, 0xfc, !PT ;  /* 0x0004000019196812 */ /* 0x000fe400078efcff */
[C---:B------:R-:W-:Y:S02]  /*66d10*/  LOP3.LUT P6, RZ, R15.reuse, 0x4000, RZ, 0xc0, !PT ;  /* 0x000040000fff7812 */ /* 0x040fe400078cc0ff */
[----:B------:R-:W-:Y:S02]  /*66d20*/  @P2 LOP3.LUT R14, R14, 0x200, RZ, 0xfc, !PT ;  /* 0x000002000e0e2812 */ /* 0x000fe400078efcff */
[----:B------:R-:W-:Y:S02]  /*66d30*/  LOP3.LUT P0, RZ, R15, 0x10000, RZ, 0xc0, !PT ;  /* 0x000100000fff7812 */ /* 0x000fe4000780c0ff */
[----:B------:R-:W-:Y:S02]  /*66d40*/  ISETP.LT.AND P3, PT, R29, UR28, !P3 ;  /* 0x0000001c1d007c0c */ /* 0x000fe4000df61270 */
[----:B------:R-:W-:-:S02]  /*66d50*/  LOP3.LUT R25, R25, 0xfff7ffff, RZ, 0xc0, !PT ;  /* 0xfff7ffff19197812 */ /* 0x000fc400078ec0ff */
[----:B------:R-:W-:Y:S02]  /*66d60*/  LOP3.LUT R14, R14, 0xffffffbf, RZ, 0xc0, !PT ;  /* 0xffffffbf0e0e7812 */ /* 0x000fe400078ec0ff */
[C---:B------:R-:W-:Y:S02]  /*66d70*/  LOP3.LUT P2, RZ, R15.reuse, 0x8, RZ, 0xc0, !PT ;  /* 0x000000080fff7812 */ /* 0x040fe4000784c0ff */
[----:B------:R-:W-:Y:S02]  /*66d80*/  LOP3.LUT P1, RZ, R15, 0x4, RZ, 0xc0, !PT ;  /* 0x000000040fff7812 */ /* 0x000fe4000782c0ff */
[C---:B------:R-:W-:Y:S02]  /*66d90*/  ISETP.LT.AND P5, PT, R29.reuse, UR29, !P5 ;  /* 0x0000001d1d007c0c */ /* 0x040fe4000efa1270 */
[----:B------:R-:W-:Y:S02]  /*66da0*/  @P4 LOP3.LUT R14, R14, 0x40, RZ, 0xfc, !PT ;  /* 0x000000400e0e4812 */ /* 0x000fe400078efcff */
[----:B------:R-:W-:Y:S01]  /*66db0*/  ISETP.LT.AND P4, PT, R29, UR42, !P0 ;  /* 0x0000002a1d007c0c */ /* 0x000fe2000c781270 */
[----:B------:R-:W0:Y:S01]  /*66dc0*/  LDCU UR28, c[0x0][0x398] ;  /* 0x00007300ff1c77ac */ /* 0x000e220008000800 */
[----:B------:R-:W0:Y:S01]  /*66dd0*/  LDCU UR43, c[0x0][0x398] ;  /* 0x00007300ff2b77ac */ /* 0x000e220008000800 */
[----:B------:R-:W-:-:S02]  /*66de0*/  @P6 LOP3.LUT R25, R25, 0x80000, RZ, 0xfc, !PT ;  /* 0x0008000019196812 */ /* 0x000fc400078efcff */
[----:B------:R-:W-:Y:S02]  /*66df0*/  LOP3.LUT P6, RZ, R15, 0x8000, RZ, 0xc0, !PT ;  /* 0x000080000fff7812 */ /* 0x000fe400078cc0ff */
[----:B------:R-:W-:Y:S02]  /*66e00*/  LOP3.LUT R14, R14, 0xfffffff7, RZ, 0xc0, !PT ;  /* 0xfffffff70e0e7812 */ /* 0x000fe400078ec0ff */
[----:B------:R-:W-:Y:S02]  /*66e10*/  ISETP.LT.AND P2, PT, R29, UR27, !P2 ;  /* 0x0000001b1d007c0c */ /* 0x000fe4000d741270 */
[----:B------:R-:W-:Y:S02]  /*66e20*/  @P3 LOP3.LUT R17, R17, 0x80000000, RZ, 0xfc, !PT ;  /* 0x8000000011113812 */ /* 0x000fe400078efcff */
[C---:B------:R-:W-:Y:S02]  /*66e30*/  ISETP.LT.AND P6, PT, R29.reuse, UR39, !P6 ;  /* 0x000000271d007c0c */ /* 0x040fe4000f7c1270 */
[----:B------:R-:W-:Y:S01]  /*66e40*/  ISETP.LT.AND P1, PT, R29, UR26, !P1 ;  /* 0x0000001a1d007c0c */ /* 0x000fe2000cf21270 */
[----:B------:R-:W0:Y:S01]  /*66e50*/  LDCU UR42, c[0x0][0x398] ;  /* 0x00007300ff2a77ac */ /* 0x000e220008000800 */
[----:B------:R-:W0:Y:S01]  /*66e60*/  LDCU UR29, c[0x0][0x398] ;  /* 0x00007300ff1d77ac */ /* 0x000e220008000800 */
[----:B------:R-:W-:-:S02]  /*66e70*/  @P4 LOP3.LUT R14, R14, 0x8, RZ, 0xfc, !PT ;  /* 0x000000080e0e4812 */ /* 0x000fc400078efcff */
[----:B------:R-:W-:Y:S02]  /*66e80*/  LOP3.LUT R17, R17, 0xefffffff, RZ, 0xc0, !PT ;  /* 0xefffffff11117812 */ /* 0x000fe400078ec0ff */
[----:B------:R-:W-:Y:S02]  /*66e90*/  LOP3.LUT P0, RZ, R15, 0x2, RZ, 0xc0, !PT ;  /* 0x000000020fff7812 */ /* 0x000fe4000780c0ff */
[----:B------:R-:W-:Y:S02]  /*66ea0*/  LOP3.LUT P3, RZ, R25, 0x100, RZ, 0xc0, !PT ;  /* 0x0000010019ff7812 */ /* 0x000fe4000786c0ff */
[----:B------:R-:W-:Y:S01]  /*66eb0*/  LOP3.LUT R14, R14, 0xfffffffe, RZ, 0xc0, !PT ;  /* 0xfffffffe0e0e7812 */ /* 0x000fe200078ec0ff */
[----:B------:R-:W0:Y:S01]  /*66ec0*/  LDCU UR39, c[0x0][0x398] ;  /* 0x00007300ff2777ac */ /* 0x000e220008000800 */
[----:B------:R-:W0:Y:S01]  /*66ed0*/  LDCU UR27, c[0x0][0x398] ;  /* 0x00007300ff1b77ac */ /* 0x000e220008000800 */
[----:B------:R-:W0:Y:S01]  /*66ee0*/  LDCU UR26, c[0x0][0x398] ;  /* 0x00007300ff1a77ac */ /* 0x000e220008000800 */
[----:B------:R-:W-:-:S02]  /*66ef0*/  @P6 LOP3.LUT R14, R14, 0x1, RZ, 0xfc, !PT ;  /* 0x000000010e0e6812 */ /* 0x000fc400078efcff */
[----:B------:R-:W-:-:S04]  /*66f00*/  LOP3.LUT P6, RZ, R25, 0x80000, RZ, 0xc0, !PT ;  /* 0x0008000019ff7812 */ /* 0x000fc800078cc0ff */
[----:B------:R-:W-:Y:S02]  /*66f10*/  ISETP.LT.AND P6, PT, R29, UR38, !P6 ;  /* 0x000000261d007c0c */ /* 0x000fe4000f7c1270 */
[----:B------:R-:W-:Y:S02]  /*66f20*/  @P2 LOP3.LUT R17, R17, 0x10000000, RZ, 0xfc, !PT ;  /* 0x1000000011112812 */ /* 0x000fe400078efcff */
[----:B------:R-:W-:Y:S02]  /*66f30*/  ISETP.LT.AND P0, PT, R29, UR25, !P0 ;  /* 0x000000191d007c0c */ /* 0x000fe4000c701270 */
[----:B------:R-:W-:Y:S02]  /*66f40*/  LOP3.LUT P4, RZ, R15, 0x1, RZ, 0xc0, !PT ;  /* 0x000000010fff7812 */ /* 0x000fe4000788c0ff */
[----:B------:R-:W-:Y:S01]  /*66f50*/  LOP3.LUT R14, R14, 0xdfffffff, RZ, 0xc0, !PT ;  /* 0xdfffffff0e0e7812 */ /* 0x000fe200078ec0ff */
[----:B------:R-:W0:Y:S04]  /*66f60*/  LDCU UR38, c[0x0][0x398] ;  /* 0x00007300ff2677ac */ /* 0x000e280008000800 */
[----:B------:R-:W-:-:S02]  /*66f70*/  @P6 LOP3.LUT R2, R2, 0x20000000, RZ, 0xfc, !PT ;  /* 0x2000000002026812 */ /* 0x000fc400078efcff */
[----:B------:R-:W-:Y:S02]  /*66f80*/  LOP3.LUT P6, RZ, R25, 0x40000, RZ, 0xc0, !PT ;  /* 0x0004000019ff7812 */ /* 0x000fe400078cc0ff */
[----:B------:R-:W-:Y:S02]  /*66f90*/  LOP3.LUT R17, R17, 0xfdffffff, RZ, 0xc0, !PT ;  /* 0xfdffffff11117812 */ /* 0x000fe400078ec0ff */
[----:B------:R-:W-:Y:S01]  /*66fa0*/  LOP3.LUT P2, RZ, R25, 0x80, RZ, 0xc0, !PT ;  /* 0x0000008019ff7812 */ /* 0x000fe2000784c0ff */
[----:B------:R-:W0:Y:S01]  /*66fb0*/  LDCU UR25, c[0x0][0x398] ;  /* 0x00007300ff1977ac */ /* 0x000e220008000800 */
[----:B------:R-:W-:Y:S02]  /*66fc0*/  ISETP.LT.AND P6, PT, R29, UR37, !P6 ;  /* 0x000000251d007c0c */ /* 0x000fe4000f7c1270 */
[----:B------:R-:W-:Y:S02]  /*66fd0*/  LOP3.LUT R2, R2, 0xfbffffff, RZ, 0xc0, !PT ;  /* 0xfbffffff02027812 */ /* 0x000fe400078ec0ff */
[----:B------:R-:W-:-:S02]  /*66fe0*/  @P1 LOP3.LUT R17, R17, 0x2000000, RZ, 0xfc, !PT ;  /* 0x0200000011111812 */ /* 0x000fc400078efcff */
[----:B------:R-:W-:Y:S01]  /*66ff0*/  ISETP.LT.AND P4, PT, R29, UR24, !P4 ;  /* 0x000000181d007c0c */ /* 0x000fe2000e781270 */
[----:B------:R-:W0:Y:S06]  /*67000*/  LDCU UR37, c[0x0][0x398] ;  /* 0x00007300ff2577ac */ /* 0x000e2c0008000800 */
[----:B------:R-:W-:Y:S02]  /*67010*/  @P6 LOP3.LUT R2, R2, 0x4000000, RZ, 0xfc, !PT ;  /* 0x0400000002026812 */ /* 0x000fe400078efcff */
[----:B------:R-:W-:Y:S02]  /*67020*/  LOP3.LUT P6, RZ, R25, 0x20000, RZ, 0xc0, !PT ;  /* 0x0002000019ff7812 */ /* 0x000fe400078cc0ff */
[----:B------:R-:W-:-:S02]  /*67030*/  LOP3.LUT R17, R17, 0xffbfffff, RZ, 0xc0, !PT ;  /* 0xffbfffff11117812 */ /* 0x000fc400078ec0ff */
[----:B------:R-:W-:Y:S02]  /*67040*/  LOP3.LUT P1, RZ, R25, 0x40, RZ, 0xc0, !PT ;  /* 0x0000004019ff7812 */ /* 0x000fe4000782c0ff */
[----:B------:R-:W-:Y:S02]  /*67050*/  @P2 LOP3.LUT R27, R27, 0x1, RZ, 0xfc, !PT ;  /* 0x000000011b1b2812 */ /* 0x000fe400078efcff */
[----:B------:R-:W-:Y:S02]  /*67060*/  ISETP.LT.AND P6, PT, R29, UR36, !P6 ;  /* 0x000000241d007c0c */ /* 0x000fe4000f7c1270 */
[----:B------:R-:W-:Y:S02]  /*67070*/  LOP3.LUT R2, R2, 0xff7fffff, RZ, 0xc0, !PT ;  /* 0xff7fffff02027812 */ /* 0x000fe400078ec0ff */
[----:B------:R-:W-:Y:S02]  /*67080*/  @P0 LOP3.LUT R17, R17, 0x400000, RZ, 0xfc, !PT ;  /* 0x0040000011110812 */ /* 0x000fe400078efcff */
[----:B------:R-:W-:Y:S01]  /*67090*/  LOP3.LUT R27, R27, 0xfffffffd, RZ, 0xc0, !PT ;  /* 0xfffffffd1b1b7812 */ /* 0x000fe200078ec0ff */
[----:B------:R-:W0:Y:S01]  /*670a0*/  LDCU UR36, c[0x0][0x398] ;  /* 0x00007300ff2477ac */ /* 0x000e220008000800 */
[----:B------:R-:W0:Y:S05]  /*670b0*/  LDCU UR24, c[0x0][0x398] ;  /* 0x00007300ff1877ac */ /* 0x000e2a0008000800 */
[----:B------:R-:W-:-:S02]  /*670c0*/  @P6 LOP3.LUT R2, R2, 0x800000, RZ, 0xfc, !PT ;  /* 0x0080000002026812 */ /* 0x000fc400078efcff */
[----:B------:R-:W-:-:S04]  /*670d0*/  LOP3.LUT P6, RZ, R25, 0x10000, RZ, 0xc0, !PT ;  /* 0x0001000019ff7812 */ /* 0x000fc800078cc0ff */
[----:B------:R-:W-:Y:S02]  /*670e0*/  ISETP.LT.AND P6, PT, R29, UR35, !P6 ;  /* 0x000000231d007c0c */ /* 0x000fe4000f7c1270 */
[----:B------:R-:W-:Y:S02]  /*670f0*/  LOP3.LUT R2, R2, 0xffefffff, RZ, 0xc0, !PT ;  /* 0xffefffff02027812 */ /* 0x000fe400078ec0ff */
[----:B------:R-:W-:Y:S02]  /*67100*/  LOP3.LUT R17, R17, 0xfff7ffff, RZ, 0xc0, !PT ;  /* 0xfff7ffff11117812 */ /* 0x000fe400078ec0ff */
[----:B------:R-:W-:Y:S02]  /*67110*/  LOP3.LUT P0, RZ, R25, 0x20, RZ, 0xc0, !PT ;  /* 0x0000002019ff7812 */ /* 0x000fe4000780c0ff */
[----:B------:R-:W-:Y:S01]  /*67120*/  @P3 LOP3.LUT R27, R27, 0x2, RZ, 0xfc, !PT ;  /* 0x000000021b1b3812 */ /* 0x000fe200078efcff */
[----:B------:R-:W0:Y:S04]  /*67130*/  LDCU UR35, c[0x0][0x398] ;  /* 0x00007300ff2377ac */ /* 0x000e280008000800 */
[----:B------:R-:W-:-:S02]  /*67140*/  @P6 LOP3.LUT R2, R2, 0x100000, RZ, 0xfc, !PT ;  /* 0x0010000002026812 */ /* 0x000fc400078efcff */
[----:B------:R-:W-:-:S04]  /*67150*/  LOP3.LUT P6, RZ, R25, 0x8000, RZ, 0xc0, !PT ;  /* 0x0000800019ff7812 */ /* 0x000fc800078cc0ff */
[----:B------:R-:W-:Y:S02]  /*67160*/  ISETP.LT.AND P6, PT, R29, UR34, !P6 ;  /* 0x000000221d007c0c */ /* 0x000fe4000f7c1270 */
[----:B------:R-:W-:Y:S02]  /*67170*/  LOP3.LUT R2, R2, 0xfffdffff, RZ, 0xc0, !PT ;  /* 0xfffdffff02027812 */ /* 0x000fe400078ec0ff */
[----:B------:R-:W-:Y:S02]  /*67180*/  @P4 LOP3.LUT R17, R17, 0x80000, RZ, 0xfc, !PT ;  /* 0x0008000011114812 */ /* 0x000fe400078efcff */
[----:B------:R-:W-:Y:S02]  /*67190*/  LOP3.LUT R27, R27, 0xfffffffb, RZ, 0xc0, !PT ;  /* 0xfffffffb1b1b7812 */ /* 0x000fe400078ec0ff */
[----:B------:R-:W-:Y:S01]  /*671a0*/  @P0 LOP3.LUT R26, R26, 0x80000000, RZ, 0xfc, !PT ;  /* 0x800000001a1a0812 */ /* 0x000fe200078efcff */
[----:B------:R-:W0:Y:S04]  /*671b0*/  LDCU UR34, c[0x0][0x398] ;  /* 0x00007300ff2277ac */ /* 0x000e280008000800 */
[----:B------:R-:W-:-:S02]  /*671c0*/  @P6 LOP3.LUT R2, R2, 0x20000, RZ, 0xfc, !PT ;  /* 0x0002000002026812 */ /* 0x000fc400078efcff */
[----:B------:R-:W-:-:S04]  /*671d0*/  LOP3.LUT P6, RZ, R25, 0x4000, RZ, 0xc0, !PT ;  /* 0x0000400019ff7812 */ /* 0x000fc800078cc0ff */
[C---:B------:R-:W-:Y:S02]  /*671e0*/  ISETP.LT.AND P6, PT, R29.reuse, UR33, !P6 ;  /* 0x000000211d007c0c */ /* 0x040fe4000f7c1270 */
[----:B------:R-:W-:Y:S02]  /*671f0*/  LOP3.LUT R2, R2, 0xffffbfff, RZ, 0xc0, !PT ;  /* 0xffffbfff02027812 */ /* 0x000fe400078ec0ff */
[----:B------:R-:W-:Y:S02]  /*67200*/  ISETP.LT.AND P4, PT, R29, UR23, !P0 ;  /* 0x000000171d007c0c */ /* 0x000fe4000c781270 */
[----:B------:R-:W-:Y:S02]  /*67210*/  LOP3.LUT R17, R17, 0xfffeffff, RZ, 0xc0, !PT ;  /* 0xfffeffff11117812 */ /* 0x000fe400078ec0ff */
[----:B------:R-:W-:Y:S01]  /*67220*/  LOP3.LUT R26, R26, 0xbfffffff, RZ, 0xc0, !PT ;  /* 0xbfffffff1a1a7812 */ /* 0x000fe200078ec0ff */
[----:B------:R-:W0:Y:S01]  /*67230*/  LDCU UR23, c[0x0][0x398] ;  /* 0x00007300ff1777ac */ /* 0x000e220008000800 */
[----:B------:R-:W0:Y:S03]  /*67240*/  LDCU UR33, c[0x0][0x398] ;  /* 0x00007300ff2177ac */ /* 0x000e260008000800 */
[----:B------:R-:W-:-:S02]  /*67250*/  @P6 LOP3.LUT R2, R2, 0x4000, RZ, 0xfc, !PT ;  /* 0x0000400002026812 */ /* 0x000fc400078efcff */
[----:B------:R-:W-:-:S04]  /*67260*/  LOP3.LUT P6, RZ, R25, 0x2000, RZ, 0xc0, !PT ;  /* 0x0000200019ff7812 */ /* 0x000fc800078cc0ff */
[----:B------:R-:W-:Y:S02]  /*67270*/  ISETP.LT.AND P6, PT, R29, UR32, !P6 ;  /* 0x000000201d007c0c */ /* 0x000fe4000f7c1270 */
[----:B------:R-:W-:Y:S02]  /*67280*/  @P4 LOP3.LUT R17, R17, 0x10000, RZ, 0xfc, !PT ;  /* 0x0001000011114812 */ /* 0x000fe400078efcff */
[----:B------:R-:W-:Y:S02]  /*67290*/  ISETP.LT.AND P4, PT, R29, UR22, !P1 ;  /* 0x000000161d007c0c */ /* 0x000fe4000cf81270 */
[----:B------:R-:W-:Y:S02]  /*672a0*/  LOP3.LUT R2, R2, 0xfffff7ff, RZ, 0xc0, !PT ;  /* 0xfffff7ff02027812 */ /* 0x000fe400078ec0ff */
[----:B------:R-:W-:Y:S02]  /*672b0*/  @P1 LOP3.LUT R26, R26, 0x40000000, RZ, 0xfc, !PT ;  /* 0x400000001a1a1812 */ /* 0x000fe400078efcff */
[----:B------:R-:W-:-:S02]  /*672c0*/  LOP3.LUT R17, R17, 0xffffdfff, RZ, 0xc0, !PT ;  /* 0xffffdfff11117812 */ /* 0x000fc400078ec0ff */
[----:B------:R-:W-:Y:S01]  /*672d0*/  LOP3.LUT P0, RZ, R9, 0x1000000, RZ, 0xc0, !PT ;  /* 0x0100000009ff7812 */ /* 0x000fe2000780c0ff */
[----:B------:R-:W0:Y:S01]  /*672e0*/  LDCU UR32, c[0x0][0x398] ;  /* 0x00007300ff2077ac */ /* 0x000e220008000800 */
[----:B------:R-:W0:Y:S01]  /*672f0*/  LDCU UR22, c[0x0][0x398] ;  /* 0x00007300ff1677ac */ /* 0x000e220008000800 */
[----:B------:R-:W-:Y:S02]  /*67300*/  @P6 LOP3.LUT R2, R2, 0x800, RZ, 0xfc, !PT ;  /* 0x0000080002026812 */ /* 0x000fe400078efcff */
[----:B------:R-:W-:Y:S02]  /*67310*/  LOP3.LUT P6, RZ, R25, 0x1000, RZ, 0xc0, !PT ;  /* 0x0000100019ff7812 */ /* 0x000fe400078cc0ff */
[----:B------:R-:W-:Y:S02]  /*67320*/  @P4 LOP3.LUT R17, R17, 0x2000, RZ, 0xfc, !PT ;  /* 0x0000200011114812 */ /* 0x000fe400078efcff */
[C---:B------:R-:W-:Y:S02]  /*67330*/  ISETP.LT.AND P4, PT, R29.reuse, UR21, !P2 ;  /* 0x000000151d007c0c */ /* 0x040fe4000d781270 */
[----:B------:R-:W-:-:S02]  /*67340*/  ISETP.LT.AND P6, PT, R29, UR31, !P6 ;  /* 0x0000001f1d007c0c */ /* 0x000fc4000f7c1270 */
[----:B------:R-:W-:Y:S02]  /*67350*/  LOP3.LUT R2, R2, 0xfffffeff, RZ, 0xc0, !PT ;  /* 0xfffffeff02027812 */ /* 0x000fe400078ec0ff */
[----:B------:R-:W-:Y:S02]  /*67360*/  LOP3.LUT R17, R17, 0xfffffbff, RZ, 0xc0, !PT ;  /* 0xfffffbff11117812 */ /* 0x000fe400078ec0ff */
[C---:B------:R-:W-:Y:S02]  /*67370*/  LOP3.LUT P2, RZ, R9.reuse, 0x400000, RZ, 0xc0, !PT ;  /* 0x0040000009ff7812 */ /* 0x040fe4000784c0ff */
[----:B------:R-:W-:Y:S02]  /*67380*/  LOP3.LUT P1, RZ, R9, 0x800000, RZ, 0xc0, !PT ;  /* 0x0080000009ff7812 */ /* 0x000fe4000782c0ff */
[----:B------:R-:W-:Y:S01]  /*67390*/  ISETP.LT.AND P0, PT, R29, UR14, !P0 ;  /* 0x0000000e1d007c0c */ /* 0x000fe2000c701270 */
[----:B------:R-:W0:Y:S01]  /*673a0*/  LDCU UR31, c[0x0][0x398] ;  /* 0x00007300ff1f77ac */ /* 0x000e220008000800 */
[----:B------:R-:W0:Y:S01]  /*673b0*/  LDCU UR21, c[0x0][0x398] ;  /* 0x00007300ff1577ac */ /* 0x000e220008000800 */
[----:B------:R-:W-:-:S02]  /*673c0*/  @P4 LOP3.LUT R17, R17, 0x400, RZ, 0xfc, !PT ;  /* 0x0000040011114812 */ /* 0x000fc400078efcff */
[----:B------:R-:W-:Y:S02]  /*673d0*/  @P6 LOP3.LUT R2, R2, 0x100, RZ, 0xfc, !PT ;  /* 0x0000010002026812 */ /* 0x000fe400078efcff */
[----:B------:R-:W-:Y:S02]  /*673e0*/  LOP3.LUT P6, RZ, R25, 0x800, RZ, 0xc0, !PT ;  /* 0x0000080019ff7812 */ /* 0x000fe400078cc0ff */
[----:B------:R-:W-:Y:S02]  /*673f0*/  ISETP.LT.AND P4, PT, R29, UR20, !P3 ;  /* 0x000000141d007c0c */ /* 0x000fe4000df81270 */
[----:B------:R-:W-:Y:S02]  /*67400*/  LOP3.LUT R17, R17, 0xffffff7f, RZ, 0xc0, !PT ;  /* 0xffffff7f11117812 */ /* 0x000fe400078ec0ff */
[----:B------:R-:W-:Y:S02]  /*67410*/  LOP3.LUT R2, R2, 0xffffffdf, RZ, 0xc0, !PT ;  /* 0xffffffdf02027812 */ /* 0x000fe400078ec0ff */
[----:B------:R-:W-:-:S02]  /*67420*/  ISETP.LT.AND P6, PT, R29, UR30, !P6 ;  /* 0x0000001e1d007c0c */ /* 0x000fc4000f7c1270 */
[C---:B------:R-:W-:Y:S02]  /*67430*/  ISETP.LT.AND P2, PT, R29.reuse, UR16, !P2 ;  /* 0x000000101d007c0c */ /* 0x040fe4000d741270 */
[----:B------:R-:W-:Y:S01]  /*67440*/  ISETP.LT.AND P1, PT, R29, UR15, !P1 ;  /* 0x0000000f1d007c0c */ /* 0x000fe2000cf21270 */
[----:B------:R-:W0:Y:S01]  /*67450*/  LDCU UR15, c[0x0][0x398] ;  /* 0x00007300ff0f77ac */ /* 0x000e220008000800 */
[----:B------:R-:W0:Y:S01]  /*67460*/  LDCU UR16, c[0x0][0x398] ;  /* 0x00007300ff1077ac */ /* 0x000e220008000800 */
[----:B------:R-:W0:Y:S01]  /*67470*/  LDCU UR20, c[0x0][0x398] ;  /* 0x00007300ff1477ac */ /* 0x000e220008000800 */
[----:B------:R-:W0:Y:S01]  /*67480*/  LDCU UR14, c[0x0][0x398] ;  /* 0x00007300ff0e77ac */ /* 0x000e220008000800 */
[----:B------:R-:W0:Y:S01]  /*67490*/  LDCU UR30, c[0x0][0x398] ;  /* 0x00007300ff1e77ac */ /* 0x000e220008000800 */
[----:B------:R-:W-:Y:S02]  /*674a0*/  @P4 LOP3.LUT R17, R17, 0x80, RZ, 0xfc, !PT ;  /* 0x0000008011114812 */ /* 0x000fe400078efcff */
[----:B------:R-:W-:-:S02]  /*674b0*/  LOP3.LUT P4, RZ, R25, 0x10, RZ, 0xc0, !PT ;  /* 0x0000001019ff7812 */ /* 0x000fc4000788c0ff */
[----:B------:R-:W-:Y:S02]  /*674c0*/  @P6 LOP3.LUT R2, R2, 0x20, RZ, 0xfc, !PT ;  /* 0x0000002002026812 */ /* 0x000fe400078efcff */
[----:B------:R-:W-:Y:S02]  /*674d0*/  ISETP.LT.AND P3, PT, R29, UR19, !P4 ;  /* 0x000000131d007c0c */ /* 0x000fe4000e761270 */
[----:B------:R-:W-:Y:S02]  /*674e0*/  LOP3.LUT R17, R17, 0xffffffef, RZ, 0xc0, !PT ;  /* 0xffffffef11117812 */ /* 0x000fe400078ec0ff */
[----:B------:R-:W-:Y:S02]  /*674f0*/  LOP3.LUT R2, R2, 0xfffffffb, RZ, 0xc0, !PT ;  /* 0xfffffffb02027812 */ /* 0x000fe400078ec0ff */
[----:B------:R-:W-:Y:S01]  /*67500*/  LOP3.LUT P6, RZ, R25, 0x400, RZ, 0xc0, !PT ;  /* 0x0000040019ff7812 */ /* 0x000fe200078cc0ff */
[----:B------:R-:W0:Y:S01]  /*67510*/  LDCU UR19, c[0x0][0x398] ;  /* 0x00007300ff1377ac */ /* 0x000e220008000800 */
[----:B------:R-:W-:-:S02]  /*67520*/  @P5 LOP3.LUT R2, R2, 0x4, RZ, 0xfc, !PT ;  /* 0x0000000402025812 */ /* 0x000fc400078efcff */
[----:B------:R-:W-:Y:S02]  /*67530*/  LOP3.LUT P5, RZ, R25, 0x200, RZ, 0xc0, !PT ;  /* 0x0000020019ff7812 */ /* 0x000fe400078ac0ff */
[----:B------:R-:W-:Y:S02]  /*67540*/  @P4 LOP3.LUT R27, R27, 0x4, RZ, 0xfc, !PT ;  /* 0x000000041b1b4812 */ /* 0x000fe400078efcff */
[----:B------:R-:W-:Y:S02]  /*67550*/  @P3 LOP3.LUT R17, R17, 0x10, RZ, 0xfc, !PT ;  /* 0x0000001011113812 */ /* 0x000fe400078efcff */
[----:B------:R-:W-:Y:S02]  /*67560*/  ISETP.LT.AND P3, PT, R29, UR18, !P5 ;  /* 0x000000121d007c0c */ /* 0x000fe4000ef61270 */
[----:B------:R-:W-:Y:S02]  /*67570*/  LOP3.LUT R27, R27, 0xfffffff7, RZ, 0xc0, !PT ;  /* 0xfffffff71b1b7812 */ /* 0x000fe400078ec0ff */
[----:B------:R-:W-:-:S02]  /*67580*/  LOP3.LUT R25, R25, 0xfffffffe, RZ, 0xc0, !PT ;  /* 0xfffffffe19197812 */ /* 0x000fc400078ec0ff */
[----:B------:R-:W-:Y:S02]  /*67590*/  LOP3.LUT R17, R17, 0xfffffffd, RZ, 0xc0, !PT ;  /* 0xfffffffd11117812 */ /* 0x000fe400078ec0ff */
[----:B------:R-:W-:Y:S02]  /*675a0*/  LOP3.LUT P4, RZ, R0, 0x100, RZ, 0xc0, !PT ;  /* 0x0000010000ff7812 */ /* 0x000fe4000788c0ff */
[----:B------:R-:W-:Y:S02]  /*675b0*/  LOP3.LUT R2, R2, 0x7fffffff, RZ, 0xc0, !PT ;  /* 0x7fffffff02027812 */ /* 0x000fe400078ec0ff */
[----:B------:R-:W-:Y:S01]  /*675c0*/  @P5 LOP3.LUT R27, R27, 0x8, RZ, 0xfc, !PT ;  /* 0x000000081b1b5812 */ /* 0x000fe200078efcff */
[----:B------:R-:W1:Y:S03]  /*675d0*/  LDCU UR18, c[0x0][0x398] ;  /* 0x00007300ff1277ac */ /* 0x000e660008000800 */
[----:B------:R-:W-:-:S02]  /*675e0*/  LOP3.LUT R27, R27, 0xffffffef, RZ, 0xc0, !PT ;  /* 0xffffffef1b1b7812 */ /* 0x000fc400078ec0ff */
[----:B------:R-:W-:Y:S02]  /*675f0*/  @P3 LOP3.LUT R17, R17, 0x2, RZ, 0xfc, !PT ;  /* 0x0000000211113812 */ /* 0x000fe400078efcff */
[----:B------:R-:W-:Y:S02]  /*67600*/  ISETP.LT.AND P3, PT, R29, UR17, !P6 ;  /* 0x000000111d007c0c */ /* 0x000fe4000f761270 */
[----:B------:R-:W-:Y:S02]  /*67610*/  @P6 LOP3.LUT R27, R27, 0x10, RZ, 0xfc, !PT ;  /* 0x000000101b1b6812 */ /* 0x000fe400078efcff */
[C---:B------:R-:W-:Y:S02]  /*67620*/  LOP3.LUT P6, RZ, R0.reuse, 0x40, RZ, 0xc0, !PT ;  /* 0x0000004000ff7812 */ /* 0x040fe400078cc0ff */
[----:B------:R-:W-:Y:S02]  /*67630*/  LOP3.LUT P5, RZ, R0, 0x80, RZ, 0xc0, !PT ;  /* 0x0000008000ff7812 */ /* 0x000fe400078ac0ff */
[----:B0-----:R-:W-:-:S02]  /*67640*/  ISETP.LT.AND P4, PT, R29, UR27, !P4 ;  /* 0x0000001b1d007c0c */ /* 0x001fc4000e781270 */
[----:B------:R-:W-:Y:S02]  /*67650*/  LOP3.LUT R27, R27, 0xff7fffff, RZ, 0xc0, !PT ;  /* 0xff7fffff1b1b7812 */ /* 0x000fe400078ec0ff */
[----:B------:R-:W-:Y:S01]  /*67660*/  LOP3.LUT R17, R17, 0xbfffffff, RZ, 0xc0, !PT ;  /* 0xbfffffff11117812 */ /* 0x000fe200078ec0ff */
[----:B------:R-:W0:Y:S04]  /*67670*/  LDCU UR17, c[0x0][0x398] ;  /* 0x00007300ff1177ac */ /* 0x000e280008000800 */
        /* <DEDUP_REMOVED lines=25> */
[----:B------:R-:W-:-:S13]  /*67810*/  LOP3.LUT P6, RZ, R9, 0x20000000, RZ, 0xc0, !PT ;  /* 0x2000000009ff7812 */ /* 0x000fda00078cc0ff */
[----:B------:R-:W-:Y:S02]  /*67820*/  @P6 LOP3.LUT R25, R25, 0x1, RZ, 0xfc, !PT ;  /* 0x0000000119196812 */ /* 0x000fe400078efcff */
[----:B------:R-:W-:Y:S02]  /*67830*/  LOP3.LUT P6, RZ, R9, 0x10000000, RZ, 0xc0, !PT ;  /* 0x1000000009ff7812 */ /* 0x000fe400078cc0ff */
[----:B------:R-:W-:-:S11]  /*67840*/  LOP3.LUT R25, R25, 0xfffffffd, RZ, 0xc0, !PT ;  /* 0xfffffffd19197812 */ /* 0x000fd600078ec0ff */
[----:B------:R-:W-:Y:S02]  /*67850*/  @P6 LOP3.LUT R25, R25, 0x2, RZ, 0xfc, !PT ;  /* 0x0000000219196812 */ /* 0x000fe400078efcff */
[----:B------:R-:W-:Y:S02]  /*67860*/  LOP3.LUT P6, RZ, R9, 0x8000000, RZ, 0xc0, !PT ;  /* 0x0800000009ff7812 */ /* 0x000fe400078cc0ff */
[----:B------:R-:W-:Y:S02]  /*67870*/  LOP3.LUT R25, R25, 0xfffffffb, RZ, 0xc0, !PT ;  /* 0xfffffffb19197812 */ /* 0x000fe400078ec0ff */
[----:B------:R-:W-:-:S04]  /*67880*/  @P3 LOP3.LUT R3, R3, 0x40000000, RZ, 0xfc, !PT ;  /* 0x4000000003033812 */ /* 0x000fc800078efcff */
[----:B------:R-:W-:-:S05]  /*67890*/  LOP3.LUT R3, R3, 0xf7ffffff, RZ, 0xc0, !PT ;  /* 0xf7ffffff03037812 */ /* 0x000fca00078ec0ff */
        /* <DEDUP_REMOVED lines=9> */
[----:B------:R-:W-:Y:S02]  /*67930*/  ISETP.LT.AND P6, PT, R29, UR13, !P6 ;  /* 0x0000000d1d007c0c */ /* 0x000fe4000f7c1270 */
[----:B------:R-:W-:Y:S02]  /*67940*/  @P0 LOP3.LUT R3, R3, 0x200000, RZ, 0xfc, !PT ;  /* 0x0020000003030812 */ /* 0x000fe400078efcff */
[----:B------:R-:W-:-:S02]  /*67950*/  LOP3.LUT P2, RZ, R0, 0x400, RZ, 0xc0, !PT ;  /* 0x0000040000ff7812 */ /* 0x000fc4000784c0ff */
[----:B------:R-:W-:Y:S02]  /*67960*/  ISETP.LT.AND P5, PT, R29, UR23, !P5 ;  /* 0x000000171d007c0c */ /* 0x000fe4000efa1270 */
[C---:B------:R-:W-:Y:S02]  /*67970*/  LOP3.LUT P1, RZ, R0.reuse, 0x800, RZ, 0xc0, !PT ;  /* 0x0000080000ff7812 */ /* 0x040fe4000782c0ff */
[----:B------:R-:W-:Y:S02]  /*67980*/  LOP3.LUT R3, R3, 0xfffbffff, RZ, 0xc0, !PT ;  /* 0xfffbffff03037812 */ /* 0x000fe400078ec0ff */
[----:B------:R-:W-:Y:S02]  /*67990*/  ISETP.LT.AND P2, PT, R29, UR35, !P2 ;  /* 0x000000231d007c0c */ /* 0x000fe4000d741270 */
[C---:B------:R-:W-:Y:S02]  /*679a0*/  LOP3.LUT P3, RZ, R0.reuse, 0x200, RZ, 0xc0, !PT ;  /* 0x0000020000ff7812 */ /* 0x040fe4000786c0ff */
[----:B------:R-:W-:Y:S01]  /*679b0*/  LOP3.LUT P0, RZ, R0, 0x1000, RZ, 0xc0, !PT ;  /* 0x0000100000ff7812 */ /* 0x000fe2000780c0ff */
[----:B------:R-:W0:Y:S01]  /*679c0*/  LDCU UR23, c[0x0][0x398] ;  /* 0x00007300ff1777ac */ /* 0x000e220008000800 */
[----:B------:R-:W-:Y:S01]  /*679d0*/  LOP3.LUT R9, R9, 0xffefffff, RZ, 0xc0, !PT ;  /* 0xffefffff09097812 */ /* 0x000fe200078ec0ff */
[----:B------:R-:W0:Y:S01]  /*679e0*/  LDCU UR13, c[0x0][0x398] ;  /* 0x00007300ff0d77ac */ /* 0x000e220008000800 */
[----:B------:R-:W-:-:S02]  /*679f0*/  @P6 LOP3.LUT R3, R3, 0x40000, RZ, 0xfc, !PT ;  /* 0x0004000003036812 */ /* 0x000fc400078efcff */
[----:B------:R-:W-:-:S04]  /*67a00*/  LOP3.LUT P6, RZ, R25, 0x8, RZ, 0xc0, !PT ;  /* 0x0000000819ff7812 */ /* 0x000fc800078cc0ff */
[----:B------:R-:W-:Y:S02]  /*67a10*/  ISETP.LT.AND P6, PT, R29, UR12, !P6 ;  /* 0x0000000c1d007c0c */ /* 0x000fe4000f7c1270 */
[----:B------:R-:W-:Y:S02]  /*67a20*/  LOP3.LUT R3, R3, 0xffff7fff, RZ, 0xc0, !PT ;  /* 0xffff7fff03037812 */ /* 0x000fe400078ec0ff */
[C---:B------:R-:W-:Y:S02]  /*67a30*/  ISETP.LT.AND P1, PT, R29.reuse, UR39, !P1 ;  /* 0x000000271d007c0c */ /* 0x040fe4000cf21270 */
[----:B------:R-:W-:Y:S02]  /*67a40*/  LOP3.LUT R0, R0, 0x7fffffff, RZ, 0xc0, !PT ;  /* 0x7fffffff00007812 */ /* 0x000fe400078ec0ff */
[C---:B------:R-:W-:Y:S02]  /*67a50*/  ISETP.LT.AND P0, PT, R29.reuse, UR45, !P0 ;  /* 0x0000002d1d007c0c */ /* 0x040fe4000c701270 */
[----:B------:R-:W-:Y:S01]  /*67a60*/  ISETP.LT.AND P3, PT, R29, UR31, !P3 ;  /* 0x0000001f1d007c0c */ /* 0x000fe2000df61270 */
[----:B------:R-:W0:Y:S02]  /*67a70*/  LDCU UR12, c[0x0][0x398] ;  /* 0x00007300ff0c77ac */ /* 0x000e240008000800 */
        /* <DEDUP_REMOVED lines=8> */
[----:B------:R-:W-:Y:S02]  /*67b00*/  LOP3.LUT R3, R3, 0xfffffdff, RZ, 0xc0, !PT ;  /* 0xfffffdff03037812 */ /* 0x000fe400078ec0ff */
[----:B------:R-:W-:Y:S01]  /*67b10*/  @P2 LOP3.LUT R0, R0, 0x80000000, RZ, 0xfc, !PT ;  /* 0x8000000000002812 */ /* 0x000fe200078efcff */
[----:B------:R-:W0:Y:S08]  /*67b20*/  LDCU UR10, c[0x0][0x398] ;  /* 0x00007300ff0a77ac */ /* 0x000e300008000800 */
        /* <DEDUP_REMOVED lines=12> */
[----:B----4-:R-:W-:Y:S02]  /*67bf0*/  ISETP.LT.AND P6, PT, R29, UR7, !P6 ;  /* 0x000000071d007c0c */ /* 0x010fe4000f7c1270 */
[----:B------:R-:W-:Y:S01]  /*67c00*/  LOP3.LUT R3, R3, 0xfffffffe, RZ, 0xc0, !PT ;  /* 0xfffffffe03037812 */ /* 0x000fe200078ec0ff */
[----:B------:R-:W4:Y:S10]  /*67c10*/  LDCU UR7, c[0x0][0x398] ;  /* 0x00007300ff0777ac */ /* 0x000f340008000800 */
[----:B------:R-:W-:-:S02]  /*67c20*/  @P6 LOP3.LUT R3, R3, 0x1, RZ, 0xfc, !PT ;  /* 0x0000000103036812 */ /* 0x000fc400078efcff */
[----:B------:R-:W-:-:S04]  /*67c30*/  LOP3.LUT P6, RZ, R27, 0x20000000, RZ, 0xc0, !PT ;  /* 0x200000001bff7812 */ /* 0x000fc800078cc0ff */
[----:B------:R-:W-:Y:S02]  /*67c40*/  ISETP.LT.AND P6, PT, R29, UR6, !P6 ;  /* 0x000000061d007c0c */ /* 0x000fe4000f7c1270 */
[----:B------:R-:W-:Y:S01]  /*67c50*/  LOP3.LUT R3, R3, 0xdfffffff, RZ, 0xc0, !PT ;  /* 0xdfffffff03037812 */ /* 0x000fe200078ec0ff */
[----:B------:R-:W0:Y:S10]  /*67c60*/  LDCU UR6, c[0x0][0x398] ;  /* 0x00007300ff0677ac */ /* 0x000e340008000800 */
[----:B------:R-:W-:-:S02]  /*67c70*/  @P6 LOP3.LUT R8, R8, 0x20000000, RZ, 0xfc, !PT ;  /* 0x2000000008086812 */ /* 0x000fc400078efcff */
[----:B------:R-:W-:-:S04]  /*67c80*/  LOP3.LUT P6, RZ, R27, 0x10000000, RZ, 0xc0, !PT ;  /* 0x100000001bff7812 */ /* 0x000fc800078cc0ff */
[----:B-1----:R-:W-:Y:S02]  /*67c90*/  ISETP.LT.AND P6, PT, R29, UR5, !P6 ;  /* 0x000000051d007c0c */ /* 0x002fe4000f7c1270 */
[----:B------:R-:W-:Y:S01]  /*67ca0*/  LOP3.LUT R8, R8, 0xfbffffff, RZ, 0xc0, !PT ;  /* 0xfbffffff08087812 */ /* 0x000fe200078ec0ff */
[----:B------:R-:W1:Y:S10]  /*67cb0*/  LDCU UR5, c[0x0][0x398] ;  /* 0x00007300ff0577ac */ /* 0x000e740008000800 */
[----:B------:R-:W-:-:S02]  /*67cc0*/  @P6 LOP3.LUT R8, R8, 0x4000000, RZ, 0xfc, !PT ;  /* 0x0400000008086812 */ /* 0x000fc400078efcff */
[----:B------:R-:W-:-:S04]  /*67cd0*/  LOP3.LUT P6, RZ, R27, 0x8000000, RZ, 0xc0, !PT ;  /* 0x080000001bff7812 */ /* 0x000fc800078cc0ff */
[----:B--2---:R-:W-:Y:S02]  /*67ce0*/  ISETP.LT.AND P6, PT, R29, UR4, !P6 ;  /* 0x000000041d007c0c */ /* 0x004fe4000f7c1270 */
[----:B------:R-:W-:Y:S01]  /*67cf0*/  LOP3.LUT R8, R8, 0xff7fffff, RZ, 0xc0, !PT ;  /* 0xff7fffff08087812 */ /* 0x000fe200078ec0ff */
[----:B------:R-:W2:Y:S10]  /*67d00*/  LDCU UR4, c[0x0][0x398] ;  /* 0x00007300ff0477ac */ /* 0x000eb40008000800 */
[----:B------:R-:W-:-:S02]  /*67d10*/  @P6 LOP3.LUT R8, R8, 0x800000, RZ, 0xfc, !PT ;  /* 0x0080000008086812 */ /* 0x000fc400078efcff */
[----:B------:R-:W-:-:S04]  /*67d20*/  LOP3.LUT P6, RZ, R27, 0x4000000, RZ, 0xc0, !PT ;  /* 0x040000001bff7812 */ /* 0x000fc800078cc0ff */
[----:B----4-:R-:W-:Y:S02]  /*67d30*/  ISETP.LT.AND P6, PT, R29, UR7, !P6 ;  /* 0x000000071d007c0c */ /* 0x010fe4000f7c1270 */
[----:B------:R-:W-:Y:S01]  /*67d40*/  LOP3.LUT R8, R8, 0xffefffff, RZ, 0xc0, !PT ;  /* 0xffefffff08087812 */ /* 0x000fe200078ec0ff */
[----:B------:R-:W4:Y:S10]  /*67d50*/  LDCU UR7, c[0x0][0x398] ;  /* 0x00007300ff0777ac */ /* 0x000f340008000800 */
[----:B------:R-:W-:-:S02]  /*67d60*/  @P6 LOP3.LUT R8, R8, 0x100000, RZ, 0xfc, !PT ;  /* 0x0010000008086812 */ /* 0x000fc400078efcff */
[----:B------:R-:W-:-:S04]  /*67d70*/  LOP3.LUT P6, RZ, R27, 0x2000000, RZ, 0xc0, !PT ;  /* 0x020000001bff7812 */ /* 0x000fc800078cc0ff */
[----:B0-----:R-:W-:Y:S02]  /*67d80*/  ISETP.LT.AND P6, PT, R29, UR11, !P6 ;  /* 0x0000000b1d007c0c */ /* 0x001fe4000f7c1270 */
        /* <DEDUP_REMOVED lines=11> */
[----:B------:R-:W-:Y:S01]  /*67e40*/  LOP3.LUT R27, R27, 0xffdfffff, RZ, 0xc0, !PT ;  /* 0xffdfffff1b1b7812 */ /* 0x000fe200078ec0ff */
[----:B------:R-:W0:Y:S08]  /*67e50*/  LDCU UR19, c[0x0][0x398] ;  /* 0x00007300ff1377ac */ /* 0x000e300008000800 */
[----:B------:R-:W-:-:S04]  /*67e60*/  @P6 LOP3.LUT R8, R8, 0x800, RZ, 0xfc, !PT ;  /* 0x0000080008086812 */ /* 0x000fc800078efcff */
[----:B------:R-:W-:-:S04]  /*67e70*/  LOP3.LUT R8, R8, 0xfffffeff, RZ, 0xc0, !PT ;  /* 0xfffffeff08087812 */ /* 0x000fc800078ec0ff */
[----:B------:R-:W-:Y:S02]  /*67e80*/  @P5 LOP3.LUT R8, R8, 0x100, RZ, 0xfc, !PT ;  /* 0x0000010008085812 */ /* 0x000fe400078efcff */
[C---:B------:R-:W-:Y:S02]  /*67e90*/  LOP3.LUT P5, RZ, R0.reuse, 0x2000, RZ, 0xc0, !PT ;  /* 0x0000200000ff7812 */ /* 0x040fe400078ac0ff */
[----:B------:R-:W-:Y:S02]  /*67ea0*/  LOP3.LUT R0, R0, 0xefffffff, RZ, 0xc0, !PT ;  /* 0xefffffff00007812 */ /* 0x000fe400078ec0ff */
[----:B------:R-:W-:Y:S02]  /*67eb0*/  LOP3.LUT R8, R8, 0xffffffdf, RZ, 0xc0, !PT ;  /* 0xffffffdf08087812 */ /* 0x000fe400078ec0ff */
[----:B------:R-:W-:Y:S02]  /*67ec0*/  @P1 LOP3.LUT R0, R0, 0x10000000, RZ, 0xfc, !PT ;  /* 0x1000000000001812 */ /* 0x000fe400078efcff */
[----:B------:R-:W-:-:S02]  /*67ed0*/  @P4 LOP3.LUT R8, R8, 0x20, RZ, 0xfc, !PT ;  /* 0x0000002008084812 */ /* 0x000fc400078efcff */
[C---:B------:R-:W-:Y:S02]  /*67ee0*/  LOP3.LUT P4, RZ, R0.reuse, 0x4000, RZ, 0xc0, !PT ;  /* 0x0000400000ff7812 */ /* 0x040fe4000788c0ff */
[----:B------:R-:W-:-:S04]  /*67ef0*/  LOP3.LUT R0, R0, 0xfdffffff, RZ, 0xc0, !PT ;  /* 0xfdffffff00007812 */ /* 0x000fc800078ec0ff */
[----:B------:R-:W-:-:S04]  /*67f00*/  @P0 LOP3.LUT R0, R0, 0x2000000, RZ, 0xfc, !PT ;  /* 0x0200000000000812 */ /* 0x000fc800078efcff */
[----:B------:R-:W-:Y:S02]  /*67f10*/  LOP3.LUT P1, RZ, R0, 0x80000, RZ, 0xc0, !PT ;  /* 0x0008000000ff7812 */ /* 0x000fe4000782c0ff */
[----:B------:R-:W-:-:S11]  /*67f20*/  LOP3.LUT P6, RZ, R15, 0x2000000, RZ, 0xc0, !PT ;  /* 0x020000000fff7812 */ /* 0x000fd600078cc0ff */
[----:B------:R-:W-:Y:S02]  /*67f30*/  @P1 LOP3.LUT R27, R27, 0x200000, RZ, 0xfc, !PT ;  /* 0x002000001b1b1812 */ /* 0x000fe400078efcff */
[----:B------:R-:W-:Y:S02]  /*67f40*/  LOP3.LUT P1, RZ, R0, 0x40000, RZ, 0xc0, !PT ;  /* 0x0004000000ff7812 */ /* 0x000fe4000782c0ff */
[----:B------:R-:W-:-:S11]  /*67f50*/  LOP3.LUT R27, R27, 0xffbfffff, RZ, 0xc0, !PT ;  /* 0xffbfffff1b1b7812 */ /* 0x000fd600078ec0ff */
[----:B------:R-:W-:-:S04]  /*67f60*/  @P1 LOP3.LUT R27, R27, 0x400000, RZ, 0xfc, !PT ;  /* 0x004000001b1b1812 */ /* 0x000fc800078efcff */
[----:B------:R-:W-:-:S04]  /*67f70*/  LOP3.LUT R27, R27, 0xffffbfff, RZ, 0xc0, !PT ;  /* 0xffffbfff1b1b7812 */ /* 0x000fc800078ec0ff */
        /* <DEDUP_REMOVED lines=19> */
[----:B------:R-:W-:-:S04]  /*680b0*/  LOP3.LUT P6, RZ, R7, 0x1, RZ, 0xc0, !PT ;  /* 0x0000000107ff7812 */ /* 0x000fc800078cc0ff */
[----:B------:R-:W-:Y:S01]  /*680c0*/  ISETP.LT.AND P6, PT, R20, UR23, !P6 ;  /* 0x0000001714007c0c */ /* 0x000fe2000f7c1270 */
[----:B------:R-:W0:-:S12]  /*680d0*/  LDCU UR23, c[0x0][0x398] ;  /* 0x00007300ff1777ac */ /* 0x000e180008000800 */
[----:B------:R-:W-:Y:S02]  /*680e0*/  @P6 LOP3.LUT R16, R16, 0x40000, RZ, 0xfc, !PT ;  /* 0x0004000010106812 */ /* 0x000fe400078efcff */
[----:B------:R-:W-:-:S04]  /*680f0*/  LOP3.LUT P6, RZ, R27, 0x100000, RZ, 0xc0, !PT ;  /* 0x001000001bff7812 */ /* 0x000fc800078cc0ff */
[----:B0-----:R-:W-:Y:S02]  /*68100*/  ISETP.LT.AND P6, PT, R20, UR19, !P6 ;  /* 0x0000001314007c0c */ /* 0x001fe4000f7c1270 */
[----:B------:R-:W-:Y:S01]  /*68110*/  LOP3.LUT R16, R16, 0xffff7fff, RZ, 0xc0, !PT ;  /* 0xffff7fff10107812 */ /* 0x000fe200078ec0ff */
[----:B------:R-:W0:Y:S10]  /*68120*/  LDCU UR19, c[0x0][0x398] ;  /* 0x00007300ff1377ac */ /* 0x000e340008000800 */
[----:B------:R-:W-:-:S02]  /*68130*/  @P6 LOP3.LUT R16, R16, 0x8000, RZ, 0xfc, !PT ;  /* 0x0000800010106812 */ /* 0x000fc400078efcff */
[----:B------:R-:W-:-:S04]  /*68140*/  LOP3.LUT P6, RZ, R27, 0x80000, RZ, 0xc0, !PT ;  /* 0x000800001bff7812 */ /* 0x000fc800078cc0ff */
[----:B------:R-:W-:Y:S02]  /*68150*/  ISETP.LT.AND P6, PT, R20, UR15, !P6 ;  /* 0x0000000f14007c0c */ /* 0x000fe4000f7c1270 */
[----:B------:R-:W-:Y:S02]  /*68160*/  LOP3.LUT R16, R16, 0xffffefff, RZ, 0xc0, !PT ;  /* 0xffffefff10107812 */ /* 0x000fe400078ec0ff */
[----:B------:R-:W-:Y:S02]  /*68170*/  LOP3.LUT R8, R8, 0xfffffffb, RZ, 0xc0, !PT ;  /* 0xfffffffb08087812 */ /* 0x000fe400078ec0ff */
[----:B------:R-:W-:Y:S01]  /*68180*/  ISETP.LT.AND P4, PT, R29, UR53, !P4 ;  /* 0x000000351d007c0c */ /* 0x000fe2000e781270 */
[----:B------:R-:W0:Y:S06]  /*68190*/  LDCU UR15, c[0x0][0x398] ;  /* 0x00007300ff0f77ac */ /* 0x000e2c0008000800 */
[----:B------:R-:W-:-:S02]  /*681a0*/  @P6 LOP3.LUT R16, R16, 0x1000, RZ, 0xfc, !PT ;  /* 0x0000100010106812 */ /* 0x000fc400078efcff */
[----:B------:R-:W-:-:S04]  /*681b0*/  LOP3.LUT P6, RZ, R27, 0x40000, RZ, 0xc0, !PT ;  /* 0x000400001bff7812 */ /* 0x000fc800078cc0ff */
[----:B------:R-:W-:Y:S02]  /*681c0*/  ISETP.LT.AND P6, PT, R20, UR11, !P6 ;  /* 0x0000000b14007c0c */ /* 0x000fe4000f7c1270 */
[----:B------:R-:W-:Y:S02]  /*681d0*/  LOP3.LUT R16, R16, 0xfffffdff, RZ, 0xc0, !PT ;  /* 0xfffffdff10107812 */ /* 0x000fe400078ec0ff */
[----:B------:R-:W-:Y:S02]  /*681e0*/  @P3 LOP3.LUT R8, R8, 0x4, RZ, 0xfc, !PT ;  /* 0x0000000408083812 */ /* 0x000fe400078efcff */
[C---:B------:R-:W-:Y:S02]  /*681f0*/  LOP3.LUT P2, RZ, R0.reuse, 0x10000, RZ, 0xc0, !PT ;  /* 0x0001000000ff7812 */ /* 0x040fe4000784c0ff */
[----:B------:R-:W-:Y:S02]  /*68200*/  @P4 LOP3.LUT R9, R9, 0x100000, RZ, 0xfc, !PT ;  /* 0x0010000009094812 */ /* 0x000fe400078efcff */
[----:B------:R-:W-:Y:S01]  /*68210*/  LOP3.LUT P1, RZ, R0, 0x20000, RZ, 0xc0, !PT ;  /* 0x0002000000ff7812 */ /* 0x000fe2000782c0ff */
[----:B------:R-:W0:Y:S02]  /*68220*/  LDCU UR11, c[0x0][0x398] ;  /* 0x00007300ff0b77ac */ /* 0x000e240008000800 */
[----:B------:R-:W-:-:S02]  /*68230*/  @P6 LOP3.LUT R16, R16, 0x200, RZ, 0xfc, !PT ;  /* 0x0000020010106812 */ /* 0x000fc400078efcff */
[----:B------:R-:W-:-:S04]  /*68240*/  LOP3.LUT P6, RZ, R27, 0x20000, RZ, 0xc0, !PT ;  /* 0x000200001bff7812 */ /* 0x000fc800078cc0ff */
[----:B------:R-:W-:Y:S02]  /*68250*/  ISETP.LT.AND P6, PT, R20, UR23, !P6 ;  /* 0x0000001714007c0c */ /* 0x000fe4000f7c1270 */
[----:B------:R-:W-:Y:S02]  /*68260*/  LOP3.LUT R16, R16, 0xffffffbf, RZ, 0xc0, !PT ;  /* 0xffffffbf10107812 */ /* 0x000fe400078ec0ff */
[----:B------:R-:W-:Y:S02]  /*68270*/  LOP3.LUT P3, RZ, R0, 0x8000, RZ, 0xc0, !PT ;  /* 0x0000800000ff7812 */ /* 0x000fe4000786c0ff */
[----:B------:R-:W-:Y:S02]  /*68280*/  ISETP.LT.AND P2, PT, R29, UR61, !P2 ;  /* 0x0000003d1d007c0c */ /* 0x000fe4000d741270 */
[----:B------:R-:W-:Y:S02]  /*68290*/  LOP3.LUT R9, R9, 0xfffdffff, RZ, 0xc0, !PT ;  /* 0xfffdffff09097812 */ /* 0x000fe400078ec0ff */
[----:B------:R-:W-:-:S02]  /*682a0*/  ISETP.LT.AND P1, PT, R29, UR65, !P1 ;  /* 0x000000411d007c0c */ /* 0x000fc4000cf21270 */
[----:B------:R-:W-:Y:S01]  /*682b0*/  ISETP.LT.AND P5, PT, R29, UR49, !P5 ;  /* 0x000000311d007c0c */ /* 0x000fe2000efa1270 */
[----:B------:R-:W1:Y:S01]  /*682c0*/  LDCU UR23, c[0x0][0x398] ;  /* 0x00007300ff1777ac */ /* 0x000e620008000800 */
[----:B------:R-:W-:Y:S02]  /*682d0*/  @P6 LOP3.LUT R16, R16, 0x40, RZ, 0xfc, !PT ;  /* 0x0000004010106812 */ /* 0x000fe400078efcff */
[----:B------:R-:W-:-:S04]  /*682e0*/  LOP3.LUT P6, RZ, R27, 0x10000, RZ, 0xc0, !PT ;  /* 0x000100001bff7812 */ /* 0x000fc800078cc0ff */
[----:B0-----:R-:W-:Y:S02]  /*682f0*/  ISETP.LT.AND P6, PT, R20, UR19, !P6 ;  /* 0x0000001314007c0c */ /* 0x001fe4000f7c1270 */
[----:B------:R-:W-:Y:S02]  /*68300*/  ISETP.LT.AND P3, PT, R29, UR57, !P3 ;  /* 0x000000391d007c0c */ /* 0x000fe4000df61270 */
[----:B------:R-:W-:Y:S02]  /*68310*/  LOP3.LUT R16, R16, 0xfffffff7, RZ, 0xc0, !PT ;  /* 0xfffffff710107812 */ /* 0x000fe400078ec0ff */
[----:B------:R-:W-:Y:S01]  /*68320*/  LOP3.LUT P0, RZ, R0, 0x100000, RZ, 0xc0, !PT ;  /* 0x0010000000ff7812 */ /* 0x000fe2000780c0ff */
[----:B------:R-:W0:Y:S06]  /*68330*/  LDCU UR19, c[0x0][0x398] ;  /* 0x00007300ff1377ac */ /* 0x000e2c0008000800 */
[----:B------:R-:W-:-:S02]  /*68340*/  @P6 LOP3.LUT R16, R16, 0x8, RZ, 0xfc, !PT ;  /* 0x0000000810106812 */ /* 0x000fc400078efcff */
[----:B------:R-:W-:Y:S02]  /*68350*/  LOP3.LUT P6, RZ, R27, 0x8000, RZ, 0xc0, !PT ;  /* 0x000080001bff7812 */ /* 0x000fe400078cc0ff */
[----:B------:R-:W-:Y:S02]  /*68360*/  @P3 LOP3.LUT R9, R9, 0x20000, RZ, 0xfc, !PT ;  /* 0x0002000009093812 */ /* 0x000fe400078efcff */
[----:B------:R-:W-:Y:S02]  /*68370*/  ISETP.LT.AND P6, PT, R20, UR15, !P6 ;  /* 0x0000000f14007c0c */ /* 0x000fe4000f7c1270 */
[----:B------:R-:W-:Y:S02]  /*68380*/  LOP3.LUT R9, R9, 0xffffbfff, RZ, 0xc0, !PT ;  /* 0xffffbfff09097812 */ /* 0x000fe400078ec0ff */
[----:B------:R-:W-:Y:S02]  /*68390*/  LOP3.LUT R16, R16, 0xfffffffe, RZ, 0xc0, !PT ;  /* 0xfffffffe10107812 */ /* 0x000fe400078ec0ff */
[----:B------:R-:W-:Y:S01]  /*683a0*/  LOP3.LUT R0, R0, 0xffbfffff, RZ, 0xc0, !PT ;  /* 0xffbfffff00007812 */ /* 0x000fe200078ec0ff */
[----:B------:R-:W0:Y:S01]  /*683b0*/  LDCU UR15, c[0x0][0x398] ;  /* 0x00007300ff0f77ac */ /* 0x000e220008000800 */
[----:B------:R-:W-:-:S04]  /*683c0*/  @P2 LOP3.LUT R9, R9, 0x4000, RZ, 0xfc, !PT ;  /* 0x0000400009092812 */ /* 0x000fc800078efcff */
[----:B------:R-:W-:Y:S02]  /*683d0*/  LOP3.LUT R9, R9, 0xfffff7ff, RZ, 0xc0, !PT ;  /* 0xfffff7ff09097812 */ /* 0x000fe400078ec0ff */
[----:B------:R-:W-:Y:S02]  /*683e0*/  @P6 LOP3.LUT R16, R16, 0x1, RZ, 0xfc, !PT ;  /* 0x0000000110106812 */ /* 0x000fe400078efcff */
[----:B------:R-:W-:Y:S02]  /*683f0*/  LOP3.LUT P6, RZ, R27, 0x4000, RZ, 0xc0, !PT ;  /* 0x000040001bff7812 */ /* 0x000fe400078cc0ff */
[----:B------:R-:W-:Y:S02]  /*68400*/  @P1 LOP3.LUT R9, R9, 0x800, RZ, 0xfc, !PT ;  /* 0x0000080009091812 */ /* 0x000fe400078efcff */
[----:B------:R-:W-:Y:S02]  /*68410*/  LOP3.LUT P1, RZ, R27, 0x400000, RZ, 0xc0, !PT ;  /* 0x004000001bff7812 */ /* 0x000fe4000782c0ff */
[----:B------:R-:W-:-:S02]  /*68420*/  ISETP.LT.AND P6, PT, R20, UR11, !P6 ;  /* 0x0000000b14007c0c */ /* 0x000fc4000f7c1270 */
[----:B------:R-:W-:Y:S02]  /*68430*/  @P5 LOP3.LUT R0, R0, 0x400000, RZ, 0xfc, !PT ;  /* 0x0040000000005812 */ /* 0x000fe400078efcff */
[----:B------:R-:W-:Y:S02]  /*68440*/  LOP3.LUT P5, RZ, R15, 0x1000000, RZ, 0xc0, !PT ;  /* 0x010000000fff7812 */ /* 0x000fe400078ac0ff */
[----:B------:R-:W-:Y:S02]  /*68450*/  ISETP.LT.AND P1, PT, R29, UR69, !P1 ;  /* 0x000000451d007c0c */ /* 0x000fe4000cf21270 */
[----:B------:R-:W-:Y:S02]  /*68460*/  LOP3.LUT P4, RZ, R15, 0x800000, RZ, 0xc0, !PT ;  /* 0x008000000fff7812 */ /* 0x000fe4000788c0ff */
[----:B------:R-:W-:Y:S02]  /*68470*/  LOP3.LUT R9, R9, 0xfffffeff, RZ, 0xc0, !PT ;  /* 0xfffffeff09097812 */ /* 0x000fe400078ec0ff */
[C---:B-1----:R-:W-:Y:S01]  /*68480*/  ISETP.LT.AND P5, PT, R20.reuse, UR23, !P5 ;  /* 0x0000001714007c0c */ /* 0x042fe2000efa1270 */
[----:B------:R-:W1:Y:S01]  /*68490*/  LDCU UR11, c[0x0][0x398] ;  /* 0x00007300ff0b77ac */ /* 0x000e620008000800 */
[----:B0-----:R-:W-:-:S02]  /*684a0*/  ISETP.LT.AND P4, PT, R20, UR19, !P4 ;  /* 0x0000001314007c0c */ /* 0x001fc4000e781270 */
[C---:B------:R-:W-:Y:S01]  /*684b0*/  LOP3.LUT P3, RZ, R15.reuse, 0x400000, RZ, 0xc0, !PT ;  /* 0x004000000fff7812 */ /* 0x040fe2000786c0ff */
[----:B------:R-:W0:Y:S01]  /*684c0*/  LDCU UR23, c[0x0][0x398] ;  /* 0x00007300ff1777ac */ /* 0x000e220008000800 */
[----:B------:R-:W-:Y:S02]  /*684d0*/  LOP3.LUT P2, RZ, R15, 0x200000, RZ, 0xc0, !PT ;  /* 0x002000000fff7812 */ /* 0x000fe4000784c0ff */
[----:B------:R-:W-:Y:S02]  /*684e0*/  ISETP.LT.AND P0, PT, R29, UR77, !P0 ;  /* 0x0000004d1d007c0c */ /* 0x000fe4000c701270 */
[----:B------:R-:W-:Y:S01]  /*684f0*/  @P6 LOP3.LUT R14, R14, 0x20000000, RZ, 0xfc, !PT ;  /* 0x200000000e0e6812 */ /* 0x000fe200078efcff */
[----:B------:R-:W0:Y:S01]  /*68500*/  LDCU UR19, c[0x0][0x398] ;  /* 0x00007300ff1377ac */ /* 0x000e220008000800 */
[----:B------:R-:W-:Y:S02]  /*68510*/  @P1 LOP3.LUT R9, R9, 0x100, RZ, 0xfc, !PT ;  /* 0x0000010009091812 */ /* 0x000fe400078efcff */
[----:B------:R-:W-:-:S02]  /*68520*/  LOP3.LUT R14, R14, 0xfbffffff, RZ, 0xc0, !PT ;  /* 0xfbffffff0e0e7812 */ /* 0x000fc400078ec0ff */
[----:B------:R-:W-:Y:S02]  /*68530*/  LOP3.LUT P1, RZ, R27, 0x200000, RZ, 0xc0, !PT ;  /* 0x002000001bff7812 */ /* 0x000fe4000782c0ff */
[----:B------:R-:W-:Y:S02]  /*68540*/  @P5 LOP3.LUT R14, R14, 0x4000000, RZ, 0xfc, !PT ;  /* 0x040000000e0e5812 */ /* 0x000fe400078efcff */
[----:B------:R-:W-:Y:S02]  /*68550*/  ISETP.LT.AND P1, PT, R29, UR73, !P1 ;  /* 0x000000491d007c0c */ /* 0x000fe4000cf21270 */
[----:B------:R-:W-:Y:S02]  /*68560*/  ISETP.LT.AND P3, PT, R20, UR15, !P3 ;  /* 0x0000000f14007c0c */ /* 0x000fe4000df61270 */
[----:B------:R-:W-:Y:S02]  /*68570*/  LOP3.LUT R9, R9, 0xffffffdf, RZ, 0xc0, !PT ;  /* 0xffffffdf09097812 */ /* 0x000fe400078ec0ff */
[----:B------:R-:W-:-:S02]  /*68580*/  LOP3.LUT R14, R14, 0xff7fffff, RZ, 0xc0, !PT ;  /* 0xff7fffff0e0e7812 */ /* 0x000fc400078ec0ff */
[----:B-1----:R-:W-:Y:S02]  /*68590*/  ISETP.LT.AND P2, PT, R20, UR11, !P2 ;  /* 0x0000000b14007c0c */ /* 0x002fe4000d741270 */
[----:B------:R-:W-:Y:S02]  /*685a0*/  LOP3.LUT P6, RZ, R15, 0x40, RZ, 0xc0, !PT ;  /* 0x000000400fff7812 */ /* 0x000fe400078cc0ff */
[----:B------:R-:W-:Y:S02]  /*685b0*/  LOP3.LUT R27, R27, 0xffffdfff, RZ, 0xc0, !PT ;  /* 0xffffdfff1b1b7812 */ /* 0x000fe400078ec0ff */
[----:B------:R-:W-:Y:S01]  /*685c0*/  @P4 LOP3.LUT R14, R14, 0x800000, RZ, 0xfc, !PT ;  /* 0x008000000e0e4812 */ /* 0x000fe200078efcff */
[----:B------:R-:W1:Y:S01]  /*685d0*/  LDCU UR15, c[0x0][0x398] ;  /* 0x00007300ff0f77ac */ /* 0x000e620008000800 */
[----:B------:R-:W1:Y:S01]  /*685e0*/  LDCU UR11, c[0x0][0x398] ;  /* 0x00007300ff0b77ac */ /* 0x000e620008000800 */
[----:B------:R-:W-:Y:S02]  /*685f0*/  LOP3.LUT P5, RZ, R15, 0x20, RZ, 0xc0, !PT ;  /* 0x000000200fff7812 */ /* 0x000fe400078ac0ff */
[----:B------:R-:W-:-:S02]  /*68600*/  LOP3.LUT R14, R14, 0xffefffff, RZ, 0xc0, !PT ;  /* 0xffefffff0e0e7812 */ /* 0x000fc400078ec0ff */
[----:B------:R-:W-:Y:S02]  /*68610*/  LOP3.LUT R8, R8, 0x7fffffff, RZ, 0xc0, !PT ;  /* 0x7fffffff08087812 */ /* 0x000fe400078ec0ff */
[----:B------:R-:W-:Y:S02]  /*68620*/  @P1 LOP3.LUT R9, R9, 0x20, RZ, 0xfc, !PT ;  /* 0x0000002009091812 */ /* 0x000fe400078efcff */
[----:B------:R-:W-:Y:S02]  /*68630*/  LOP3.LUT P1, RZ, R15, 0x100000, RZ, 0xc0, !PT ;  /* 0x001000000fff7812 */ /* 0x000fe4000782c0ff */
[----:B------:R-:W-:Y:S02]  /*68640*/  @P3 LOP3.LUT R14, R14, 0x100000, RZ, 0xfc, !PT ;  /* 0x001000000e0e3812 */ /* 0x000fe400078efcff */
[----:B------:R-:W-:Y:S02]  /*68650*/  LOP3.LUT R16, R16, 0xfffdffff, RZ, 0xc0, !PT ;  /* 0xfffdffff10107812 */ /* 0x000fe400078ec0ff */
[----:B------:R-:W-:-:S02]  /*68660*/  LOP3.LUT R9, R9, 0xfffffffb, RZ, 0xc0, !PT ;  /* 0xfffffffb09097812 */ /* 0x000fc400078ec0ff */
[----:B0-----:R-:W-:Y:S02]  /*68670*/  ISETP.LT.AND P3, PT, R20, UR23, !P1 ;  /* 0x0000001714007c0c */ /* 0x001fe4000cf61270 */
[----:B------:R-:W-:Y:S01]  /*68680*/  LOP3.LUT R14, R14, 0xfffdffff, RZ, 0xc0, !PT ;  /* 0xfffdffff0e0e7812 */ /* 0x000fe200078ec0ff */
[----:B------:R-:W0:Y:S01]  /*68690*/  LDCU UR23, c[0x0][0x398] ;  /* 0x00007300ff1777ac */ /* 0x000e220008000800 */
[----:B------:R-:W-:Y:S02]  /*686a0*/  @P0 LOP3.LUT R9, R9, 0x4, RZ, 0xfc, !PT ;  /* 0x0000000409090812 */ /* 0x000fe400078efcff */
[----:B------:R-:W-:Y:S02]  /*686b0*/  LOP3.LUT P0, RZ, R15, 0x80000, RZ, 0xc0, !PT ;  /* 0x000800000fff7812 */ /* 0x000fe4000780c0ff */
[----:B------:R-:W-:Y:S01]  /*686c0*/  @P2 LOP3.LUT R14, R14, 0x20000, RZ, 0xfc, !PT ;  /* 0x000200000e0e2812 */ /* 0x000fe200078efcff */
[----:B------:R-:W2:Y:S01]  /*686d0*/  LDL.LU R29, [R1+0x1fd0] ;  /* 0x001fd000011d7983 */ /* 0x000ea20000300800 */
[----:B------:R-:W-:-:S02]  /*686e0*/  ISETP.LT.AND P1, PT, R20, UR19, !P0 ;  /* 0x0000001314007c0c */ /* 0x000fc4000c721270 */
[----:B------:R-:W-:Y:S02]  /*686f0*/  LOP3.LUT R14, R14, 0xffffbfff, RZ, 0xc0, !PT ;  /* 0xffffbfff0e0e7812 */ /* 0x000fe400078ec0ff */
[----:B------:R-:W-:Y:S01]  /*68700*/  LOP3.LUT P2, RZ, R15, 0x40000, RZ, 0xc0, !PT ;  /* 0x000400000fff7812 */ /* 0x000fe2000784c0ff */
[----:B------:R-:W0:Y:S01]  /*68710*/  LDCU UR19, c[0x0][0x398] ;  /* 0x00007300ff1377ac */ /* 0x000e220008000800 */
[----:B------:R-:W-:-:S04]  /*68720*/  @P3 LOP3.LUT R14, R14, 0x4000, RZ, 0xfc, !PT ;  /* 0x000040000e0e3812 */ /* 0x000fc800078efcff */
[----:B------:R-:W-:-:S04]  /*68730*/  LOP3.LUT R14, R14, 0xfffff7ff, RZ, 0xc0, !PT ;  /* 0xfffff7ff0e0e7812 */ /* 0x000fc800078ec0ff */
[----:B------:R-:W-:Y:S02]  /*68740*/  @P1 LOP3.LUT R14, R14, 0x800, RZ, 0xfc, !PT ;  /* 0x000008000e0e1812 */ /* 0x000fe400078efcff */
[----:B------:R-:W-:-:S13]  /*68750*/  LOP3.LUT P1, RZ, R15, 0x8000, RZ, 0xc0, !PT ;  /* 0x000080000fff7812 */ /* 0x000fda000782c0ff */
        /* <DEDUP_REMOVED lines=17> */
[----:B-1----:R-:W-:Y:S02]  /*68870*/  ISETP.LT.AND P2, PT, R20, UR15, !P2 ;  /* 0x0000000f14007c0c */ /* 0x002fe4000d741270 */
[----:B------:R-:W-:Y:S02]  /*68880*/  LOP3.LUT P0, RZ, R15, 0x20000, RZ, 0xc0, !PT ;  /* 0x000200000fff7812 */ /* 0x000fe4000780c0ff */
[----:B------:R-:W-:-:S02]  /*68890*/  LOP3.LUT R14, R14, 0xfffffeff, RZ, 0xc0, !PT ;  /* 0xfffffeff0e0e7812 */ /* 0x000fc400078ec0ff */
[----:B------:R-:W-:Y:S01]  /*688a0*/  LOP3.LUT P1, RZ, R15, 0x10000, RZ, 0xc0, !PT ;  /* 0x000100000fff7812 */ /* 0x000fe2000782c0ff */
[----:B------:R-:W1:Y:S02]  /*688b0*/  LDCU UR15, c[0x0][0x398] ;  /* 0x00007300ff0f77ac */ /* 0x000e640008000800 */
[----:B------:R-:W-:Y:S02]  /*688c0*/  @P6 LOP3.LUT R27, R27, 0x400, RZ, 0xfc, !PT ;  /* 0x000004001b1b6812 */ /* 0x000fe400078efcff */
[----:B------:R-:W-:Y:S02]  /*688d0*/  LOP3.LUT P6, RZ, R15, 0x1000, RZ, 0xc0, !PT ;  /* 0x000010000fff7812 */ /* 0x000fe400078cc0ff */
[----:B------:R-:W-:Y:S02]  /*688e0*/  ISETP.LT.AND P0, PT, R20, UR11, !P0 ;  /* 0x0000000b14007c0c */ /* 0x000fe4000c701270 */
[----:B------:R-:W-:Y:S02]  /*688f0*/  @P2 LOP3.LUT R14, R14, 0x100, RZ, 0xfc, !PT ;  /* 0x000001000e0e2812 */ /* 0x000fe400078efcff */
[----:B------:R-:W-:-:S02]  /*68900*/  LOP3.LUT R27, R27, 0xfffff7ff, RZ, 0xc0, !PT ;  /* 0xfffff7ff1b1b7812 */ /* 0x000fc400078ec0ff */
[----:B0-----:R-:W-:Y:S01]  /*68910*/  ISETP.LT.AND P1, PT, R20, UR23, !P1 ;  /* 0x0000001714007c0c */ /* 0x001fe2000cf21270 */
[----:B------:R-:W0:Y:S01]  /*68920*/  LDCU UR11, c[0x0][0x398] ;  /* 0x00007300ff0b77ac */ /* 0x000e220008000800 */
[----:B------:R-:W-:Y:S01]  /*68930*/  LOP3.LUT R14, R14, 0xffffffdf, RZ, 0xc0, !PT ;  /* 0xffffffdf0e0e7812 */ /* 0x000fe200078ec0ff */
[----:B------:R-:W0:Y:S02]  /*68940*/  LDCU UR23, c[0x0][0x398] ;  /* 0x00007300ff1777ac */ /* 0x000e240008000800 */
[----:B------:R-:W-:Y:S02]  /*68950*/  @P6 LOP3.LUT R27, R27, 0x800, RZ, 0xfc, !PT ;  /* 0x000008001b1b6812 */ /* 0x000fe400078efcff */
[----:B------:R-:W-:Y:S02]  /*68960*/  LOP3.LUT P6, RZ, R15, 0x2000, RZ, 0xc0, !PT ;  /* 0x000020000fff7812 */ /* 0x000fe400078cc0ff */
[----:B------:R-:W-:Y:S02]  /*68970*/  @P0 LOP3.LUT R14, R14, 0x20, RZ, 0xfc, !PT ;  /* 0x000000200e0e0812 */ /* 0x000fe400078efcff */
[----:B------:R-:W-:-:S02]  /*68980*/  LOP3.LUT R27, R27, 0xffffefff, RZ, 0xc0, !PT ;  /* 0xffffefff1b1b7812 */ /* 0x000fc400078ec0ff */
[----:B------:R-:W-:-:S04]  /*68990*/  LOP3.LUT R14, R14, 0xfffffffb, RZ, 0xc0, !PT ;  /* 0xfffffffb0e0e7812 */ /* 0x000fc800078ec0ff */
[----:B------:R-:W-:-:S03]  /*689a0*/  @P1 LOP3.LUT R14, R14, 0x4, RZ, 0xfc, !PT ;  /* 0x000000040e0e1812 */ /* 0x000fc600078efcff */
[----:B------:R-:W-:-:S04]  /*689b0*/  @P6 LOP3.LUT R27, R27, 0x1000, RZ, 0xfc, !PT ;  /* 0x000010001b1b6812 */ /* 0x000fc800078efcff */
[----:B------:R-:W-:-:S04]  /*689c0*/  LOP3.LUT P1, RZ, R27, 0x2000, RZ, 0xc0, !PT ;  /* 0x000020001bff7812 */ /* 0x000fc8000782c0ff */
[C---:B------:R-:W-:Y:S02]  /*689d0*/  ISETP.LT.AND P1, PT, R20.reuse, UR19, !P1 ;  /* 0x0000001314007c0c */ /* 0x040fe4000cf21270 */
[----:B------:R-:W-:Y:S01]  /*689e0*/  LOP3.LUT P6, RZ, R15, 0x4000, RZ, 0xc0, !PT ;  /* 0x000040000fff7812 */ /* 0x000fe200078cc0ff */
[----:B------:R-:W0:Y:S03]  /*689f0*/  LDCU UR19, c[0x0][0x398] ;  /* 0x00007300ff1377ac */ /* 0x000e260008000800 */
[----:B-1----:R-:W-:Y:S01]  /*68a00*/  ISETP.LT.AND P6, PT, R20, UR15, !P6 ;  /* 0x0000000f14007c0c */ /* 0x002fe2000f7c1270 */
[----:B------:R-:W1:Y:S06]  /*68a10*/  LDCU UR15, c[0x0][0x398] ;  /* 0x00007300ff0f77ac */ /* 0x000e6c0008000800 */
[----:B------:R-:W-:-:S04]  /*68a20*/  @P1 LOP3.LUT R2, R2, 0x80000000, RZ, 0xfc, !PT ;  /* 0x8000000002021812 */ /* 0x000fc800078efcff */
[----:B------:R-:W-:-:S04]  /*68a30*/  LOP3.LUT R2, R2, 0xefffffff, RZ, 0xc0, !PT ;  /* 0xefffffff02027812 */ /* 0x000fc800078ec0ff */
        /* <DEDUP_REMOVED lines=34> */
[----:B------:R-:W1:Y:S01]  /*68c60*/  LDCU UR19, c[0x0][0x398] ;  /* 0x00007300ff1377ac */ /* 0x000e620008000800 */
[----:B------:R-:W-:-:S09]  /*68c70*/  LOP3.LUT P4, RZ, R15, 0x10, RZ, 0xc0, !PT ;  /* 0x000000100fff7812 */ /* 0x000fd2000788c0ff */
[----:B------:R-:W-:Y:S02]  /*68c80*/  @P6 LOP3.LUT R2, R2, 0x80, RZ, 0xfc, !PT ;  /* 0x0000008002026812 */ /* 0x000fe400078efcff */
[----:B------:R-:W-:Y:S02]  /*68c90*/  LOP3.LUT P6, RZ, R27, 0x20, RZ, 0xc0, !PT ;  /* 0x000000201bff7812 */ /* 0x000fe400078cc0ff */
[C---:B0-----:R-:W-:Y:S02]  /*68ca0*/  ISETP.LT.AND P4, PT, R20.reuse, UR23, !P4 ;  /* 0x0000001714007c0c */ /* 0x041fe4000e781270 */
[----:B------:R-:W-:Y:S02]  /*68cb0*/  LOP3.LUT P3, RZ, R15, 0x8, RZ, 0xc0, !PT ;  /* 0x000000080fff7812 */ /* 0x000fe4000786c0ff */
[C---:B------:R-:W-:Y:S02]  /*68cc0*/  ISETP.LT.AND P5, PT, R20.reuse, UR11, !P5 ;  /* 0x0000000b14007c0c */ /* 0x040fe4000efa1270 */
[C---:B-1----:R-:W-:Y:S01]  /*68cd0*/  ISETP.LT.AND P6, PT, R20.reuse, UR15, !P6 ;  /* 0x0000000f14007c0c */ /* 0x042fe2000f7c1270 */
[----:B------:R-:W0:Y:S01]  /*68ce0*/  LDCU UR15, c[0x0][0x398] ;  /* 0x00007300ff0f77ac */ /* 0x000e220008000800 */
[----:B------:R-:W1:Y:S01]  /*68cf0*/  LDCU UR11, c[0x0][0x398] ;  /* 0x00007300ff0b77ac */ /* 0x000e620008000800 */
[----:B------:R-:W-:-:S02]  /*68d00*/  ISETP.LT.AND P3, PT, R20, UR19, !P3 ;  /* 0x0000001314007c0c */ /* 0x000fc4000df61270 */
[C---:B------:R-:W-:Y:S01]  /*68d10*/  LOP3.LUT P2, RZ, R15.reuse, 0x4, RZ, 0xc0, !PT ;  /* 0x000000040fff7812 */ /* 0x040fe2000784c0ff */
[----:B------:R-:W2:Y:S01]  /*68d20*/  LDCU UR23, c[0x0][0x398] ;  /* 0x00007300ff1777ac */ /* 0x000ea20008000800 */
[C---:B------:R-:W-:Y:S02]  /*68d30*/  LOP3.LUT P0, RZ, R15.reuse, 0x2, RZ, 0xc0, !PT ;  /* 0x000000020fff7812 */ /* 0x040fe4000780c0ff */
[----:B------:R-:W-:Y:S01]  /*68d40*/  LOP3.LUT P1, RZ, R15, 0x1, RZ, 0xc0, !PT ;  /* 0x000000010fff7812 */ /* 0x000fe2000782c0ff */
[----:B------:R-:W3:Y:S01]  /*68d50*/  LDCU UR19, c[0x0][0x398] ;  /* 0x00007300ff1377ac */ /* 0x000ee20008000800 */
[----:B------:R-:W-:-:S04]  /*68d60*/  @P4 LOP3.LUT R17, R17, 0x40000000, RZ, 0xfc, !PT ;  /* 0x4000000011114812 */ /* 0x000fc800078efcff */
[----:B------:R-:W-:Y:S02]  /*68d70*/  LOP3.LUT R17, R17, 0xf7ffffff, RZ, 0xc0, !PT ;  /* 0xf7ffffff11117812 */ /* 0x000fe400078ec0ff */
[C---:B0-----:R-:W-:Y:S02]  /*68d80*/  ISETP.LT.AND P2, PT, R20.reuse, UR15, !P2 ;  /* 0x0000000f14007c0c */ /* 0x041fe4000d741270 */
[----:B------:R-:W-:Y:S02]  /*68d90*/  @P3 LOP3.LUT R17, R17, 0x8000000, RZ, 0xfc, !PT ;  /* 0x0800000011113812 */ /* 0x000fe400078efcff */
[C---:B-1----:R-:W-:Y:S01]  /*68da0*/  ISETP.LT.AND P0, PT, R20.reuse, UR11, !P0 ;  /* 0x0000000b14007c0c */ /* 0x042fe2000c701270 */
[----:B------:R-:W0:Y:S01]  /*68db0*/  LDCU UR15, c[0x0][0x398] ;  /* 0x00007300ff0f77ac */ /* 0x000e220008000800 */
[----:B--2---:R-:W-:Y:S02]  /*68dc0*/  ISETP.LT.AND P1, PT, R20, UR23, !P1 ;  /* 0x0000001714007c0c */ /* 0x004fe4000cf21270 */
[----:B------:R-:W-:Y:S01]  /*68dd0*/  LOP3.LUT R17, R17, 0xfeffffff, RZ, 0xc0, !PT ;  /* 0xfeffffff11117812 */ /* 0x000fe200078ec0ff */
[----:B------:R-:W1:Y:S01]  /*68de0*/  LDCU UR11, c[0x0][0x398] ;  /* 0x00007300ff0b77ac */ /* 0x000e620008000800 */
[----:B------:R-:W2:Y:S03]  /*68df0*/  LDCU UR23, c[0x0][0x398] ;  /* 0x00007300ff1777ac */ /* 0x000ea60008000800 */
[----:B------:R-:W-:-:S04]  /*68e00*/  @P2 LOP3.LUT R17, R17, 0x1000000, RZ, 0xfc, !PT ;  /* 0x0100000011112812 */ /* 0x000fc800078efcff */
[----:B------:R-:W-:-:S04]  /*68e10*/  LOP3.LUT R17, R17, 0xffdfffff, RZ, 0xc0, !PT ;  /* 0xffdfffff11117812 */ /* 0x000fc800078ec0ff */
[----:B------:R-:W-:Y:S02]  /*68e20*/  @P0 LOP3.LUT R17, R17, 0x200000, RZ, 0xfc, !PT ;  /* 0x0020000011110812 */ /* 0x000fe400078efcff */
[----:B------:R-:W-:Y:S02]  /*68e30*/  LOP3.LUT P0, RZ, R26, 0x80000000, RZ, 0xc0, !PT ;  /* 0x800000001aff7812 */ /* 0x000fe4000780c0ff */
[----:B------:R-:W-:-:S04]  /*68e40*/  LOP3.LUT R17, R17, 0xfffbffff, RZ, 0xc0, !PT ;  /* 0xfffbffff11117812 */ /* 0x000fc800078ec0ff */
[----:B------:R-:W-:Y:S02]  /*68e50*/  @P1 LOP3.LUT R17, R17, 0x40000, RZ, 0xfc, !PT ;  /* 0x0004000011111812 */ /* 0x000fe400078efcff */
[----:B---3--:R-:W-:Y:S02]  /*68e60*/  ISETP.LT.AND P1, PT, R20, UR19, !P0 ;  /* 0x0000001314007c0c */ /* 0x008fe4000c721270 */
[C---:B------:R-:W-:Y:S02]  /*68e70*/  LOP3.LUT P2, RZ, R27.reuse, 0x1, RZ, 0xc0, !PT ;  /* 0x000000011bff7812 */ /* 0x040fe4000784c0ff */
[----:B------:R-:W-:Y:S02]  /*68e80*/  LOP3.LUT P3, RZ, R27, 0x2, RZ, 0xc0, !PT ;  /* 0x000000021bff7812 */ /* 0x000fe4000786c0ff */
[----:B------:R-:W-:Y:S01]  /*68e90*/  LOP3.LUT R17, R17, 0xffff7fff, RZ, 0xc0, !PT ;  /* 0xffff7fff11117812 */ /* 0x000fe200078ec0ff */
[----:B------:R-:W3:Y:S01]  /*68ea0*/  LDCU UR19, c[0x0][0x398] ;  /* 0x00007300ff1377ac */ /* 0x000ee20008000800 */
[----:B------:R-:W-:-:S05]  /*68eb0*/  @P0 LOP3.LUT R28, R28, 0x400000, RZ, 0xfc, !PT ;  /* 0x004000001c1c0812 */ /* 0x000fca00078efcff */
[----:B------:R-:W-:Y:S02]  /*68ec0*/  @P1 LOP3.LUT R17, R17, 0x8000, RZ, 0xfc, !PT ;  /* 0x0000800011111812 */ /* 0x000fe400078efcff */
[----:B------:R-:W-:-:S04]  /*68ed0*/  LOP3.LUT P1, RZ, R26, 0x40000000, RZ, 0xc0, !PT ;  /* 0x400000001aff7812 */ /* 0x000fc8000782c0ff */
[----:B0-----:R-:W-:Y:S02]  /*68ee0*/  ISETP.LT.AND P0, PT, R20, UR15, !P1 ;  /* 0x0000000f14007c0c */ /* 0x001fe4000cf01270 */
[----:B------:R-:W-:Y:S02]  /*68ef0*/  LOP3.LUT R17, R17, 0xffffefff, RZ, 0xc0, !PT ;  /* 0xffffefff11117812 */ /* 0x000fe400078ec0ff */
[----:B------:R-:W-:Y:S02]  /*68f00*/  LOP3.LUT R28, R28, 0xffdfffff, RZ, 0xc0, !PT ;  /* 0xffdfffff1c1c7812 */ /* 0x000fe400078ec0ff */
[----:B------:R-:W-:Y:S02]  /*68f10*/  LOP3.LUT R2, R2, 0xffffffef, RZ, 0xc0, !PT ;  /* 0xffffffef02027812 */ /* 0x000fe400078ec0ff */
[----:B------:R-:W-:Y:S01]  /*68f20*/  LOP3.LUT P4, RZ, R27, 0x4, RZ, 0xc0, !PT ;  /* 0x000000041bff7812 */ /* 0x000fe2000788c0ff */
[----:B------:R-:W0:Y:S04]  /*68f30*/  LDCU UR15, c[0x0][0x398] ;  /* 0x00007300ff0f77ac */ /* 0x000e280008000800 */
[----:B------:R-:W-:-:S02]  /*68f40*/  @P0 LOP3.LUT R17, R17, 0x1000, RZ, 0xfc, !PT ;  /* 0x0000100011110812 */ /* 0x000fc400078efcff */
[----:B-1----:R-:W-:Y:S02]  /*68f50*/  ISETP.LT.AND P0, PT, R20, UR11, !P2 ;  /* 0x0000000b14007c0c */ /* 0x002fe4000d701270 */
[----:B------:R-:W-:Y:S02]  /*68f60*/  @P1 LOP3.LUT R28, R28, 0x200000, RZ, 0xfc, !PT ;  /* 0x002000001c1c1812 */ /* 0x000fe400078efcff */
[----:B------:R-:W-:Y:S02]  /*68f70*/  @P6 LOP3.LUT R2, R2, 0x10, RZ, 0xfc, !PT ;  /* 0x0000001002026812 */ /* 0x000fe400078efcff */
[----:B------:R-:W-:Y:S02]  /*68f80*/  LOP3.LUT R17, R17, 0xfffffdff, RZ, 0xc0, !PT ;  /* 0xfffffdff11117812 */ /* 0x000fe400078ec0ff */
[----:B------:R-:W-:Y:S02]  /*68f90*/  LOP3.LUT R26, R26, 0xffffbfff, RZ, 0xc0, !PT ;  /* 0xffffbfff1a1a7812 */ /* 0x000fe400078ec0ff */
[----:B------:R-:W-:Y:S01]  /*68fa0*/  LOP3.LUT R28, R28, 0xff7fffff, RZ, 0xc0, !PT ;  /* 0xff7fffff1c1c7812 */ /* 0x000fe200078ec0ff */
[----:B------:R-:W1:Y:S02]  /*68fb0*/  LDCU UR11, c[0x0][0x398] ;  /* 0x00007300ff0b77ac */ /* 0x000e640008000800 */
[----:B------:R-:W-:-:S02]  /*68fc0*/  @P0 LOP3.LUT R17, R17, 0x200, RZ, 0xfc, !PT ;  /* 0x0000020011110812 */ /* 0x000fc400078efcff */
[----:B--2---:R-:W-:Y:S02]  /*68fd0*/  ISETP.LT.AND P0, PT, R20, UR23, !P3 ;  /* 0x0000001714007c0c */ /* 0x004fe4000df01270 */
[----:B------:R-:W-:Y:S02]  /*68fe0*/  @P2 LOP3.LUT R28, R28, 0x800000, RZ, 0xfc, !PT ;  /* 0x008000001c1c2812 */ /* 0x000fe400078efcff */
[----:B------:R-:W-:Y:S02]  /*68ff0*/  LOP3.LUT R2, R2, 0xfffffffd, RZ, 0xc0, !PT ;  /* 0xfffffffd02027812 */ /* 0x000fe400078ec0ff */
[----:B------:R-:W-:Y:S01]  /*69000*/  LOP3.LUT R17, R17, 0xffffffbf, RZ, 0xc0, !PT ;  /* 0xffffffbf11117812 */ /* 0x000fe200078ec0ff */
[----:B------:R-:W2:Y:S01]  /*69010*/  LDCU UR23, c[0x0][0x398] ;  /* 0x00007300ff1777ac */ /* 0x000ea20008000800 */
[----:B------:R-:W-:Y:S02]  /*69020*/  LOP3.LUT R28, R28, 0xfeffffff, RZ, 0xc0, !PT ;  /* 0xfeffffff1c1c7812 */ /* 0x000fe400078ec0ff */
[----:B------:R-:W-:-:S02]  /*69030*/  @P5 LOP3.LUT R2, R2, 0x2, RZ, 0xfc, !PT ;  /* 0x0000000202025812 */ /* 0x000fc400078efcff */
[----:B------:R-:W-:Y:S02]  /*69040*/  @P3 LOP3.LUT R28, R28, 0x1000000, RZ, 0xfc, !PT ;  /* 0x010000001c1c3812 */ /* 0x000fe400078efcff */
[----:B------:R-:W-:Y:S02]  /*69050*/  LOP3.LUT P5, RZ, R27, 0x8, RZ, 0xc0, !PT ;  /* 0x000000081bff7812 */ /* 0x000fe400078ac0ff */
[----:B------:R-:W-:Y:S02]  /*69060*/  @P0 LOP3.LUT R17, R17, 0x40, RZ, 0xfc, !PT ;  /* 0x0000004011110812 */ /* 0x000fe400078efcff */
[----:B---3--:R-:W-:Y:S02]  /*69070*/  ISETP.LT.AND P0, PT, R20, UR19, !P4 ;  /* 0x0000001314007c0c */ /* 0x008fe4000e701270 */
[----:B------:R-:W-:Y:S02]  /*69080*/  LOP3.LUT R28, R28, 0xfdffffff, RZ, 0xc0, !PT ;  /* 0xfdffffff1c1c7812 */ /* 0x000fe400078ec0ff */
[----:B------:R-:W-:-:S02]  /*69090*/  LOP3.LUT P6, RZ, R27, 0x10, RZ, 0xc0, !PT ;  /* 0x000000101bff7812 */ /* 0x000fc400078cc0ff */
[----:B------:R-:W-:Y:S01]  /*690a0*/  LOP3.LUT R17, R17, 0xfffffff7, RZ, 0xc0, !PT ;  /* 0xfffffff711117812 */ /* 0x000fe200078ec0ff */
[----:B------:R-:W3:Y:S01]  /*690b0*/  LDCU UR19, c[0x0][0x398] ;  /* 0x00007300ff1377ac */ /* 0x000ee20008000800 */
[----:B------:R-:W-:-:S04]  /*690c0*/  @P4 LOP3.LUT R28, R28, 0x2000000, RZ, 0xfc, !PT ;  /* 0x020000001c1c4812 */ /* 0x000fc800078efcff */
[----:B------:R-:W-:Y:S02]  /*690d0*/  LOP3.LUT R28, R28, 0xfbffffff, RZ, 0xc0, !PT ;  /* 0xfbffffff1c1c7812 */ /* 0x000fe400078ec0ff */
[----:B------:R-:W-:Y:S02]  /*690e0*/  @P0 LOP3.LUT R17, R17, 0x8, RZ, 0xfc, !PT ;  /* 0x0000000811110812 */ /* 0x000fe400078efcff */
[----:B0-----:R-:W-:Y:S02]  /*690f0*/  ISETP.LT.AND P0, PT, R20, UR15, !P5 ;  /* 0x0000000f14007c0c */ /* 0x001fe4000ef01270 */
[----:B------:R-:W-:Y:S02]  /*69100*/  @P5 LOP3.LUT R28, R28, 0x4000000, RZ, 0xfc, !PT ;  /* 0x040000001c1c5812 */ /* 0x000fe400078efcff */
[----:B------:R-:W-:Y:S02]  /*69110*/  LOP3.LUT P5, RZ, R0, 0x80, RZ, 0xc0, !PT ;  /* 0x0000008000ff7812 */ /* 0x000fe400078ac0ff */
[----:B------:R-:W-:Y:S01]  /*69120*/  LOP3.LUT R17, R17, 0xfffffffe, RZ, 0xc0, !PT ;  /* 0xfffffffe11117812 */ /* 0x000fe200078ec0ff */
[----:B------:R-:W0:Y:S10]  /*69130*/  LDCU UR15, c[0x0][0x398] ;  /* 0x00007300ff0f77ac */ /* 0x000e340008000800 */
[----:B------:R-:W-:-:S02]  /*69140*/  @P5 LOP3.LUT R26, R26, 0x4000, RZ, 0xfc, !PT ;  /* 0x000040001a1a5812 */ /* 0x000fc400078efcff */
        /* <DEDUP_REMOVED lines=43> */
[----:B------:R-:W-:Y:S02]  /*69400*/  @P0 LOP3.LUT R17, R17, 0x1, RZ, 0xfc, !PT ;  /* 0x0000000111110812 */ /* 0x000fe400078efcff */
[----:B-1----:R-:W-:Y:S02]  /*69410*/  ISETP.LT.AND P0, PT, R20, UR11, !P6 ;  /* 0x0000000b14007c0c */ /* 0x002fe4000f701270 */
[----:B------:R-:W-:Y:S01]  /*69420*/  LOP3.LUT R26, R26, 0xdfffffff, RZ, 0xc0, !PT ;  /* 0xdfffffff1a1a7812 */ /* 0x000fe200078ec0ff */
[----:B------:R-:W1:Y:S06]  /*69430*/  LDCU UR11, c[0x0][0x398] ;  /* 0x00007300ff0b77ac */ /* 0x000e6c0008000800 */
[----:B------:R-:W-:-:S02]  /*69440*/  @P5 LOP3.LUT R26, R26, 0x20000000, RZ, 0xfc, !PT ;  /* 0x200000001a1a5812 */ /* 0x000fc400078efcff */
[----:B------:R-:W-:-:S04]  /*69450*/  LOP3.LUT P5, RZ, R9, 0x400000, RZ, 0xc0, !PT ;  /* 0x0040000009ff7812 */ /* 0x000fc800078ac0ff */
[----:B--2---:R-:W-:Y:S02]  /*69460*/  ISETP.LT.AND P5, PT, R20, UR23, !P5 ;  /* 0x0000001714007c0c */ /* 0x004fe4000efa1270 */
[----:B------:R-:W-:Y:S01]  /*69470*/  @P0 LOP3.LUT R3, R3, 0x20000000, RZ, 0xfc, !PT ;  /* 0x2000000003030812 */ /* 0x000fe200078efcff */
[----:B------:R-:W2:Y:S03]  /*69480*/  LDCU UR23, c[0x0][0x398] ;  /* 0x00007300ff1777ac */ /* 0x000ea60008000800 */
[----:B------:R-:W-:-:S07]  /*69490*/  LOP3.LUT R3, R3, 0xfbffffff, RZ, 0xc0, !PT ;  /* 0xfbffffff03037812 */ /* 0x000fce00078ec0ff */
[----:B------:R-:W-:Y:S02]  /*694a0*/  @P5 LOP3.LUT R3, R3, 0x4000000, RZ, 0xfc, !PT ;  /* 0x0400000003035812 */ /* 0x000fe400078efcff */
[----:B------:R-:W-:-:S04]  /*694b0*/  LOP3.LUT P5, RZ, R26, 0x20000000, RZ, 0xc0, !PT ;  /* 0x200000001aff7812 */ /* 0x000fc800078ac0ff */
[----:B---3--:R-:W-:Y:S02]  /*694c0*/  ISETP.LT.AND P5, PT, R20, UR19, !P5 ;  /* 0x0000001314007c0c */ /* 0x008fe4000efa1270 */
[----:B------:R-:W-:Y:S01]  /*694d0*/  LOP3.LUT R3, R3, 0xff7fffff, RZ, 0xc0, !PT ;  /* 0xff7fffff03037812 */ /* 0x000fe200078ec0ff */
[----:B------:R-:W3:Y:S10]  /*694e0*/  LDCU UR19, c[0x0][0x398] ;  /* 0x00007300ff1377ac */ /* 0x000ef40008000800 */
[----:B------:R-:W-:-:S02]  /*694f0*/  @P5 LOP3.LUT R3, R3, 0x800000, RZ, 0xfc, !PT ;  /* 0x0080000003035812 */ /* 0x000fc400078efcff */
[----:B------:R-:W-:-:S04]  /*69500*/  LOP3.LUT P5, RZ, R26, 0x10000000, RZ, 0xc0, !PT ;  /* 0x100000001aff7812 */ /* 0x000fc800078ac0ff */
[----:B0-----:R-:W-:Y:S02]  /*69510*/  ISETP.LT.AND P5, PT, R20, UR15, !P5 ;  /* 0x0000000f14007c0c */ /* 0x001fe4000efa1270 */
        /* <DEDUP_REMOVED lines=30> */
[----:B------:R-:W-:Y:S02]  /*69700*/  LOP3.LUT R3, R3, 0xfffffffb, RZ, 0xc0, !PT ;  /* 0xfffffffb03037812 */ /* 0x000fe400078ec0ff */
[----:B------:R-:W-:Y:S02]  /*69710*/  LOP3.LUT R28, R28, 0xf7ffffff, RZ, 0xc0, !PT ;  /* 0xf7ffffff1c1c7812 */ /* 0x000fe400078ec0ff */
[C---:B------:R-:W-:Y:S02]  /*69720*/  LOP3.LUT P2, RZ, R0.reuse, 0x400, RZ, 0xc0, !PT ;  /* 0x0000040000ff7812 */ /* 0x040fe4000784c0ff */
[C---:B------:R-:W-:Y:S02]  /*69730*/  LOP3.LUT P1, RZ, R0.reuse, 0x800, RZ, 0xc0, !PT ;  /* 0x0000080000ff7812 */ /* 0x040fe4000782c0ff */
[----:B------:R-:W-:-:S02]  /*69740*/  LOP3.LUT P4, RZ, R0, 0x100, RZ, 0xc0, !PT ;  /* 0x0000010000ff7812 */ /* 0x000fc4000788c0ff */
[C---:B------:R-:W-:Y:S02]  /*69750*/  LOP3.LUT P3, RZ, R0.reuse, 0x200, RZ, 0xc0, !PT ;  /* 0x0000020000ff7812 */ /* 0x040fe4000786c0ff */
[----:B------:R-:W-:Y:S01]  /*69760*/  LOP3.LUT P0, RZ, R0, 0x1000, RZ, 0xc0, !PT ;  /* 0x0000100000ff7812 */ /* 0x000fe2000780c0ff */
[----:B------:R-:W2:Y:S01]  /*69770*/  LDCU UR23, c[0x0][0x398] ;  /* 0x00007300ff1777ac */ /* 0x000ea20008000800 */
[----:B------:R-:W-:Y:S02]  /*69780*/  @P5 LOP3.LUT R3, R3, 0x4, RZ, 0xfc, !PT ;  /* 0x0000000403035812 */ /* 0x000fe400078efcff */
[----:B------:R-:W-:-:S04]  /*69790*/  LOP3.LUT P5, RZ, R26, 0x200000, RZ, 0xc0, !PT ;  /* 0x002000001aff7812 */ /* 0x000fc800078ac0ff */
[----:B---3--:R-:W-:Y:S02]  /*697a0*/  ISETP.LT.AND P5, PT, R20, UR19, !P5 ;  /* 0x0000001314007c0c */ /* 0x008fe4000efa1270 */
[----:B------:R-:W-:Y:S02]  /*697b0*/  @P6 LOP3.LUT R28, R28, 0x8000000, RZ, 0xfc, !PT ;  /* 0x080000001c1c6812 */ /* 0x000fe400078efcff */
[C---:B------:R-:W-:Y:S02]  /*697c0*/  ISETP.LT.AND P2, PT, R20.reuse, UR36, !P2 ;  /* 0x0000002414007c0c */ /* 0x040fe4000d741270 */
[C---:B------:R-:W-:Y:S02]  /*697d0*/  ISETP.LT.AND P1, PT, R20.reuse, UR42, !P1 ;  /* 0x0000002a14007c0c */ /* 0x040fe4000cf21270 */
[C---:B------:R-:W-:Y:S02]  /*697e0*/  ISETP.LT.AND P4, PT, R20.reuse, UR28, !P4 ;  /* 0x0000001c14007c0c */ /* 0x040fe4000e781270 */
[----:B------:R-:W-:Y:S01]  /*697f0*/  ISETP.LT.AND P0, PT, R20, UR46, !P0 ;  /* 0x0000002e14007c0c */ /* 0x000fe2000c701270 */
[----:B------:R-:W3:Y:S02]  /*69800*/  LDCU UR19, c[0x0][0x398] ;  /* 0x00007300ff1377ac */ /* 0x000ee40008000800 */
[----:B------:R-:W-:-:S02]  /*69810*/  @P5 LOP3.LUT R8, R8, 0x80000000, RZ, 0xfc, !PT ;  /* 0x8000000008085812 */ /* 0x000fc400078efcff */
[----:B------:R-:W-:-:S04]  /*69820*/  LOP3.LUT P5, RZ, R26, 0x100000, RZ, 0xc0, !PT ;  /* 0x001000001aff7812 */ /* 0x000fc800078ac0ff */
[----:B0-----:R-:W-:Y:S02]  /*69830*/  ISETP.LT.AND P5, PT, R20, UR15, !P5 ;  /* 0x0000000f14007c0c */ /* 0x001fe4000efa1270 */
[----:B------:R-:W-:Y:S02]  /*69840*/  LOP3.LUT R8, R8, 0xefffffff, RZ, 0xc0, !PT ;  /* 0xefffffff08087812 */ /* 0x000fe400078ec0ff */
[----:B------:R-:W-:Y:S01]  /*69850*/  LOP3.LUT P6, RZ, R0, 0x40, RZ, 0xc0, !PT ;  /* 0x0000004000ff7812 */ /* 0x000fe200078cc0ff */
[----:B------:R-:W0:Y:S08]  /*69860*/  LDCU UR15, c[0x0][0x398] ;  /* 0x00007300ff0f77ac */ /* 0x000e300008000800 */
[----:B------:R-:W-:-:S02]  /*69870*/  @P5 LOP3.LUT R8, R8, 0x10000000, RZ, 0xfc, !PT ;  /* 0x1000000008085812 */ /* 0x000fc400078efcff */
[----:B------:R-:W-:-:S04]  /*69880*/  LOP3.LUT P5, RZ, R26, 0x80000, RZ, 0xc0, !PT ;  /* 0x000800001aff7812 */ /* 0x000fc800078ac0ff */
[----:B-1----:R-:W-:Y:S02]  /*69890*/  ISETP.LT.AND P5, PT, R20, UR11, !P5 ;  /* 0x0000000b14007c0c */ /* 0x002fe4000efa1270 */
[----:B------:R-:W-:Y:S02]  /*698a0*/  LOP3.LUT R8, R8, 0xfdffffff, RZ, 0xc0, !PT ;  /* 0xfdffffff08087812 */ /* 0x000fe400078ec0ff */
[----:B------:R-:W-:Y:S02]  /*698b0*/  ISETP.LT.AND P6, PT, R20, UR20, !P6 ;  /* 0x0000001414007c0c */ /* 0x000fe4000f7c1270 */
[----:B------:R-:W-:Y:S01]  /*698c0*/  LOP3.LUT R0, R0, 0xbfffffff, RZ, 0xc0, !PT ;  /* 0xbfffffff00007812 */ /* 0x000fe200078ec0ff */
[----:B------:R-:W1:Y:S06]  /*698d0*/  LDCU UR11, c[0x0][0x398] ;  /* 0x00007300ff0b77ac */ /* 0x000e6c0008000800 */
[----:B------:R-:W-:-:S02]  /*698e0*/  @P5 LOP3.LUT R8, R8, 0x2000000, RZ, 0xfc, !PT ;  /* 0x0200000008085812 */ /* 0x000fc400078efcff */
[----:B------:R-:W-:-:S04]  /*698f0*/  LOP3.LUT P5, RZ, R26, 0x40000, RZ, 0xc0, !PT ;  /* 0x000400001aff7812 */ /* 0x000fc800078ac0ff */
[----:B------:R-:W-:Y:S02]  /*69900*/  ISETP.LT.AND P5, PT, R20, UR4, !P5 ;  /* 0x0000000414007c0c */ /* 0x000fe4000efa1270 */
[----:B------:R-:W-:Y:S02]  /*69910*/  LOP3.LUT R8, R8, 0xffbfffff, RZ, 0xc0, !PT ;  /* 0xffbfffff08087812 */ /* 0x000fe400078ec0ff */
[----:B------:R-:W-:Y:S02]  /*69920*/  @P2 LOP3.LUT R0, R0, 0x40000000, RZ, 0xfc, !PT ;  /* 0x4000000000002812 */ /* 0x000fe400078efcff */
[----:B------:R-:W-:Y:S02]  /*69930*/  ISETP.LT.AND P3, PT, R20, UR32, !P3 ;  /* 0x0000002014007c0c */ /* 0x000fe4000df61270 */
[----:B------:R-:W-:Y:S02]  /*69940*/  LOP3.LUT R9, R9, 0xfff7ffff, RZ, 0xc0, !PT ;  /* 0xfff7ffff09097812 */ /* 0x000fe400078ec0ff */
[----:B------:R-:W-:-:S02]  /*69950*/  LOP3.LUT R14, R14, 0x7fffffff, RZ, 0xc0, !PT ;  /* 0x7fffffff0e0e7812 */ /* 0x000fc400078ec0ff */
[----:B------:R-:W-:Y:S02]  /*69960*/  LOP3.LUT R28, R28, 0xefffffff, RZ, 0xc0, !PT ;  /* 0xefffffff1c1c7812 */ /* 0x000fe400078ec0ff */
[----:B------:R-:W-:Y:S02]  /*69970*/  LOP3.LUT R2, R2, 0xbfffffff, RZ, 0xc0, !PT ;  /* 0xbfffffff02027812 */ /* 0x000fe400078ec0ff */
[----:B------:R-:W-:Y:S02]  /*69980*/  LOP3.LUT R17, R17, 0xdfffffff, RZ, 0xc0, !PT ;  /* 0xdfffffff11117812 */ /* 0x000fe400078ec0ff */
[----:B------:R-:W-:Y:S02]  /*69990*/  LOP3.LUT R29, R29, 0xffffefff, RZ, 0xc0, !PT ;  /* 0xffffefff1d1d7812 */ /* 0x000fe400078ec0ff */
[----:B------:R-:W-:Y:S01]  /*699a0*/  LOP3.LUT R3, R3, 0x7fffffff, RZ, 0xc0, !PT ;  /* 0x7fffffff03037812 */ /* 0x000fe200078ec0ff */
[----:B------:R-:W0:Y:S01]  /*699b0*/  LDCU UR4, c[0x0][0x398] ;  /* 0x00007300ff0477ac */ /* 0x000e220008000800 */
[----:B------:R-:W-:-:S02]  /*699c0*/  @P5 LOP3.LUT R8, R8, 0x400000, RZ, 0xfc, !PT ;  /* 0x0040000008085812 */ /* 0x000fc400078efcff */
[----:B------:R-:W-:-:S04]  /*699d0*/  LOP3.LUT P5, RZ, R26, 0x20000, RZ, 0xc0, !PT ;  /* 0x000200001aff7812 */ /* 0x000fc800078ac0ff */
[----:B------:R-:W-:Y:S02]  /*699e0*/  ISETP.LT.AND P5, PT, R20, UR8, !P5 ;  /* 0x0000000814007c0c */ /* 0x000fe4000efa1270 */
[----:B------:R-:W-:-:S11]  /*699f0*/  LOP3.LUT R8, R8, 0xfff7ffff, RZ, 0xc0, !PT ;  /* 0xfff7ffff08087812 */ /* 0x000fd600078ec0ff */
[----:B------:R-:W-:Y:S02]  /*69a00*/  @P5 LOP3.LUT R8, R8, 0x80000, RZ, 0xfc, !PT ;  /* 0x0008000008085812 */ /* 0x000fe400078efcff */
        /* <DEDUP_REMOVED lines=8> */
[----:B------:R-:W-:Y:S02]  /*69a90*/  LOP3.LUT P5, RZ, R26, 0x4000, RZ, 0xc0, !PT ;  /* 0x000040001aff7812 */ /* 0x000fe400078ac0ff */
[----:B------:R-:W-:Y:S02]  /*69aa0*/  LOP3.LUT R8, R8, 0xfffffbff, RZ, 0xc0, !PT ;  /* 0xfffffbff08087812 */ /* 0x000fe400078ec0ff */
[----:B------:R-:W-:Y:S02]  /*69ab0*/  ISETP.LT.AND P5, PT, R20, UR24, !P5 ;  /* 0x0000001814007c0c */ /* 0x000fe4000efa1270 */
[----:B------:R-:W-:-:S04]  /*69ac0*/  @P6 LOP3.LUT R8, R8, 0x400, RZ, 0xfc, !PT ;  /* 0x0000040008086812 */ /* 0x000fc800078efcff */
[----:B------:R-:W-:-:S07]  /*69ad0*/  LOP3.LUT R8, R8, 0xffffff7f, RZ, 0xc0, !PT ;  /* 0xffffff7f08087812 */ /* 0x000fce00078ec0ff */
        /* <DEDUP_REMOVED lines=10> */
[----:B------:R-:W-:Y:S02]  /*69b80*/  LOP3.LUT R26, R26, 0xffffefff, RZ, 0xc0, !PT ;  /* 0xffffefff1a1a7812 */ /* 0x000fe400078ec0ff */
[----:B------:R-:W-:-:S09]  /*69b90*/  LOP3.LUT P6, RZ, R15, 0x2000000, RZ, 0xc0, !PT ;  /* 0x020000000fff7812 */ /* 0x000fd200078cc0ff */
        /* <DEDUP_REMOVED lines=25> */
[----:B--2---:R-:W-:Y:S01]  /*69d30*/  ISETP.LT.AND P6, PT, R6, UR23, !P6 ;  /* 0x0000001706007c0c */ /* 0x004fe2000f7c1270 */
[----:B------:R-:W2:-:S12]  /*69d40*/  LDCU UR23, c[0x0][0x398] ;  /* 0x00007300ff1777ac */ /* 0x000e980008000800 */
        /* <DEDUP_REMOVED lines=8> */
[----:B------:R-:W-:Y:S02]  /*69dd0*/  LOP3.LUT R16, R16, 0xfffff7ff, RZ, 0xc0, !PT ;  /* 0xfffff7ff10107812 */ /* 0x000fe400078ec0ff */
[----:B------:R-:W-:Y:S02]  /*69de0*/  LOP3.LUT R8, R8, 0xfffffffd, RZ, 0xc0, !PT ;  /* 0xfffffffd08087812 */ /* 0x000fe400078ec0ff */
[----:B------:R-:W-:Y:S01]  /*69df0*/  ISETP.LT.AND P4, PT, R20, UR54, !P4 ;  /* 0x0000003614007c0c */ /* 0x000fe2000e781270 */
[----:B------:R-:W0:Y:S06]  /*69e00*/  LDCU UR15, c[0x0][0x398] ;  /* 0x00007300ff0f77ac */ /* 0x000e2c0008000800 */
[----:B------:R-:W-:-:S02]  /*69e10*/  @P6 LOP3.LUT R16, R16, 0x800, RZ, 0xfc, !PT ;  /* 0x0000080010106812 */ /* 0x000fc400078efcff */
[----:B------:R-:W-:-:S04]  /*69e20*/  LOP3.LUT P6, RZ, R26, 0x200, RZ, 0xc0, !PT ;  /* 0x000002001aff7812 */ /* 0x000fc800078cc0ff */
[----:B-1----:R-:W-:Y:S02]  /*69e30*/  ISETP.LT.AND P6, PT, R6, UR11, !P6 ;  /* 0x0000000b06007c0c */ /* 0x002fe4000f7c1270 */
[----:B------:R-:W-:Y:S02]  /*69e40*/  LOP3.LUT R16, R16, 0xfffffeff, RZ, 0xc0, !PT ;  /* 0xfffffeff10107812 */ /* 0x000fe400078ec0ff */
[----:B------:R-:W-:Y:S02]  /*69e50*/  @P3 LOP3.LUT R8, R8, 0x2, RZ, 0xfc, !PT ;  /* 0x0000000208083812 */ /* 0x000fe400078efcff */
[C---:B------:R-:W-:Y:S02]  /*69e60*/  LOP3.LUT P2, RZ, R0.reuse, 0x10000, RZ, 0xc0, !PT ;  /* 0x0001000000ff7812 */ /* 0x040fe4000784c0ff */
[----:B------:R-:W-:Y:S02]  /*69e70*/  @P4 LOP3.LUT R9, R9, 0x80000, RZ, 0xfc, !PT ;  /* 0x0008000009094812 */ /* 0x000fe400078efcff */
[----:B------:R-:W-:Y:S01]  /*69e80*/  LOP3.LUT P1, RZ, R0, 0x20000, RZ, 0xc0, !PT ;  /* 0x0002000000ff7812 */ /* 0x000fe2000782c0ff */
[----:B------:R-:W1:Y:S02]  /*69e90*/  LDCU UR11, c[0x0][0x398] ;  /* 0x00007300ff0b77ac */ /* 0x000e640008000800 */
[----:B------:R-:W-:-:S02]  /*69ea0*/  @P6 LOP3.LUT R16, R16, 0x100, RZ, 0xfc, !PT ;  /* 0x0000010010106812 */ /* 0x000fc400078efcff */
[----:B------:R-:W-:-:S04]  /*69eb0*/  LOP3.LUT P6, RZ, R26, 0x100, RZ, 0xc0, !PT ;  /* 0x000001001aff7812 */ /* 0x000fc800078cc0ff */
[----:B--2---:R-:W-:Y:S02]  /*69ec0*/  ISETP.LT.AND P6, PT, R6, UR23, !P6 ;  /* 0x0000001706007c0c */ /* 0x004fe4000f7c1270 */
[----:B------:R-:W-:Y:S02]  /*69ed0*/  LOP3.LUT R16, R16, 0xffffffdf, RZ, 0xc0, !PT ;  /* 0xffffffdf10107812 */ /* 0x000fe400078ec0ff */
[----:B------:R-:W-:Y:S02]  /*69ee0*/  LOP3.LUT P3, RZ, R0, 0x8000, RZ, 0xc0, !PT ;  /* 0x0000800000ff7812 */ /* 0x000fe4000786c0ff */
[C---:B------:R-:W-:Y:S02]  /*69ef0*/  ISETP.LT.AND P2, PT, R20.reuse, UR62, !P2 ;  /* 0x0000003e14007c0c */ /* 0x040fe4000d741270 */
[----:B------:R-:W-:Y:S02]  /*69f00*/  LOP3.LUT R9, R9, 0xfffeffff, RZ, 0xc0, !PT ;  /* 0xfffeffff09097812 */ /* 0x000fe400078ec0ff */
[----:B------:R-:W-:-:S02]  /*69f10*/  ISETP.LT.AND P1, PT, R20, UR66, !P1 ;  /* 0x0000004214007c0c */ /* 0x000fc4000cf21270 */
[----:B------:R-:W-:Y:S01]  /*69f20*/  ISETP.LT.AND P5, PT, R20, UR50, !P5 ;  /* 0x0000003214007c0c */ /* 0x000fe2000efa1270 */
[----:B------:R-:W2:Y:S01]  /*69f30*/  LDCU UR23, c[0x0][0x398] ;  /* 0x00007300ff1777ac */ /* 0x000ea20008000800 */
[----:B------:R-:W-:Y:S02]  /*69f40*/  @P6 LOP3.LUT R16, R16, 0x20, RZ, 0xfc, !PT ;  /* 0x0000002010106812 */ /* 0x000fe400078efcff */
[----:B------:R-:W-:-:S04]  /*69f50*/  LOP3.LUT P6, RZ, R26, 0x80, RZ, 0xc0, !PT ;  /* 0x000000801aff7812 */ /* 0x000fc800078cc0ff */
[----:B---3--:R-:W-:Y:S02]  /*69f60*/  ISETP.LT.AND P6, PT, R6, UR19, !P6 ;  /* 0x0000001306007c0c */ /* 0x008fe4000f7c1270 */
[----:B------:R-:W-:Y:S02]  /*69f70*/  ISETP.LT.AND P3, PT, R20, UR58, !P3 ;  /* 0x0000003a14007c0c */ /* 0x000fe4000df61270 */
[----:B------:R-:W-:Y:S02]  /*69f80*/  LOP3.LUT R16, R16, 0xfffffffb, RZ, 0xc0, !PT ;  /* 0xfffffffb10107812 */ /* 0x000fe400078ec0ff */
[----:B------:R-:W-:Y:S01]  /*69f90*/  LOP3.LUT P0, RZ, R0, 0x100000, RZ, 0xc0, !PT ;  /* 0x0010000000ff7812 */ /* 0x000fe2000780c0ff */
[----:B------:R-:W3:Y:S06]  /*69fa0*/  LDCU UR19, c[0x0][0x398] ;  /* 0x00007300ff1377ac */ /* 0x000eec0008000800 */
[----:B------:R-:W-:-:S02]  /*69fb0*/  @P6 LOP3.LUT R16, R16, 0x4, RZ, 0xfc, !PT ;  /* 0x0000000410106812 */ /* 0x000fc400078efcff */
[----:B------:R-:W-:Y:S02]  /*69fc0*/  LOP3.LUT P6, RZ, R26, 0x40, RZ, 0xc0, !PT ;  /* 0x000000401aff7812 */ /* 0x000fe400078cc0ff */
[----:B------:R-:W-:Y:S02]  /*69fd0*/  @P3 LOP3.LUT R9, R9, 0x10000, RZ, 0xfc, !PT ;  /* 0x0001000009093812 */ /* 0x000fe400078efcff */
[----:B0-----:R-:W-:Y:S02]  /*69fe0*/  ISETP.LT.AND P6, PT, R6, UR15, !P6 ;  /* 0x0000000f06007c0c */ /* 0x001fe4000f7c1270 */
[----:B------:R-:W-:Y:S02]  /*69ff0*/  LOP3.LUT R9, R9, 0xffffdfff, RZ, 0xc0, !PT ;  /* 0xffffdfff09097812 */ /* 0x000fe400078ec0ff */
[----:B------:R-:W-:Y:S01]  /*6a000*/  LOP3.LUT R0, R0, 0xffdfffff, RZ, 0xc0, !PT ;  /* 0xffdfffff00007812 */ /* 0x000fe200078ec0ff */
[----:B------:R-:W0:Y:S01]  /*6a010*/  LDCU UR15, c[0x0][0x398] ;  /* 0x00007300ff0f77ac */ /* 0x000e220008000800 */
[----:B------:R-:W-:-:S04]  /*6a020*/  @P2 LOP3.LUT R9, R9, 0x2000, RZ, 0xfc, !PT ;  /* 0x0000200009092812 */ /* 0x000fc800078efcff */
[----:B------:R-:W-:-:S03]  /*6a030*/  LOP3.LUT R9, R9, 0xfffffbff, RZ, 0xc0, !PT ;  /* 0xfffffbff09097812 */ /* 0x000fc600078ec0ff */
[----:B------:R-:W-:Y:S02]  /*6a040*/  @P6 LOP3.LUT R14, R14, 0x80000000, RZ, 0xfc, !PT ;  /* 0x800000000e0e6812 */ /* 0x000fe400078efcff */
[C---:B------:R-:W-:Y:S02]  /*6a050*/  LOP3.LUT P6, RZ, R26.reuse, 0x20, RZ, 0xc0, !PT ;  /* 0x000000201aff7812 */ /* 0x040fe400078cc0ff */
[----:B------:R-:W-:Y:S02]  /*6a060*/  @P1 LOP3.LUT R9, R9, 0x400, RZ, 0xfc, !PT ;  /* 0x0000040009091812 */ /* 0x000fe400078efcff */
[----:B------:R-:W-:Y:S02]  /*6a070*/  LOP3.LUT P1, RZ, R26, 0x2000, RZ, 0xc0, !PT ;  /* 0x000020001aff7812 */ /* 0x000fe4000782c0ff */
[----:B-1----:R-:W-:Y:S02]  /*6a080*/  ISETP.LT.AND P6, PT, R6, UR11, !P6 ;  /* 0x0000000b06007c0c */ /* 0x002fe4000f7c1270 */
[----:B------:R-:W-:-:S02]  /*6a090*/  @P5 LOP3.LUT R0, R0, 0x200000, RZ, 0xfc, !PT ;  /* 0x0020000000005812 */ /* 0x000fc400078efcff */
[C---:B------:R-:W-:Y:S02]  /*6a0a0*/  LOP3.LUT P5, RZ, R15.reuse, 0x1000000, RZ, 0xc0, !PT ;  /* 0x010000000fff7812 */ /* 0x040fe400078ac0ff */
[----:B------:R-:W-:Y:S02]  /*6a0b0*/  ISETP.LT.AND P1, PT, R20, UR70, !P1 ;  /* 0x0000004614007c0c */ /* 0x000fe4000cf21270 */
[----:B------:R-:W-:Y:S02]  /*6a0c0*/  LOP3.LUT R14, R14, 0xefffffff, RZ, 0xc0, !PT ;  /* 0xefffffff0e0e7812 */ /* 0x000fe400078ec0ff */
[----:B------:R-:W-:Y:S02]  /*6a0d0*/  LOP3.LUT P4, RZ, R15, 0x800000, RZ, 0xc0, !PT ;  /* 0x008000000fff7812 */ /* 0x000fe4000788c0ff */
[C---:B--2---:R-:W-:Y:S02]  /*6a0e0*/  ISETP.LT.AND P5, PT, R6.reuse, UR23, !P5 ;  /* 0x0000001706007c0c */ /* 0x044fe4000efa1270 */
[----:B------:R-:W-:Y:S01]  /*6a0f0*/  LOP3.LUT R9, R9, 0xffffff7f, RZ, 0xc0, !PT ;  /* 0xffffff7f09097812 */ /* 0x000fe200078ec0ff */
[----:B------:R-:W1:Y:S01]  /*6a100*/  LDCU UR11, c[0x0][0x398] ;  /* 0x00007300ff0b77ac */ /* 0x000e620008000800 */
[----:B---3--:R-:W-:-:S02]  /*6a110*/  ISETP.LT.AND P4, PT, R6, UR19, !P4 ;  /* 0x0000001306007c0c */ /* 0x008fc4000e781270 */
[C---:B------:R-:W-:Y:S01]  /*6a120*/  LOP3.LUT P3, RZ, R15.reuse, 0x400000, RZ, 0xc0, !PT ;  /* 0x004000000fff7812 */ /* 0x040fe2000786c0ff */
[----:B------:R-:W2:Y:S01]  /*6a130*/  LDCU UR23, c[0x0][0x398] ;  /* 0x00007300ff1777ac */ /* 0x000ea20008000800 */
[C---:B------:R-:W-:Y:S02]  /*6a140*/  LOP3.LUT P2, RZ, R15.reuse, 0x200000, RZ, 0xc0, !PT ;  /* 0x002000000fff7812 */ /* 0x040fe4000784c0ff */
[----:B------:R-:W-:Y:S02]  /*6a150*/  @P6 LOP3.LUT R14, R14, 0x10000000, RZ, 0xfc, !PT ;  /* 0x100000000e0e6812 */ /* 0x000fe400078efcff */
[----:B------:R-:W-:Y:S02]  /*6a160*/  LOP3.LUT P6, RZ, R15, 0x40, RZ, 0xc0, !PT ;  /* 0x000000400fff7812 */ /* 0x000fe400078cc0ff */
[----:B----4-:R-:W-:Y:S02]  /*6a170*/  ISETP.LT.AND P0, PT, R20, UR7, !P0 ;  /* 0x0000000714007c0c */ /* 0x010fe4000c701270 */
[----:B------:R-:W-:-:S02]  /*6a180*/  @P1 LOP3.LUT R9, R9, 0x80, RZ, 0xfc, !PT ;  /* 0x0000008009091812 */ /* 0x000fc400078efcff */
[----:B------:R-:W-:Y:S02]  /*6a190*/  LOP3.LUT R14, R14, 0xfdffffff, RZ, 0xc0, !PT ;  /* 0xfdffffff0e0e7812 */ /* 0x000fe400078ec0ff */
[----:B------:R-:W-:Y:S01]  /*6a1a0*/  LOP3.LUT P1, RZ, R26, 0x1000, RZ, 0xc0, !PT ;  /* 0x000010001aff7812 */ /* 0x000fe2000782c0ff */
[----:B------:R-:W3:Y:S01]  /*6a1b0*/  LDCU UR19, c[0x0][0x398] ;  /* 0x00007300ff1377ac */ /* 0x000ee20008000800 */
[----:B------:R-:W-:Y:S02]  /*6a1c0*/  @P5 LOP3.LUT R14, R14, 0x2000000, RZ, 0xfc, !PT ;  /* 0x020000000e0e5812 */ /* 0x000fe400078efcff */
[----:B------:R-:W-:Y:S02]  /*6a1d0*/  ISETP.LT.AND P1, PT, R20, UR74, !P1 ;  /* 0x0000004a14007c0c */ /* 0x000fe4000cf21270 */
[----:B0-----:R-:W-:Y:S02]  /*6a1e0*/  ISETP.LT.AND P3, PT, R6, UR15, !P3 ;  /* 0x0000000f06007c0c */ /* 0x001fe4000df61270 */
[----:B------:R-:W-:-:S02]  /*6a1f0*/  @P6 LOP3.LUT R28, R28, 0x10000000, RZ, 0xfc, !PT ;  /* 0x100000001c1c6812 */ /* 0x000fc400078efcff */
[----:B------:R-:W-:Y:S02]  /*6a200*/  LOP3.LUT R14, R14, 0xffbfffff, RZ, 0xc0, !PT ;  /* 0xffbfffff0e0e7812 */ /* 0x000fe400078ec0ff */
[----:B------:R-:W-:Y:S02]  /*6a210*/  LOP3.LUT P6, RZ, R15, 0x80, RZ, 0xc0, !PT ;  /* 0x000000800fff7812 */ /* 0x000fe400078cc0ff */
[----:B------:R-:W-:Y:S02]  /*6a220*/  LOP3.LUT R9, R9, 0xffffffef, RZ, 0xc0, !PT ;  /* 0xffffffef09097812 */ /* 0x000fe400078ec0ff */
[----:B-1----:R-:W-:Y:S02]  /*6a230*/  ISETP.LT.AND P2, PT, R6, UR11, !P2 ;  /* 0x0000000b06007c0c */ /* 0x002fe4000d741270 */
[----:B------:R-:W-:Y:S02]  /*6a240*/  @P4 LOP3.LUT R14, R14, 0x400000, RZ, 0xfc, !PT ;  /* 0x004000000e0e4812 */ /* 0x000fe400078efcff */
[----:B------:R-:W-:-:S02]  /*6a250*/  LOP3.LUT R28, R28, 0xdfffffff, RZ, 0xc0, !PT ;  /* 0xdfffffff1c1c7812 */ /* 0x000fc400078ec0ff */
[----:B------:R-:W-:Y:S02]  /*6a260*/  LOP3.LUT R26, R26, 0xffffffef, RZ, 0xc0, !PT ;  /* 0xffffffef1a1a7812 */ /* 0x000fe400078ec0ff */
[----:B------:R-:W-:Y:S02]  /*6a270*/  @P1 LOP3.LUT R9, R9, 0x10, RZ, 0xfc, !PT ;  /* 0x0000001009091812 */ /* 0x000fe400078efcff */
[----:B------:R-:W-:Y:S02]  /*6a280*/  LOP3.LUT R14, R14, 0xfff7ffff, RZ, 0xc0, !PT ;  /* 0xfff7ffff0e0e7812 */ /* 0x000fe400078ec0ff */
[----:B------:R-:W-:Y:S01]  /*6a290*/  LOP3.LUT P1, RZ, R15, 0x100000, RZ, 0xc0, !PT ;  /* 0x001000000fff7812 */ /* 0x000fe2000782c0ff */
[----:B------:R-:W0:Y:S01]  /*6a2a0*/  LDCU UR15, c[0x0][0x398] ;  /* 0x00007300ff0f77ac */ /* 0x000e220008000800 */
[----:B------:R-:W1:Y:S01]  /*6a2b0*/  LDCU UR11, c[0x0][0x398] ;  /* 0x00007300ff0b77ac */ /* 0x000e620008000800 */
[----:B------:R-:W-:Y:S02]  /*6a2c0*/  @P3 LOP3.LUT R14, R14, 0x80000, RZ, 0xfc, !PT ;  /* 0x000800000e0e3812 */ /* 0x000fe400078efcff */
[----:B------:R-:W-:-:S02]  /*6a2d0*/  LOP3.LUT R9, R9, 0xfffffffd, RZ, 0xc0, !PT ;  /* 0xfffffffd09097812 */ /* 0x000fc400078ec0ff */
[----:B--2---:R-:W-:Y:S02]  /*6a2e0*/  ISETP.LT.AND P3, PT, R6, UR23, !P1 ;  /* 0x0000001706007c0c */ /* 0x004fe4000cf61270 */
[----:B------:R-:W-:Y:S02]  /*6a2f0*/  @P6 LOP3.LUT R28, R28, 0x20000000, RZ, 0xfc, !PT ;  /* 0x200000001c1c6812 */ /* 0x000fe400078efcff */
[----:B------:R-:W-:Y:S02]  /*6a300*/  LOP3.LUT R14, R14, 0xfffeffff, RZ, 0xc0, !PT ;  /* 0xfffeffff0e0e7812 */ /* 0x000fe400078ec0ff */
[----:B------:R-:W-:Y:S02]  /*6a310*/  LOP3.LUT P6, RZ, R15, 0x100, RZ, 0xc0, !PT ;  /* 0x000001000fff7812 */ /* 0x000fe400078cc0ff */
[----:B------:R-:W-:Y:S02]  /*6a320*/  @P0 LOP3.LUT R9, R9, 0x2, RZ, 0xfc, !PT ;  /* 0x0000000209090812 */ /* 0x000fe400078efcff */
[----:B------:R-:W-:-:S02]  /*6a330*/  LOP3.LUT P0, RZ, R15, 0x80000, RZ, 0xc0, !PT ;  /* 0x000800000fff7812 */ /* 0x000fc4000780c0ff */
[----:B------:R-:W-:Y:S01]  /*6a340*/  @P2 LOP3.LUT R14, R14, 0x10000, RZ, 0xfc, !PT ;  /* 0x000100000e0e2812 */ /* 0x000fe200078efcff */
[----:B------:R-:W2:Y:S01]  /*6a350*/  LDCU UR23, c[0x0][0x398] ;  /* 0x00007300ff1777ac */ /* 0x000ea20008000800 */
[----:B---3--:R-:W-:Y:S02]  /*6a360*/  ISETP.LT.AND P1, PT, R6, UR19, !P0 ;  /* 0x0000001306007c0c */ /* 0x008fe4000c721270 */
[----:B------:R-:W-:Y:S02]  /*6a370*/  LOP3.LUT R14, R14, 0xffffdfff, RZ, 0xc0, !PT ;  /* 0xffffdfff0e0e7812 */ /* 0x000fe400078ec0ff */
[----:B------:R-:W-:Y:S02]  /*6a380*/  LOP3.LUT R28, R28, 0xbfffffff, RZ, 0xc0, !PT ;  /* 0xbfffffff1c1c7812 */ /* 0x000fe400078ec0ff */
[----:B------:R-:W-:Y:S01]  /*6a390*/  LOP3.LUT P2, RZ, R15, 0x40000, RZ, 0xc0, !PT ;  /* 0x000400000fff7812 */ /* 0x000fe2000784c0ff */
[----:B------:R-:W3:Y:S01]  /*6a3a0*/  LDCU UR19, c[0x0][0x398] ;  /* 0x00007300ff1377ac */ /* 0x000ee20008000800 */
[----:B------:R-:W-:-:S02]  /*6a3b0*/  @P3 LOP3.LUT R14, R14, 0x2000, RZ, 0xfc, !PT ;  /* 0x000020000e0e3812 */ /* 0x000fc400078efcff */
[----:B------:R-:W-:Y:S02]  /*6a3c0*/  @P6 LOP3.LUT R28, R28, 0x40000000, RZ, 0xfc, !PT ;  /* 0x400000001c1c6812 */ /* 0x000fe400078efcff */
[----:B------:R-:W-:Y:S02]  /*6a3d0*/  LOP3.LUT P6, RZ, R15, 0x200, RZ, 0xc0, !PT ;  /* 0x000002000fff7812 */ /* 0x000fe400078cc0ff */
[----:B------:R-:W-:-:S04]  /*6a3e0*/  LOP3.LUT R14, R14, 0xfffffbff, RZ, 0xc0, !PT ;  /* 0xfffffbff0e0e7812 */ /* 0x000fc800078ec0ff */
[----:B------:R-:W-:Y:S02]  /*6a3f0*/  @P1 LOP3.LUT R14, R14, 0x400, RZ, 0xfc, !PT ;  /* 0x000004000e0e1812 */ /* 0x000fe400078efcff */
[----:B------:R-:W-:Y:S02]  /*6a400*/  LOP3.LUT P1, RZ, R15, 0x8000, RZ, 0xc0, !PT ;  /* 0x000080000fff7812 */ /* 0x000fe4000782c0ff */
[----:B------:R-:W-:-:S04]  /*6a410*/  LOP3.LUT R28, R28, 0x7fffffff, RZ, 0xc0, !PT ;  /* 0x7fffffff1c1c7812 */ /* 0x000fc800078ec0ff */
[----:B------:R-:W-:Y:S02]  /*6a420*/  @P6 LOP3.LUT R28, R28, 0x80000000, RZ, 0xfc, !PT ;  /* 0x800000001c1c6812 */ /* 0x000fe400078efcff */
[----:B------:R-:W-:-:S05]  /*6a430*/  LOP3.LUT P6, RZ, R15, 0x400, RZ, 0xc0, !PT ;  /* 0x000004000fff7812 */ /* 0x000fca00078cc0ff */
[----:B------:R-:W-:-:S04]  /*6a440*/  @P1 LOP3.LUT R26, R26, 0x10, RZ, 0xfc, !PT ;  /* 0x000000101a1a1812 */ /* 0x000fc800078efcff */
[----:B------:R-:W-:-:S04]  /*6a450*/  LOP3.LUT R26, R26, 0xfffffffe, RZ, 0xc0, !PT ;  /* 0xfffffffe1a1a7812 */ /* 0x000fc800078ec0ff */
[----:B------:R-:W-:Y:S02]  /*6a460*/  @P6 LOP3.LUT R26, R26, 0x1, RZ, 0xfc, !PT ;  /* 0x000000011a1a6812 */ /* 0x000fe400078efcff */
[C---:B------:R-:W-:Y:S02]  /*6a470*/  LOP3.LUT P6, RZ, R15.reuse, 0x800, RZ, 0xc0, !PT ;  /* 0x000008000fff7812 */ /* 0x040fe400078cc0ff */
[----:B------:R-:W-:Y:S02]  /*6a480*/  LOP3.LUT R26, R26, 0xfffffffd, RZ, 0xc0, !PT ;  /* 0xfffffffd1a1a7812 */ /* 0x000fe400078ec0ff */
[----:B0-----:R-:W-:Y:S02]  /*6a490*/  ISETP.LT.AND P2, PT, R6, UR15, !P2 ;  /* 0x0000000f06007c0c */ /* 0x001fe4000d741270 */
[----:B------:R-:W-:Y:S02]  /*6a4a0*/  LOP3.LUT P0, RZ, R15, 0x20000, RZ, 0xc0, !PT ;  /* 0x000200000fff7812 */ /* 0x000fe4000780c0ff */
[----:B------:R-:W-:-:S02]  /*6a4b0*/  LOP3.LUT R14, R14, 0xffffff7f, RZ, 0xc0, !PT ;  /* 0xffffff7f0e0e7812 */ /* 0x000fc400078ec0ff */
[C---:B------:R-:W-:Y:S01]  /*6a4c0*/  LOP3.LUT P1, RZ, R15.reuse, 0x10000, RZ, 0xc0, !PT ;  /* 0x000100000fff7812 */ /* 0x040fe2000782c0ff */
[----:B------:R-:W0:Y:S02]  /*6a4d0*/  LDCU UR15, c[0x0][0x398] ;  /* 0x00007300ff0f77ac */ /* 0x000e240008000800 */
[----:B------:R-:W-:Y:S02]  /*6a4e0*/  @P6 LOP3.LUT R26, R26, 0x2, RZ, 0xfc, !PT ;  /* 0x000000021a1a6812 */ /* 0x000fe400078efcff */
[----:B------:R-:W-:Y:S02]  /*6a4f0*/  LOP3.LUT P6, RZ, R15, 0x1000, RZ, 0xc0, !PT ;  /* 0x000010000fff7812 */ /* 0x000fe400078cc0ff */
[----:B-1----:R-:W-:Y:S02]  /*6a500*/  ISETP.LT.AND P0, PT, R6, UR11, !P0 ;  /* 0x0000000b06007c0c */ /* 0x002fe4000c701270 */
[----:B------:R-:W-:Y:S02]  /*6a510*/  @P2 LOP3.LUT R14, R14, 0x80, RZ, 0xfc, !PT ;  /* 0x000000800e0e2812 */ /* 0x000fe400078efcff */
[----:B------:R-:W-:-:S02]  /*6a520*/  LOP3.LUT R26, R26, 0xfffffffb, RZ, 0xc0, !PT ;  /* 0xfffffffb1a1a7812 */ /* 0x000fc400078ec0ff */
[----:B--2---:R-:W-:Y:S01]  /*6a530*/  ISETP.LT.AND P1, PT, R6, UR23, !P1 ;  /* 0x0000001706007c0c */ /* 0x004fe2000cf21270 */
[----:B------:R-:W1:Y:S01]  /*6a540*/  LDCU UR11, c[0x0][0x398] ;  /* 0x00007300ff0b77ac */ /* 0x000e620008000800 */
[----:B------:R-:W-:Y:S01]  /*6a550*/  LOP3.LUT R14, R14, 0xffffffef, RZ, 0xc0, !PT ;  /* 0xffffffef0e0e7812 */ /* 0x000fe200078ec0ff */
[----:B------:R-:W2:Y:S02]  /*6a560*/  LDCU UR23, c[0x0][0x398] ;  /* 0x00007300ff1777ac */ /* 0x000ea40008000800 */
        /* <DEDUP_REMOVED lines=8> */
[C---:B---3--:R-:W-:Y:S02]  /*6a5f0*/  ISETP.LT.AND P1, PT, R6.reuse, UR19, !P1 ;  /* 0x0000001306007c0c */ /* 0x048fe4000cf21270 */
[----:B------:R-:W-:Y:S01]  /*6a600*/  LOP3.LUT P6, RZ, R15, 0x4000, RZ, 0xc0, !PT ;  /* 0x000040000fff7812 */ /* 0x000fe200078cc0ff */
[----:B------:R-:W3:Y:S03]  /*6a610*/  LDCU UR19, c[0x0][0x398] ;  /* 0x00007300ff1377ac */ /* 0x000ee60008000800 */
[----:B0-----:R-:W-:Y:S01]  /*6a620*/  ISETP.LT.AND P6, PT, R6, UR15, !P6 ;  /* 0x0000000f06007c0c */ /* 0x001fe2000f7c1270 */
[----:B------:R-:W0:Y:S06]  /*6a630*/  LDCU UR15, c[0x0][0x398] ;  /* 0x00007300ff0f77ac */ /* 0x000e2c0008000800 */
[----:B------:R-:W-:-:S04]  /*6a640*/  @P1 LOP3.LUT R2, R2, 0x40000000, RZ, 0xfc, !PT ;  /* 0x4000000002021812 */ /* 0x000fc800078efcff */
[----:B------:R-:W-:-:S04]  /*6a650*/  LOP3.LUT R2, R2, 0xf7ffffff, RZ, 0xc0, !PT ;  /* 0xf7ffffff02027812 */ /* 0x000fc800078ec0ff */
[----:B------:R-:W-:Y:S02]  /*6a660*/  @P6 LOP3.LUT R2, R2, 0x8000000, RZ, 0xfc, !PT ;  /* 0x0800000002026812 */ /* 0x000fe400078efcff */
        /* <DEDUP_REMOVED lines=33> */
[----:B------:R-:W3:Y:S01]  /*6a880*/  LDCU UR19, c[0x0][0x398] ;  /* 0x00007300ff1377ac */ /* 0x000ee20008000800 */
[C---:B------:R-:W-:Y:S02]  /*6a890*/  LOP3.LUT P4, RZ, R15.reuse, 0x10, RZ, 0xc0, !PT ;  /* 0x000000100fff7812 */ /* 0x040fe4000788c0ff */
[----:B------:R-:W-:-:S07]  /*6a8a0*/  LOP3.LUT P5, RZ, R15, 0x20, RZ, 0xc0, !PT ;  /* 0x000000200fff7812 */ /* 0x000fce00078ac0ff */
[----:B------:R-:W-:Y:S02]  /*6a8b0*/  @P6 LOP3.LUT R2, R2, 0x40, RZ, 0xfc, !PT ;  /* 0x0000004002026812 */ /* 0x000fe400078efcff */
[----:B------:R-:W-:Y:S02]  /*6a8c0*/  LOP3.LUT P6, RZ, R28, 0x10000000, RZ, 0xc0, !PT ;  /* 0x100000001cff7812 */ /* 0x000fe400078cc0ff */
[C---:B--2---:R-:W-:Y:S02]  /*6a8d0*/  ISETP.LT.AND P4, PT, R6.reuse, UR23, !P4 ;  /* 0x0000001706007c0c */ /* 0x044fe4000e781270 */
[----:B------:R-:W-:Y:S02]  /*6a8e0*/  LOP3.LUT P3, RZ, R15, 0x8, RZ, 0xc0, !PT ;  /* 0x000000080fff7812 */ /* 0x000fe4000786c0ff */
[C---:B-1----:R-:W-:Y:S02]  /*6a8f0*/  ISETP.LT.AND P5, PT, R6.reuse, UR11, !P5 ;  /* 0x0000000b06007c0c */ /* 0x042fe4000efa1270 */
[C---:B0-----:R-:W-:Y:S01]  /*6a900*/  ISETP.LT.AND P6, PT, R6.reuse, UR15, !P6 ;  /* 0x0000000f06007c0c */ /* 0x041fe2000f7c1270 */
[----:B------:R-:W0:Y:S01]  /*6a910*/  LDCU UR15, c[0x0][0x398] ;  /* 0x00007300ff0f77ac */ /* 0x000e220008000800 */
[----:B------:R-:W1:Y:S01]  /*6a920*/  LDCU UR11, c[0x0][0x398] ;  /* 0x00007300ff0b77ac */ /* 0x000e620008000800 */
[----:B---3--:R-:W-:-:S02]  /*6a930*/  ISETP.LT.AND P3, PT, R6, UR19, !P3 ;  /* 0x0000001306007c0c */ /* 0x008fc4000df61270 */
        /* <DEDUP_REMOVED lines=39> */
[----:B------:R-:W-:Y:S01]  /*6abb0*/  LOP3.LUT R17, R17, 0xfffffeff, RZ, 0xc0, !PT ;  /* 0xfffffeff11117812 */ /* 0x000fe200078ec0ff */
[----:B------:R-:W1:Y:S01]  /*6abc0*/  LDCU UR11, c[0x0][0x398] ;  /* 0x00007300ff0b77ac */ /* 0x000e620008000800 */
[----:B------:R-:W-:-:S05]  /*6abd0*/  LOP3.LUT R29, R29, 0xffffbfff, RZ, 0xc0, !PT ;  /* 0xffffbfff1d1d7812 */ /* 0x000fca00078ec0ff */
[----:B------:R-:W-:Y:S02]  /*6abe0*/  @P0 LOP3.LUT R17, R17, 0x100, RZ, 0xfc, !PT ;  /* 0x0000010011110812 */ /* 0x000fe400078efcff */
[----:B--2---:R-:W-:Y:S02]  /*6abf0*/  ISETP.LT.AND P0, PT, R6, UR23, !P3 ;  /* 0x0000001706007c0c */ /* 0x004fe4000df01270 */
[----:B------:R-:W-:Y:S02]  /*6ac00*/  @P2 LOP3.LUT R29, R29, 0x4000, RZ, 0xfc, !PT ;  /* 0x000040001d1d2812 */ /* 0x000fe400078efcff */
[----:B------:R-:W-:Y:S02]  /*6ac10*/  LOP3.LUT R2, R2, 0xfffffffe, RZ, 0xc0, !PT ;  /* 0xfffffffe02027812 */ /* 0x000fe400078ec0ff */
[----:B------:R-:W-:Y:S02]  /*6ac20*/  LOP3.LUT R17, R17, 0xffffffdf, RZ, 0xc0, !PT ;  /* 0xffffffdf11117812 */ /* 0x000fe400078ec0ff */
[----:B------:R-:W-:-:S02]  /*6ac30*/  LOP3.LUT P6, RZ, R28, 0x8000000, RZ, 0xc0, !PT ;  /* 0x080000001cff7812 */ /* 0x000fc400078cc0ff */
[----:B------:R-:W-:Y:S02]  /*6ac40*/  LOP3.LUT R29, R29, 0xffff7fff, RZ, 0xc0, !PT ;  /* 0xffff7fff1d1d7812 */ /* 0x000fe400078ec0ff */
[----:B------:R-:W-:Y:S01]  /*6ac50*/  @P5 LOP3.LUT R2, R2, 0x1, RZ, 0xfc, !PT ;  /* 0x0000000102025812 */ /* 0x000fe200078efcff */
[----:B------:R-:W2:Y:S01]  /*6ac60*/  LDCU UR23, c[0x0][0x398] ;  /* 0x00007300ff1777ac */ /* 0x000ea20008000800 */
[----:B------:R-:W-:Y:S02]  /*6ac70*/  @P3 LOP3.LUT R29, R29, 0x8000, RZ, 0xfc, !PT ;  /* 0x000080001d1d3812 */ /* 0x000fe400078efcff */
[----:B------:R-:W-:Y:S02]  /*6ac80*/  LOP3.LUT P5, RZ, R28, 0x4000000, RZ, 0xc0, !PT ;  /* 0x040000001cff7812 */ /* 0x000fe400078ac0ff */
[----:B------:R-:W-:Y:S02]  /*6ac90*/  @P0 LOP3.LUT R17, R17, 0x20, RZ, 0xfc, !PT ;  /* 0x0000002011110812 */ /* 0x000fe400078efcff */
[----:B---3--:R-:W-:-:S02]  /*6aca0*/  ISETP.LT.AND P0, PT, R6, UR19, !P4 ;  /* 0x0000001306007c0c */ /* 0x008fc4000e701270 */
[----:B------:R-:W-:Y:S02]  /*6acb0*/  LOP3.LUT R29, R29, 0xfffeffff, RZ, 0xc0, !PT ;  /* 0xfffeffff1d1d7812 */ /* 0x000fe400078ec0ff */
[----:B------:R-:W-:Y:S02]  /*6acc0*/  LOP3.LUT R28, R28, 0xffffffdf, RZ, 0xc0, !PT ;  /* 0xffffffdf1c1c7812 */ /* 0x000fe400078ec0ff */
[----:B------:R-:W-:Y:S01]  /*6acd0*/  LOP3.LUT R17, R17, 0xfffffffb, RZ, 0xc0, !PT ;  /* 0xfffffffb11117812 */ /* 0x000fe200078ec0ff */
[----:B------:R-:W3:Y:S01]  /*6ace0*/  LDCU UR19, c[0x0][0x398] ;  /* 0x00007300ff1377ac */ /* 0x000ee20008000800 */
[----:B------:R-:W-:-:S04]  /*6acf0*/  @P4 LOP3.LUT R29, R29, 0x10000, RZ, 0xfc, !PT ;  /* 0x000100001d1d4812 */ /* 0x000fc800078efcff */
[----:B------:R-:W-:Y:S02]  /*6ad00*/  LOP3.LUT R29, R29, 0xfffdffff, RZ, 0xc0, !PT ;  /* 0xfffdffff1d1d7812 */ /* 0x000fe400078ec0ff */
[----:B------:R-:W-:Y:S02]  /*6ad10*/  @P0 LOP3.LUT R17, R17, 0x4, RZ, 0xfc, !PT ;  /* 0x0000000411110812 */ /* 0x000fe400078efcff */
[----:B0-----:R-:W-:Y:S02]  /*6ad20*/  ISETP.LT.AND P0, PT, R6, UR15, !P5 ;  /* 0x0000000f06007c0c */ /* 0x001fe4000ef01270 */
[----:B------:R-:W-:Y:S02]  /*6ad30*/  @P5 LOP3.LUT R29, R29, 0x20000, RZ, 0xfc, !PT ;  /* 0x000200001d1d5812 */ /* 0x000fe400078efcff */
[----:B------:R-:W-:Y:S01]  /*6ad40*/  LOP3.LUT P5, RZ, R0, 0x80, RZ, 0xc0, !PT ;  /* 0x0000008000ff7812 */ /* 0x000fe200078ac0ff */
[----:B------:R-:W0:-:S12]  /*6ad50*/  LDCU UR15, c[0x0][0x398] ;  /* 0x00007300ff0f77ac */ /* 0x000e180008000800 */
        /* <DEDUP_REMOVED lines=47> */
[----:B------:R-:W1:Y:S01]  /*6b050*/  LDCU UR11, c[0x0][0x398] ;  /* 0x00007300ff0b77ac */ /* 0x000e620008000800 */
[----:B------:R-:W-:-:S05]  /*6b060*/  LOP3.LUT R3, R3, 0xefffffff, RZ, 0xc0, !PT ;  /* 0xefffffff03037812 */ /* 0x000fca00078ec0ff */
[----:B------:R-:W-:Y:S02]  /*6b070*/  @P5 LOP3.LUT R28, R28, 0x100000, RZ, 0xfc, !PT ;  /* 0x001000001c1c5812 */ /* 0x000fe400078efcff */
        /* <DEDUP_REMOVED lines=38> */
[----:B------:R-:W-:Y:S02]  /*6b2e0*/  LOP3.LUT R3, R3, 0xffffffef, RZ, 0xc0, !PT ;  /* 0xffffffef03037812 */ /* 0x000fe400078ec0ff */
[----:B------:R-:W-:Y:S01]  /*6b2f0*/  LOP3.LUT R8, R8, 0xbfffffff, RZ, 0xc0, !PT ;  /* 0xbfffffff08087812 */ /* 0x000fe200078ec0ff */
[----:B------:R-:W1:Y:S08]  /*6b300*/  LDCU UR11, c[0x0][0x398] ;  /* 0x00007300ff0b77ac */ /* 0x000e700008000800 */
        /* <DEDUP_REMOVED lines=13> */
[C---:B---3--:R-:W-:Y:S02]  /*6b3e0*/  ISETP.LT.AND P5, PT, R6.reuse, UR19, !P5 ;  /* 0x0000001306007c0c */ /* 0x048fe4000efa1270 */
        /* <DEDUP_REMOVED lines=10> */
[----:B------:R-:W-:Y:S02]  /*6b490*/  LOP3.LUT P6, RZ, R0, 0x40, RZ, 0xc0, !PT ;  /* 0x0000004000ff7812 */ /* 0x000fe400078cc0ff */
[----:B------:R-:W-:Y:S01]  /*6b4a0*/  LOP3.LUT R29, R29, 0xefffffff, RZ, 0xc0, !PT ;  /* 0xefffffff1d1d7812 */ /* 0x000fe200078ec0ff */
[----:B------:R-:W0:Y:S06]  /*6b4b0*/  LDCU UR15, c[0x0][0x398] ;  /* 0x00007300ff0f77ac */ /* 0x000e2c0008000800 */
        /* <DEDUP_REMOVED lines=27> */
[----:B------:R-:W-:Y:S02]  /*6b670*/  @P6 LOP3.LUT R8, R8, 0x200, RZ, 0xfc, !PT ;  /* 0x0000020008086812 */ /* 0x000fe400078efcff */
[----:B------:R-:W-:-:S02]  /*6b680*/  LOP3.LUT P6, RZ, R15, 0x2000000, RZ, 0xc0, !PT ;  /* 0x020000000fff7812 */ /* 0x000fc400078cc0ff */
[----:B------:R-:W-:Y:S02]  /*6b690*/  @P2 LOP3.LUT R0, R0, 0x20000000, RZ, 0xfc, !PT ;  /* 0x2000000000002812 */ /* 0x000fe400078efcff */
[----:B------:R-:W-:-:S05]  /*6b6a0*/  LOP3.LUT R8, R8, 0xffffffbf, RZ, 0xc0, !PT ;  /* 0xffffffbf08087812 */ /* 0x000fca00078ec0ff */
[----:B------:R-:W-:Y:S02]  /*6b6b0*/  @P5 LOP3.LUT R8, R8, 0x40, RZ, 0xfc, !PT ;  /* 0x0000004008085812 */ /* 0x000fe400078efcff */
[C---:B------:R-:W-:Y:S02]  /*6b6c0*/  LOP3.LUT P5, RZ, R0.reuse, 0x2000, RZ, 0xc0, !PT ;  /* 0x0000200000ff7812 */ /* 0x040fe400078ac0ff */
[----:B------:R-:W-:Y:S02]  /*6b6d0*/  @P6 LOP3.LUT R29, R29, 0x10000000, RZ, 0xfc, !PT ;  /* 0x100000001d1d6812 */ /* 0x000fe400078efcff */
[----:B------:R-:W-:Y:S02]  /*6b6e0*/  LOP3.LUT P6, RZ, R15, 0x4000000, RZ, 0xc0, !PT ;  /* 0x040000000fff7812 */ /* 0x000fe400078cc0ff */
[----:B------:R-:W-:Y:S02]  /*6b6f0*/  LOP3.LUT R0, R0, 0xfbffffff, RZ, 0xc0, !PT ;  /* 0xfbffffff00007812 */ /* 0x000fe400078ec0ff */
[----:B------:R-:W-:-:S02]  /*6b700*/  LOP3.LUT R8, R8, 0xfffffff7, RZ, 0xc0, !PT ;  /* 0xfffffff708087812 */ /* 0x000fc400078ec0ff */
[----:B------:R-:W-:Y:S02]  /*6b710*/  LOP3.LUT R29, R29, 0xdfffffff, RZ, 0xc0, !PT ;  /* 0xdfffffff1d1d7812 */ /* 0x000fe400078ec0ff */
[----:B------:R-:W-:Y:S02]  /*6b720*/  @P1 LOP3.LUT R0, R0, 0x4000000, RZ, 0xfc, !PT ;  /* 0x0400000000001812 */ /* 0x000fe400078efcff */
[----:B------:R-:W-:Y:S02]  /*6b730*/  @P4 LOP3.LUT R8, R8, 0x8, RZ, 0xfc, !PT ;  /* 0x0000000808084812 */ /* 0x000fe400078efcff */
[C---:B------:R-:W-:Y:S02]  /*6b740*/  LOP3.LUT P4, RZ, R0.reuse, 0x4000, RZ, 0xc0, !PT ;  /* 0x0000400000ff7812 */ /* 0x040fe4000788c0ff */
[----:B------:R-:W-:Y:S02]  /*6b750*/  LOP3.LUT R0, R0, 0xff7fffff, RZ, 0xc0, !PT ;  /* 0xff7fffff00007812 */ /* 0x000fe400078ec0ff */
[----:B------:R-:W-:-:S02]  /*6b760*/  @P6 LOP3.LUT R29, R29, 0x20000000, RZ, 0xfc, !PT ;  /* 0x200000001d1d6812 */ /* 0x000fc400078efcff */
[----:B------:R-:W-:Y:S02]  /*6b770*/  LOP3.LUT P6, RZ, R15, 0x8000000, RZ, 0xc0, !PT ;  /* 0x080000000fff7812 */ /* 0x000fe400078cc0ff */
[----:B------:R-:W-:-:S04]  /*6b780*/  @P0 LOP3.LUT R0, R0, 0x800000, RZ, 0xfc, !PT ;  /* 0x0080000000000812 */ /* 0x000fc800078efcff */
[----:B------:R-:W-:Y:S02]  /*6b790*/  LOP3.LUT P1, RZ, R0, 0x80000, RZ, 0xc0, !PT ;  /* 0x0008000000ff7812 */ /* 0x000fe4000782c0ff */
[----:B------:R-:W-:Y:S02]  /*6b7a0*/  LOP3.LUT R29, R29, 0xbfffffff, RZ, 0xc0, !PT ;  /* 0xbfffffff1d1d7812 */ /* 0x000fe400078ec0ff */
[----:B------:R-:W-:-:S03]  /*6b7b0*/  LOP3.LUT R28, R28, 0xfffffff7, RZ, 0xc0, !PT ;  /* 0xfffffff71c1c7812 */ /* 0x000fc600078ec0ff */
[----:B------:R-:W-:Y:S02]  /*6b7c0*/  @P6 LOP3.LUT R29, R29, 0x40000000, RZ, 0xfc, !PT ;  /* 0x400000001d1d6812 */ /* 0x000fe400078efcff */
[----:B------:R-:W-:-:S04]  /*6b7d0*/  LOP3.LUT P6, RZ, R15, 0x10000000, RZ, 0xc0, !PT ;  /* 0x100000000fff7812 */ /* 0x000fc800078cc0ff */
[----:B------:R-:W-:Y:S02]  /*6b7e0*/  @P1 LOP3.LUT R28, R28, 0x8, RZ, 0xfc, !PT ;  /* 0x000000081c1c1812 */ /* 0x000fe400078efcff */
[----:B------:R-:W-:Y:S02]  /*6b7f0*/  LOP3.LUT P1, RZ, R0, 0x40000, RZ, 0xc0, !PT ;  /* 0x0004000000ff7812 */ /* 0x000fe4000782c0ff */
[----:B------:R-:W-:Y:S02]  /*6b800*/  LOP3.LUT R29, R29, 0x7fffffff, RZ, 0xc0, !PT ;  /* 0x7fffffff1d1d7812 */ /* 0x000fe400078ec0ff */
[----:B------:R-:W-:-:S03]  /*6b810*/  LOP3.LUT R28, R28, 0xffffffef, RZ, 0xc0, !PT ;  /* 0xffffffef1c1c7812 */ /* 0x000fc600078ec0ff */
[----:B------:R-:W-:Y:S02]  /*6b820*/  @P6 LOP3.LUT R29, R29, 0x80000000, RZ, 0xfc, !PT ;  /* 0x800000001d1d6812 */ /* 0x000fe400078efcff */
[----:B------:R-:W-:-:S04]  /*6b830*/  LOP3.LUT P6, RZ, R15, 0x20000000, RZ, 0xc0, !PT ;  /* 0x200000000fff7812 */ /* 0x000fc800078cc0ff */
[----:B------:R-:W-:-:S04]  /*6b840*/  @P1 LOP3.LUT R28, R28, 0x10, RZ, 0xfc, !PT ;  /* 0x000000101c1c1812 */ /* 0x000fc800078efcff */
[----:B------:R-:W-:-:S05]  /*6b850*/  LOP3.LUT R28, R28, 0xfffffffe, RZ, 0xc0, !PT ;  /* 0xfffffffe1c1c7812 */ /* 0x000fca00078ec0ff */
        /* <DEDUP_REMOVED lines=20> */
[C---:B------:R-:W-:Y:S02]  /*6b9a0*/  ISETP.LT.AND P3, PT, R6.reuse, UR33, !P3 ;  /* 0x0000002106007c0c */ /* 0x040fe4000df61270 */
[----:B------:R-:W-:Y:S02]  /*6b9b0*/  ISETP.LT.AND P5, PT, R6, UR51, !P5 ;  /* 0x0000003306007c0c */ /* 0x000fe4000efa1270 */
[----:B------:R-:W-:Y:S02]  /*6b9c0*/  LOP3.LUT R8, R8, 0xfffffffe, RZ, 0xc0, !PT ;  /* 0xfffffffe08087812 */ /* 0x000fe400078ec0ff */
[----:B------:R-:W-:-:S02]  /*6b9d0*/  ISETP.LT.AND P4, PT, R6, UR55, !P4 ;  /* 0x0000003706007c0c */ /* 0x000fc4000e781270 */
[----:B------:R-:W-:Y:S01]  /*6b9e0*/  LOP3.LUT R9, R9, 0xffdfffff, RZ, 0xc0, !PT ;  /* 0xffdfffff09097812 */ /* 0x000fe200078ec0ff */
[----:B------:R-:W0:Y:S01]  /*6b9f0*/  LDCU UR15, c[0x0][0x398] ;  /* 0x00007300ff0f77ac */ /* 0x000e220008000800 */
[----:B------:R-:W-:Y:S02]  /*6ba00*/  @P6 LOP3.LUT R7, R7, 0x20000000, RZ, 0xfc, !PT ;  /* 0x2000000007076812 */ /* 0x000fe400078efcff */
[----:B------:R-:W-:-:S04]  /*6ba10*/  LOP3.LUT P6, RZ, R28, 0x1, RZ, 0xc0, !PT ;  /* 0x000000011cff7812 */ /* 0x000fc800078cc0ff */
[----:B-1----:R-:W-:Y:S02]  /*6ba20*/  ISETP.LT.AND P6, PT, R5, UR11, !P6 ;  /* 0x0000000b05007c0c */ /* 0x002fe4000f7c1270 */
[----:B------:R-:W-:Y:S02]  /*6ba30*/  LOP3.LUT R7, R7, 0xefffffff, RZ, 0xc0, !PT ;  /* 0xefffffff07077812 */ /* 0x000fe400078ec0ff */
[----:B------:R-:W-:Y:S02]  /*6ba40*/  @P3 LOP3.LUT R8, R8, 0x1, RZ, 0xfc, !PT ;  /* 0x0000000108083812 */ /* 0x000fe400078efcff */
[----:B------:R-:W-:Y:S02]  /*6ba50*/  @P5 LOP3.LUT R9, R9, 0x200000, RZ, 0xfc, !PT ;  /* 0x0020000009095812 */ /* 0x000fe400078efcff */
[C---:B------:R-:W-:Y:S02]  /*6ba60*/  LOP3.LUT P2, RZ, R0.reuse, 0x10000, RZ, 0xc0, !PT ;  /* 0x0001000000ff7812 */ /* 0x040fe4000784c0ff */
[----:B------:R-:W-:Y:S01]  /*6ba70*/  LOP3.LUT P1, RZ, R0, 0x20000, RZ, 0xc0, !PT ;  /* 0x0002000000ff7812 */ /* 0x000fe2000782c0ff */
[----:B------:R-:W1:Y:S02]  /*6ba80*/  LDCU UR11, c[0x0][0x398] ;  /* 0x00007300ff0b77ac */ /* 0x000e640008000800 */
[----:B------:R-:W-:-:S02]  /*6ba90*/  @P6 LOP3.LUT R7, R7, 0x10000000, RZ, 0xfc, !PT ;  /* 0x1000000007076812 */ /* 0x000fc400078efcff */
[----:B------:R-:W-:-:S04]  /*6baa0*/  LOP3.LUT P6, RZ, R29, 0x80000000, RZ, 0xc0, !PT ;  /* 0x800000001dff7812 */ /* 0x000fc800078cc0ff */
[----:B--2---:R-:W-:Y:S02]  /*6bab0*/  ISETP.LT.AND P6, PT, R5, UR23, !P6 ;  /* 0x0000001705007c0c */ /* 0x004fe4000f7c1270 */
[----:B------:R-:W-:Y:S02]  /*6bac0*/  LOP3.LUT R7, R7, 0xf7ffffff, RZ, 0xc0, !PT ;  /* 0xf7ffffff07077812 */ /* 0x000fe400078ec0ff */
[----:B------:R-:W-:Y:S02]  /*6bad0*/  LOP3.LUT P3, RZ, R0, 0x8000, RZ, 0xc0, !PT ;  /* 0x0000800000ff7812 */ /* 0x000fe4000786c0ff */
[----:B------:R-:W-:Y:S02]  /*6bae0*/  LOP3.LUT R9, R9, 0xfffbffff, RZ, 0xc0, !PT ;  /* 0xfffbffff09097812 */ /* 0x000fe400078ec0ff */
[C---:B------:R-:W-:Y:S02]  /*6baf0*/  ISETP.LT.AND P2, PT, R6.reuse, UR63, !P2 ;  /* 0x0000003f06007c0c */ /* 0x040fe4000d741270 */
[----:B------:R-:W-:Y:S01]  /*6bb00*/  ISETP.LT.AND P1, PT, R6, UR67, !P1 ;  /* 0x0000004306007c0c */ /* 0x000fe2000cf21270 */
[----:B------:R-:W2:Y:S02]  /*6bb10*/  LDCU UR23, c[0x0][0x398] ;  /* 0x00007300ff1777ac */ /* 0x000ea40008000800 */
[----:B------:R-:W-:-:S02]  /*6bb20*/  @P6 LOP3.LUT R7, R7, 0x8000000, RZ, 0xfc, !PT ;  /* 0x0800000007076812 */ /* 0x000fc400078efcff */
[----:B------:R-:W-:-:S04]  /*6bb30*/  LOP3.LUT P6, RZ, R29, 0x40000000, RZ, 0xc0, !PT ;  /* 0x400000001dff7812 */ /* 0x000fc800078cc0ff */
[----:B---3--:R-:W-:Y:S02]  /*6bb40*/  ISETP.LT.AND P6, PT, R5, UR19, !P6 ;  /* 0x0000001305007c0c */ /* 0x008fe4000f7c1270 */
[----:B------:R-:W-:Y:S02]  /*6bb50*/  ISETP.LT.AND P3, PT, R6, UR59, !P3 ;  /* 0x0000003b06007c0c */ /* 0x000fe4000df61270 */
[----:B------:R-:W-:Y:S02]  /*6bb60*/  LOP3.LUT R7, R7, 0xfbffffff, RZ, 0xc0, !PT ;  /* 0xfbffffff07077812 */ /* 0x000fe400078ec0ff */
[----:B------:R-:W-:Y:S01]  /*6bb70*/  @P4 LOP3.LUT R9, R9, 0x40000, RZ, 0xfc, !PT ;  /* 0x0004000009094812 */ /* 0x000fe200078efcff */
[----:B------:R-:W3:Y:S03]  /*6bb80*/  LDCU UR19, c[0x0][0x398] ;  /* 0x00007300ff1377ac */ /* 0x000ee60008000800 */
[----:B------:R-:W-:-:S03]  /*6bb90*/  LOP3.LUT R9, R9, 0xffff7fff, RZ, 0xc0, !PT ;  /* 0xffff7fff09097812 */ /* 0x000fc600078ec0ff */
[----:B------:R-:W-:Y:S02]  /*6bba0*/  @P6 LOP3.LUT R7, R7, 0x4000000, RZ, 0xfc, !PT ;  /* 0x0400000007076812 */ /* 0x000fe400078efcff */
[----:B------:R-:W-:Y:S02]  /*6bbb0*/  LOP3.LUT P6, RZ, R29, 0x20000000, RZ, 0xc0, !PT ;  /* 0x200000001dff7812 */ /* 0x000fe400078cc0ff */
[----:B------:R-:W-:Y:S02]  /*6bbc0*/  @P3 LOP3.LUT R9, R9, 0x8000, RZ, 0xfc, !PT ;  /* 0x0000800009093812 */ /* 0x000fe400078efcff */
[----:B0-----:R-:W-:Y:S02]  /*6bbd0*/  ISETP.LT.AND P6, PT, R5, UR15, !P6 ;  /* 0x0000000f05007c0c */ /* 0x001fe4000f7c1270 */
[----:B------:R-:W-:Y:S02]  /*6bbe0*/  LOP3.LUT R9, R9, 0xffffefff, RZ, 0xc0, !PT ;  /* 0xffffefff09097812 */ /* 0x000fe400078ec0ff */
[----:B------:R-:W-:-:S02]  /*6bbf0*/  LOP3.LUT R7, R7, 0xfdffffff, RZ, 0xc0, !PT ;  /* 0xfdffffff07077812 */ /* 0x000fc400078ec0ff */
[----:B------:R-:W-:Y:S01]  /*6bc00*/  LOP3.LUT P5, RZ, R15, 0x1000000, RZ, 0xc0, !PT ;  /* 0x010000000fff7812 */ /* 0x000fe200078ac0ff */
[----:B------:R-:W0:Y:S01]  /*6bc10*/  LDCU UR15, c[0x0][0x398] ;  /* 0x00007300ff0f77ac */ /* 0x000e220008000800 */
[----:B------:R-:W-:-:S04]  /*6bc20*/  @P2 LOP3.LUT R9, R9, 0x1000, RZ, 0xfc, !PT ;  /* 0x0000100009092812 */ /* 0x000fc800078efcff */
[----:B------:R-:W-:Y:S02]  /*6bc30*/  LOP3.LUT R9, R9, 0xfffffdff, RZ, 0xc0, !PT ;  /* 0xfffffdff09097812 */ /* 0x000fe400078ec0ff */
[----:B------:R-:W-:Y:S02]  /*6bc40*/  @P6 LOP3.LUT R7, R7, 0x2000000, RZ, 0xfc, !PT ;  /* 0x0200000007076812 */ /* 0x000fe400078efcff */
[----:B------:R-:W-:Y:S02]  /*6bc50*/  LOP3.LUT P6, RZ, R29, 0x10000000, RZ, 0xc0, !PT ;  /* 0x100000001dff7812 */ /* 0x000fe400078cc0ff */
[----:B------:R-:W-:Y:S02]  /*6bc60*/  @P1 LOP3.LUT R9, R9, 0x200, RZ, 0xfc, !PT ;  /* 0x0000020009091812 */ /* 0x000fe400078efcff */
[----:B------:R-:W-:Y:S02]  /*6bc70*/  LOP3.LUT P1, RZ, R28, 0x10, RZ, 0xc0, !PT ;  /* 0x000000101cff7812 */ /* 0x000fe4000782c0ff */
[----:B-1----:R-:W-:-:S02]  /*6bc80*/  ISETP.LT.AND P6, PT, R5, UR11, !P6 ;  /* 0x0000000b05007c0c */ /* 0x002fc4000f7c1270 */
[----:B--2---:R-:W-:Y:S02]  /*6bc90*/  ISETP.LT.AND P5, PT, R5, UR23, !P5 ;  /* 0x0000001705007c0c */ /* 0x004fe4000efa1270 */
[----:B------:R-:W-:Y:S02]  /*6bca0*/  ISETP.LT.AND P1, PT, R6, UR71, !P1 ;  /* 0x0000004706007c0c */ /* 0x000fe4000cf21270 */
[----:B------:R-:W-:Y:S02]  /*6bcb0*/  LOP3.LUT R7, R7, 0xfeffffff, RZ, 0xc0, !PT ;  /* 0xfeffffff07077812 */ /* 0x000fe400078ec0ff */
[----:B------:R-:W-:Y:S02]  /*6bcc0*/  LOP3.LUT P4, RZ, R15, 0x800000, RZ, 0xc0, !PT ;  /* 0x008000000fff7812 */ /* 0x000fe4000788c0ff */
[----:B------:R-:W-:Y:S01]  /*6bcd0*/  LOP3.LUT R9, R9, 0xffffffbf, RZ, 0xc0, !PT ;  /* 0xffffffbf09097812 */ /* 0x000fe200078ec0ff */
[----:B------:R-:W1:Y:S01]  /*6bce0*/  LDCU UR11, c[0x0][0x398] ;  /* 0x00007300ff0b77ac */ /* 0x000e620008000800 */
[----:B------:R-:W-:-:S02]  /*6bcf0*/  LOP3.LUT P3, RZ, R15, 0x400000, RZ, 0xc0, !PT ;  /* 0x004000000fff7812 */ /* 0x000fc4000786c0ff */
[----:B---3--:R-:W-:Y:S01]  /*6bd00*/  ISETP.LT.AND P4, PT, R5, UR19, !P4 ;  /* 0x0000001305007c0c */ /* 0x008fe2000e781270 */
[----:B------:R-:W2:Y:S01]  /*6bd10*/  LDCU UR23, c[0x0][0x398] ;  /* 0x00007300ff1777ac */ /* 0x000ea20008000800 */
[----:B------:R-:W-:Y:S02]  /*6bd20*/  LOP3.LUT P0, RZ, R0, 0x100000, RZ, 0xc0, !PT ;  /* 0x0010000000ff7812 */ /* 0x000fe4000780c0ff */
[----:B------:R-:W-:Y:S02]  /*6bd30*/  @P6 LOP3.LUT R7, R7, 0x1000000, RZ, 0xfc, !PT ;  /* 0x0100000007076812 */ /* 0x000fe400078efcff */
[----:B------:R-:W-:Y:S02]  /*6bd40*/  @P1 LOP3.LUT R9, R9, 0x40, RZ, 0xfc, !PT ;  /* 0x0000004009091812 */ /* 0x000fe400078efcff */
[----:B------:R-:W-:Y:S02]  /*6bd50*/  LOP3.LUT P1, RZ, R28, 0x8, RZ, 0xc0, !PT ;  /* 0x000000081cff7812 */ /* 0x000fe4000782c0ff */
[----:B------:R-:W-:-:S02]  /*6bd60*/  LOP3.LUT R7, R7, 0xff7fffff, RZ, 0xc0, !PT ;  /* 0xff7fffff07077812 */ /* 0x000fc400078ec0ff */
[----:B0-----:R-:W-:Y:S02]  /*6bd70*/  ISETP.LT.AND P3, PT, R5, UR15, !P3 ;  /* 0x0000000f05007c0c */ /* 0x001fe4000df61270 */
[----:B------:R-:W-:Y:S02]  /*6bd80*/  LOP3.LUT P2, RZ, R15, 0x200000, RZ, 0xc0, !PT ;  /* 0x002000000fff7812 */ /* 0x000fe4000784c0ff */
[C---:B------:R-:W-:Y:S02]  /*6bd90*/  ISETP.LT.AND P1, PT, R6.reuse, UR75, !P1 ;  /* 0x0000004b06007c0c */ /* 0x040fe4000cf21270 */
[----:B------:R-:W-:Y:S02]  /*6bda0*/  @P5 LOP3.LUT R7, R7, 0x800000, RZ, 0xfc, !PT ;  /* 0x0080000007075812 */ /* 0x000fe400078efcff */
[----:B------:R-:W-:Y:S01]  /*6bdb0*/  ISETP.LT.AND P0, PT, R6, UR4, !P0 ;  /* 0x0000000406007c0c */ /* 0x000fe2000c701270 */
[----:B------:R-:W0:Y:S01]  /*6bdc0*/  LDCU UR19, c[0x0][0x398] ;  /* 0x00007300ff1377ac */ /* 0x000e220008000800 */
[----:B------:R-:W-:-:S02]  /*6bdd0*/  LOP3.LUT R9, R9, 0xfffffff7, RZ, 0xc0, !PT ;  /* 0xfffffff709097812 */ /* 0x000fc400078ec0ff */
[----:B------:R-:W-:Y:S02]  /*6bde0*/  LOP3.LUT R7, R7, 0xffbfffff, RZ, 0xc0, !PT ;  /* 0xffbfffff07077812 */ /* 0x000fe400078ec0ff */
[----:B-1----:R-:W-:Y:S02]  /*6bdf0*/  ISETP.LT.AND P2, PT, R5, UR11, !P2 ;  /* 0x0000000b05007c0c */ /* 0x002fe4000d741270 */
[----:B------:R-:W-:Y:S02]  /*6be00*/  LOP3.LUT P6, RZ, R15, 0x40, RZ, 0xc0, !PT ;  /* 0x000000400fff7812 */ /* 0x000fe400078cc0ff */
[----:B------:R-:W-:Y:S02]  /*6be10*/  LOP3.LUT R29, R29, 0xf7ffffff, RZ, 0xc0, !PT ;  /* 0xf7ffffff1d1d7812 */ /* 0x000fe400078ec0ff */
[----:B------:R-:W-:Y:S01]  /*6be20*/  @P4 LOP3.LUT R7, R7, 0x400000, RZ, 0xfc, !PT ;  /* 0x0040000007074812 */ /* 0x000fe200078efcff */
[----:B------:R-:W1:Y:S01]  /*6be30*/  LDCU UR15, c[0x0][0x398] ;  /* 0x00007300ff0f77ac */ /* 0x000e620008000800 */
[----:B------:R-:W3:Y:S01]  /*6be40*/  LDCU UR11, c[0x0][0x398] ;  /* 0x00007300ff0b77ac */ /* 0x000ee20008000800 */
[----:B------:R-:W-:Y:S01]  /*6be50*/  STL [R1+0x1f54], R14 ;  /* 0x001f540e01007387 */ /* 0x000fe20000100800 */
[----:B------:R-:W-:-:S02]  /*6be60*/  LOP3.LUT R7, R7, 0xffdfffff, RZ, 0xc0, !PT ;  /* 0xffdfffff07077812 */ /* 0x000fc400078ec0ff */
[----:B------:R-:W-:Y:S02]  /*6be70*/  @P1 LOP3.LUT R9, R9, 0x8, RZ, 0xfc, !PT ;  /* 0x0000000809091812 */ /* 0x000fe400078efcff */
[C---:B------:R-:W-:Y:S02]  /*6be80*/  LOP3.LUT P1, RZ, R15.reuse, 0x100000, RZ, 0xc0, !PT ;  /* 0x001000000fff7812 */ /* 0x040fe4000782c0ff */
[----:B------:R-:W-:Y:S02]  /*6be90*/  LOP3.LUT P5, RZ, R15, 0x20, RZ, 0xc0, !PT ;  /* 0x000000200fff7812 */ /* 0x000fe400078ac0ff */
[----:B------:R-:W-:Y:S02]  /*6bea0*/  @P3 LOP3.LUT R7, R7, 0x200000, RZ, 0xfc, !PT ;  /* 0x0020000007073812 */ /* 0x000fe400078efcff */
[----:B------:R-:W-:Y:S02]  /*6beb0*/  LOP3.LUT R9, R9, 0xfffffffe, RZ, 0xc0, !PT ;  /* 0xfffffffe09097812 */ /* 0x000fe400078ec0ff */
[----:B--2---:R-:W-:Y:S01]  /*6bec0*/  ISETP.LT.AND P1, PT, R5, UR23, !P1 ;  /* 0x0000001705007c0c */ /* 0x004fe2000cf21270 */
[----:B------:R-:W2:Y:S01]  /*6bed0*/  LDCU UR23, c[0x0][0x398] ;  /* 0x00007300ff1777ac */ /* 0x000ea20008000800 */
[----:B------:R-:W-:-:S02]  /*6bee0*/  LOP3.LUT R7, R7, 0xffefffff, RZ, 0xc0, !PT ;  /* 0xffefffff07077812 */ /* 0x000fc400078ec0ff */
[----:B------:R-:W-:Y:S02]  /*6bef0*/  @P0 LOP3.LUT R9, R9, 0x1, RZ, 0xfc, !PT ;  /* 0x0000000109090812 */ /* 0x000fe400078efcff */
[----:B------:R-:W-:Y:S01]  /*6bf00*/  LOP3.LUT P0, RZ, R15, 0x80000, RZ, 0xc0, !PT ;  /* 0x000800000fff7812 */ /* 0x000fe2000780c0ff */
[----:B------:R-:W4:Y:S01]  /*6bf10*/  LDCU UR4, c[0x0][0x398] ;  /* 0x00007300ff0477ac */ /* 0x000f220008000800 */
[----:B------:R-:W-:Y:S02]  /*6bf20*/  @P2 LOP3.LUT R7, R7, 0x100000, RZ, 0xfc, !PT ;  /* 0x0010000007072812 */ /* 0x000fe400078efcff */
[----:B0-----:R-:W-:Y:S02]  /*6bf30*/  ISETP.LT.AND P0, PT, R5, UR19, !P0 ;  /* 0x0000001305007c0c */ /* 0x001fe4000c701270 */
[----:B------:R-:W-:Y:S02]  /*6bf40*/  LOP3.LUT P2, RZ, R15, 0x40000, RZ, 0xc0, !PT ;  /* 0x000400000fff7812 */ /* 0x000fe4000784c0ff */
[----:B------:R-:W-:Y:S01]  /*6bf50*/  LOP3.LUT R7, R7, 0xfff7ffff, RZ, 0xc0, !PT ;  /* 0xfff7ffff07077812 */ /* 0x000fe200078ec0ff */
[----:B------:R0:W-:Y:S01]  /*6bf60*/  STL [R1+0x1f58], R2 ;  /* 0x001f580201007387 */ /* 0x0001e20000100800 */
[----:B------:R-:W0:Y:S02]  /*6bf70*/  LDCU UR19, c[0x0][0x398] ;  /* 0x00007300ff1377ac */ /* 0x000e240008000800 */
        /* <DEDUP_REMOVED lines=22> */
[----:B------:R-:W-:Y:S01]  /*6c0e0*/  LOP3.LUT P1, RZ, R15, 0x20000, RZ, 0xc0, !PT ;  /* 0x000200000fff7812 */ /* 0x000fe2000782c0ff */
[----:B------:R1:W-:Y:S06]  /*6c0f0*/  STL.64 [R1+0x1f38], R18 ;  /* 0x001f381201007387 */ /* 0x0003ec0000100a00 */
[----:B------:R-:W-:-:S02]  /*6c100*/  @P6 LOP3.LUT R29, R29, 0x1000000, RZ, 0xfc, !PT ;  /* 0x010000001d1d6812 */ /* 0x000fc400078efcff */
[----:B------:R-:W-:Y:S01]  /*6c110*/  LOP3.LUT P6, RZ, R15, 0x1000, RZ, 0xc0, !PT ;  /* 0x000010000fff7812 */ /* 0x000fe200078cc0ff */
[----:B------:R-:W-:Y:S01]  /*6c120*/  STL.64 [R1+0x1f30], R16 ;  /* 0x001f301001007387 */ /* 0x000fe20000100a00 */
[----:B---3--:R-:W-:Y:S02]  /*6c130*/  ISETP.LT.AND P1, PT, R5, UR11, !P1 ;  /* 0x0000000b05007c0c */ /* 0x008fe4000cf21270 */
[----:B------:R-:W-:Y:S01]  /*6c140*/  LOP3.LUT R29, R29, 0xfdffffff, RZ, 0xc0, !PT ;  /* 0xfdffffff1d1d7812 */ /* 0x000fe200078ec0ff */
[----:B------:R-:W-:Y:S01]  /*6c150*/  STL [R1+0x1f5c], R3 ;  /* 0x001f5c0301007387 */ /* 0x000fe20000100800 */
[----:B------:R-:W-:-:S03]  /*6c160*/  LOP3.LUT R7, R7, 0xfffdffff, RZ, 0xc0, !PT ;  /* 0xfffdffff07077812 */ /* 0x000fc600078ec0ff */
[----:B------:R-:W-:Y:S04]  /*6c170*/  STL [R1+0x1f60], R8 ;  /* 0x001f600801007387 */ /* 0x000fe80000100800 */
[----:B0-----:R-:W3:Y:S01]  /*6c180*/  LDL.LU R2, [R1+0x4] ;  /* 0x0000040001027983 */ /* 0x001ee20000300800 */
[----:B------:R-:W-:Y:S02]  /*6c190*/  LOP3.LUT P0, RZ, R15, 0x10000, RZ, 0xc0, !PT ;  /* 0x000100000fff7812 */ /* 0x000fe4000780c0ff */
[----:B------:R-:W-:Y:S01]  /*6c1a0*/  @P2 LOP3.LUT R7, R7, 0x20000, RZ, 0xfc, !PT ;  /* 0x0002000007072812 */ /* 0x000fe200078efcff */
[----:B------:R-:W0:Y:S01]  /*6c1b0*/  LDCU UR15, c[0x0][0x398] ;  /* 0x00007300ff0f77ac */ /* 0x000e220008000800 */
[----:B------:R-:W0:Y:S01]  /*6c1c0*/  LDCU UR11, c[0x0][0x398] ;  /* 0x00007300ff0b77ac */ /* 0x000e220008000800 */
[----:B------:R-:W-:-:S02]  /*6c1d0*/  @P6 LOP3.LUT R29, R29, 0x2000000, RZ, 0xfc, !PT ;  /* 0x020000001d1d6812 */ /* 0x000fc400078efcff */
[----:B------:R-:W-:Y:S02]  /*6c1e0*/  LOP3.LUT P6, RZ, R15, 0x2000, RZ, 0xc0, !PT ;  /* 0x000020000fff7812 */ /* 0x000fe400078cc0ff */
[----:B--2---:R-:W-:Y:S02]  /*6c1f0*/  ISETP.LT.AND P0, PT, R5, UR23, !P0 ;  /* 0x0000001705007c0c */ /* 0x004fe4000c701270 */
[----:B------:R-:W-:Y:S02]  /*6c200*/  LOP3.LUT R7, R7, 0xfffeffff, RZ, 0xc0, !PT ;  /* 0xfffeffff07077812 */ /* 0x000fe400078ec0ff */
[----:B------:R-:W-:Y:S01]  /*6c210*/  LOP3.LUT R29, R29, 0xfbffffff, RZ, 0xc0, !PT ;  /* 0xfbffffff1d1d7812 */ /* 0x000fe200078ec0ff */
[----:B------:R-:W2:Y:S01]  /*6c220*/  LDCU UR23, c[0x0][0x398] ;  /* 0x00007300ff1777ac */ /* 0x000ea20008000800 */
[----:B------:R-:W-:Y:S02]  /*6c230*/  LOP3.LUT P4, RZ, R15, 0x10, RZ, 0xc0, !PT ;  /* 0x000000100fff7812 */ /* 0x000fe4000788c0ff */
[----:B------:R-:W-:-:S02]  /*6c240*/  @P1 LOP3.LUT R7, R7, 0x10000, RZ, 0xfc, !PT ;  /* 0x0001000007071812 */ /* 0x000fc400078efcff */
[----:B------:R-:W-:Y:S01]  /*6c250*/  LOP3.LUT P3, RZ, R15, 0x8, RZ, 0xc0, !PT ;  /* 0x000000080fff7812 */ /* 0x000fe2000786c0ff */
[----:B------:R-:W3:Y:S01]  /*6c260*/  LDL.LU R20, [R1+0x1220] ;  /* 0x0012200001147983 */ /* 0x000ee20000300800 */
[----:B------:R-:W-:Y:S02]  /*6c270*/  @P6 LOP3.LUT R29, R29, 0x4000000, RZ, 0xfc, !PT ;  /* 0x040000001d1d6812 */ /* 0x000fe400078efcff */
[----:B------:R-:W-:Y:S02]  /*6c280*/  LOP3.LUT R7, R7, 0xffff7fff, RZ, 0xc0, !PT ;  /* 0xffff7fff07077812 */ /* 0x000fe400078ec0ff */
[C---:B------:R-:W-:Y:S02]  /*6c290*/  LOP3.LUT P2, RZ, R15.reuse, 0x4, RZ, 0xc0, !PT ;  /* 0x000000040fff7812 */ /* 0x040fe4000784c0ff */
[----:B------:R-:W-:Y:S01]  /*6c2a0*/  LOP3.LUT P1, RZ, R15, 0x2, RZ, 0xc0, !PT ;  /* 0x000000020fff7812 */ /* 0x000fe2000782c0ff */
[----:B------:R-:W3:Y:S01]  /*6c2b0*/  LDL.LU R6, [R1+0x121c] ;  /* 0x00121c0001067983 */ /* 0x000ee20000300800 */
[----:B------:R-:W-:-:S02]  /*6c2c0*/  @P0 LOP3.LUT R7, R7, 0x8000, RZ, 0xfc, !PT ;  /* 0x0000800007070812 */ /* 0x000fc400078efcff */
[----:B------:R-:W-:Y:S02]  /*6c2d0*/  LOP3.LUT P0, RZ, R29, 0x8000000, RZ, 0xc0, !PT ;  /* 0x080000001dff7812 */ /* 0x000fe4000780c0ff */
[----:B------:R-:W-:Y:S01]  /*6c2e0*/  LOP3.LUT P6, RZ, R15, 0x4000, RZ, 0xc0, !PT ;  /* 0x000040000fff7812 */ /* 0x000fe200078cc0ff */
[----:B-1----:R-:W3:Y:S01]  /*6c2f0*/  LDL.LU R19, [R1+0xd4] ;  /* 0x0000d40001137983 */ /* 0x002ee20000300800 */
[----:B------:R-:W-:Y:S02]  /*6c300*/  LOP3.LUT R7, R7, 0xffffbfff, RZ, 0xc0, !PT ;  /* 0xffffbfff07077812 */ /* 0x000fe400078ec0ff */
[C---:B------:R-:W-:Y:S02]  /*6c310*/  ISETP.LT.AND P0, PT, R5.reuse, UR19, !P0 ;  /* 0x0000001305007c0c */ /* 0x040fe4000c701270 */
[----:B0-----:R-:W-:Y:S01]  /*6c320*/  ISETP.LT.AND P6, PT, R5, UR15, !P6 ;  /* 0x0000000f05007c0c */ /* 0x001fe2000f7c1270 */
[----:B------:R-:W0:Y:S01]  /*6c330*/  LDCU UR19, c[0x0][0x398] ;  /* 0x00007300ff1377ac */ /* 0x000e220008000800 */
[----:B------:R-:W1:Y:S01]  /*6c340*/  LDCU UR15, c[0x0][0x398] ;  /* 0x00007300ff0f77ac */ /* 0x000e620008000800 */
[----:B------:R-:W3:Y:S04]  /*6c350*/  LDL.LU R26, [R1+0xdc] ;  /* 0x0000dc00011a7983 */ /* 0x000ee80000300800 */
[----:B------:R-:W3:Y:S04]  /*6c360*/  LDL.LU R27, [R1+0xd8] ;  /* 0x0000d800011b7983 */ /* 0x000ee80000300800 */
[----:B------:R-:W3:Y:S04]  /*6c370*/  LDL.LU R25, [R1+0x100] ;  /* 0x0001000001197983 */ /* 0x000ee80000300800 */
[----:B------:R-:W3:Y:S04]  /*6c380*/  LDL.LU R11, [R1+0x104] ;  /* 0x00010400010b7983 */ /* 0x000ee80000300800 */
[----:B------:R-:W4:Y:S04]  /*6c390*/  LDL.LU R13, [R1+0xe0] ;  /* 0x0000e000010d7983 */ /* 0x000f280000300800 */
[----:B------:R-:W4:Y:S04]  /*6c3a0*/  LDL.LU R12, [R1+0xb8] ;  /* 0x0000b800010c7983 */ /* 0x000f280000300800 */
[----:B------:R-:W4:Y:S01]  /*6c3b0*/  LDL.LU R10, [R1+0xc4] ;  /* 0x0000c400010a7983 */ /* 0x000f220000300800 */
[----:B------:R-:W-:-:S04]  /*6c3c0*/  @P0 LOP3.LUT R7, R7, 0x4000, RZ, 0xfc, !PT ;  /* 0x0000400007070812 */ /* 0x000fc800078efcff */
[----:B------:R-:W-:-:S04]  /*6c3d0*/  LOP3.LUT R7, R7, 0xffffdfff, RZ, 0xc0, !PT ;  /* 0xffffdfff07077812 */ /* 0x000fc800078ec0ff */
[----:B------:R-:W-:Y:S02]  /*6c3e0*/  @P6 LOP3.LUT R7, R7, 0x2000, RZ, 0xfc, !PT ;  /* 0x0000200007076812 */ /* 0x000fe400078efcff */
[----:B------:R-:W-:-:S04]  /*6c3f0*/  LOP3.LUT P6, RZ, R29, 0x4000000, RZ, 0xc0, !PT ;  /* 0x040000001dff7812 */ /* 0x000fc800078cc0ff */
[----:B------:R-:W-:Y:S02]  /*6c400*/  ISETP.LT.AND P6, PT, R5, UR11, !P6 ;  /* 0x0000000b05007c0c */ /* 0x000fe4000f7c1270 */
[----:B------:R-:W-:Y:S01]  /*6c410*/  LOP3.LUT R7, R7, 0xffffefff, RZ, 0xc0, !PT ;  /* 0xffffefff07077812 */ /* 0x000fe200078ec0ff */
[----:B------:R-:W0:Y:S10]  /*6c420*/  LDCU UR11, c[0x0][0x398] ;  /* 0x00007300ff0b77ac */ /* 0x000e340008000800 */
[----:B------:R-:W-:-:S02]  /*6c430*/  @P6 LOP3.LUT R7, R7, 0x1000, RZ, 0xfc, !PT ;  /* 0x0000100007076812 */ /* 0x000fc400078efcff */
[----:B------:R-:W-:-:S04]  /*6c440*/  LOP3.LUT P6, RZ, R29, 0x2000000, RZ, 0xc0, !PT ;  /* 0x020000001dff7812 */ /* 0x000fc800078cc0ff */
[----:B--2---:R-:W-:Y:S02]  /*6c450*/  ISETP.LT.AND P6, PT, R5, UR23, !P6 ;  /* 0x0000001705007c0c */ /* 0x004fe4000f7c1270 */
[----:B------:R-:W-:Y:S01]  /*6c460*/  LOP3.LUT R7, R7, 0xfffff7ff, RZ, 0xc0, !PT ;  /* 0xfffff7ff07077812 */ /* 0x000fe200078ec0ff */
[----:B------:R-:W2:Y:S10]  /*6c470*/  LDCU UR23, c[0x0][0x398] ;  /* 0x00007300ff1777ac */ /* 0x000eb40008000800 */
        /* <DEDUP_REMOVED lines=27> */
[C---:B-1----:R-:W-:Y:S02]  /*6c630*/  ISETP.LT.AND P6, PT, R5.reuse, UR15, !P6 ;  /* 0x0000000f05007c0c */ /* 0x042fe4000f7c1270 */
[----:B------:R-:W-:Y:S02]  /*6c640*/  ISETP.LT.AND P5, PT, R5, UR11, !P5 ;  /* 0x0000000b05007c0c */ /* 0x000fe4000efa1270 */
[----:B------:R-:W-:Y:S02]  /*6c650*/  LOP3.LUT R7, R7, 0xffffffdf, RZ, 0xc0, !PT ;  /* 0xffffffdf07077812 */ /* 0x000fe400078ec0ff */
[----:B--2---:R-:W-:Y:S01]  /*6c660*/  ISETP.LT.AND P4, PT, R5, UR23, !P4 ;  /* 0x0000001705007c0c */ /* 0x004fe2000e781270 */
[----:B------:R-:W1:Y:S01]  /*6c670*/  LDCU UR15, c[0x0][0x398] ;  /* 0x00007300ff0f77ac */ /* 0x000e620008000800 */
[----:B------:R-:W2:Y:S01]  /*6c680*/  LDCU UR23, c[0x0][0x398] ;  /* 0x00007300ff1777ac */ /* 0x000ea20008000800 */
[----:B------:R-:W1:Y:S04]  /*6c690*/  LDCU UR11, c[0x0][0x398] ;  /* 0x00007300ff0b77ac */ /* 0x000e680008000800 */
[----:B------:R-:W-:-:S04]  /*6c6a0*/  @P6 LOP3.LUT R7, R7, 0x20, RZ, 0xfc, !PT ;  /* 0x0000002007076812 */ /* 0x000fc800078efcff */
[----:B------:R-:W-:Y:S02]  /*6c6b0*/  LOP3.LUT R7, R7, 0xffffffef, RZ, 0xc0, !PT ;  /* 0xffffffef07077812 */ /* 0x000fe400078ec0ff */
[----:B0-----:R-:W-:Y:S02]  /*6c6c0*/  ISETP.LT.AND P3, PT, R5, UR19, !P3 ;  /* 0x0000001305007c0c */ /* 0x001fe4000df61270 */
[----:B------:R-:W-:Y:S01]  /*6c6d0*/  LOP3.LUT P0, RZ, R15, 0x1, RZ, 0xc0, !PT ;  /* 0x000000010fff7812 */ /* 0x000fe2000780c0ff */
[----:B------:R-:W0:Y:S01]  /*6c6e0*/  LDCU UR19, c[0x0][0x398] ;  /* 0x00007300ff1377ac */ /* 0x000e220008000800 */
[----:B------:R-:W-:-:S04]  /*6c6f0*/  @P5 LOP3.LUT R7, R7, 0x10, RZ, 0xfc, !PT ;  /* 0x0000001007075812 */ /* 0x000fc800078efcff */
[----:B------:R-:W-:Y:S02]  /*6c700*/  LOP3.LUT R7, R7, 0xfffffff7, RZ, 0xc0, !PT ;  /* 0xfffffff707077812 */ /* 0x000fe400078ec0ff */
[C---:B-1----:R-:W-:Y:S02]  /*6c710*/  ISETP.LT.AND P2, PT, R5.reuse, UR15, !P2 ;  /* 0x0000000f05007c0c */ /* 0x042fe4000d741270 */
[C---:B--2---:R-:W-:Y:S02]  /*6c720*/  ISETP.LT.AND P0, PT, R5.reuse, UR23, !P0 ;  /* 0x0000001705007c0c */ /* 0x044fe4000c701270 */
[----:B------:R-:W-:Y:S02]  /*6c730*/  ISETP.LT.AND P1, PT, R5, UR11, !P1 ;  /* 0x0000000b05007c0c */ /* 0x000fe4000cf21270 */
[----:B------:R-:W-:Y:S01]  /*6c740*/  @P4 LOP3.LUT R7, R7, 0x8, RZ, 0xfc, !PT ;  /* 0x0000000807074812 */ /* 0x000fe200078efcff */
[----:B------:R-:W1:Y:S01]  /*6c750*/  LDCU UR15, c[0x0][0x398] ;  /* 0x00007300ff0f77ac */ /* 0x000e620008000800 */
[----:B------:R-:W-:Y:S01]  /*6c760*/  LOP3.LUT R15, R15, 0x7fffffff, RZ, 0xc0, !PT ;  /* 0x7fffffff0f0f7812 */ /* 0x000fe200078ec0ff */
[----:B------:R-:W2:Y:S01]  /*6c770*/  LDCU UR11, c[0x0][0x398] ;  /* 0x00007300ff0b77ac */ /* 0x000ea20008000800 */
[----:B------:R-:W-:Y:S01]  /*6c780*/  LOP3.LUT R7, R7, 0xfffffffb, RZ, 0xc0, !PT ;  /* 0xfffffffb07077812 */ /* 0x000fe200078ec0ff */
[----:B------:R-:W1:Y:S03]  /*6c790*/  LDCU UR23, c[0x0][0x398] ;  /* 0x00007300ff1777ac */ /* 0x000e660008000800 */
[----:B------:R-:W-:-:S04]  /*6c7a0*/  @P3 LOP3.LUT R7, R7, 0x4, RZ, 0xfc, !PT ;  /* 0x0000000407073812 */ /* 0x000fc800078efcff */
[----:B------:R-:W-:Y:S02]  /*6c7b0*/  LOP3.LUT R7, R7, 0xfffffffd, RZ, 0xc0, !PT ;  /* 0xfffffffd07077812 */ /* 0x000fe400078ec0ff */
[----:B------:R-:W-:Y:S02]  /*6c7c0*/  @P0 LOP3.LUT R15, R15, 0x80000000, RZ, 0xfc, !PT ;  /* 0x800000000f0f0812 */ /* 0x000fe400078efcff */
[----:B------:R-:W-:Y:S02]  /*6c7d0*/  LOP3.LUT P0, RZ, R29, 0x1000, RZ, 0xc0, !PT ;  /* 0x000010001dff7812 */ /* 0x000fe4000780c0ff */
[----:B------:R-:W-:Y:S02]  /*6c7e0*/  @P2 LOP3.LUT R7, R7, 0x2, RZ, 0xfc, !PT ;  /* 0x0000000207072812 */ /* 0x000fe400078efcff */
[----:B0-----:R-:W-:Y:S02]  /*6c7f0*/  ISETP.LT.AND P0, PT, R5, UR19, !P0 ;  /* 0x0000001305007c0c */ /* 0x001fe4000c701270 */
[----:B------:R-:W-:-:S02]  /*6c800*/  LOP3.LUT R15, R15, 0xbfffffff, RZ, 0xc0, !PT ;  /* 0xbfffffff0f0f7812 */ /* 0x000fc400078ec0ff */
[----:B------:R-:W-:Y:S02]  /*6c810*/  LOP3.LUT R7, R7, 0xfffffffe, RZ, 0xc0, !PT ;  /* 0xfffffffe07077812 */ /* 0x000fe400078ec0ff */
[----:B------:R-:W-:Y:S01]  /*6c820*/  LOP3.LUT P2, RZ, R29, 0x4000, RZ, 0xc0, !PT ;  /* 0x000040001dff7812 */ /* 0x000fe2000784c0ff */
[----:B------:R-:W0:Y:S01]  /*6c830*/  LDCU UR19, c[0x0][0x398] ;  /* 0x00007300ff1377ac */ /* 0x000e220008000800 */
[----:B------:R-:W-:Y:S02]  /*6c840*/  @P1 LOP3.LUT R7, R7, 0x1, RZ, 0xfc, !PT ;  /* 0x0000000107071812 */ /* 0x000fe400078efcff */
[----:B------:R-:W-:-:S04]  /*6c850*/  LOP3.LUT P1, RZ, R29, 0x2000, RZ, 0xc0, !PT ;  /* 0x000020001dff7812 */ /* 0x000fc8000782c0ff */
[----:B-1----:R-:W-:Y:S02]  /*6c860*/  ISETP.LT.AND P1, PT, R5, UR15, !P1 ;  /* 0x0000000f05007c0c */ /* 0x002fe4000cf21270 */
[----:B------:R-:W-:Y:S02]  /*6c870*/  @P0 LOP3.LUT R15, R15, 0x40000000, RZ, 0xfc, !PT ;  /* 0x400000000f0f0812 */ /* 0x000fe400078efcff */
[----:B--2---:R-:W-:Y:S02]  /*6c880*/  ISETP.LT.AND P2, PT, R5, UR11, !P2 ;  /* 0x0000000b05007c0c */ /* 0x004fe4000d741270 */
[----:B------:R-:W-:Y:S01]  /*6c890*/  LOP3.LUT P3, RZ, R29, 0x8000, RZ, 0xc0, !PT ;  /* 0x000080001dff7812 */ /* 0x000fe2000786c0ff */
[----:B------:R-:W1:Y:S01]  /*6c8a0*/  LDCU UR15, c[0x0][0x398] ;  /* 0x00007300ff0f77ac */ /* 0x000e620008000800 */
[----:B------:R-:W-:Y:S02]  /*6c8b0*/  LOP3.LUT R15, R15, 0xdfffffff, RZ, 0xc0, !PT ;  /* 0xdfffffff0f0f7812 */ /* 0x000fe400078ec0ff */
[----:B------:R-:W-:-:S02]  /*6c8c0*/  LOP3.LUT P4, RZ, R29, 0x10000, RZ, 0xc0, !PT ;  /* 0x000100001dff7812 */ /* 0x000fc4000788c0ff */
[----:B------:R-:W-:Y:S01]  /*6c8d0*/  ISETP.LT.AND P3, PT, R5, UR23, !P3 ;  /* 0x0000001705007c0c */ /* 0x000fe2000df61270 */
[----:B------:R-:W2:Y:S01]  /*6c8e0*/  LDCU UR11, c[0x0][0x398] ;  /* 0x00007300ff0b77ac */ /* 0x000ea20008000800 */
[----:B------:R-:W-:Y:S02]  /*6c8f0*/  LOP3.LUT P5, RZ, R29, 0x20000, RZ, 0xc0, !PT ;  /* 0x000200001dff7812 */ /* 0x000fe400078ac0ff */
[----:B------:R-:W-:Y:S02]  /*6c900*/  @P1 LOP3.LUT R15, R15, 0x20000000, RZ, 0xfc, !PT ;  /* 0x200000000f0f1812 */ /* 0x000fe400078efcff */
[----:B0-----:R-:W-:Y:S02]  /*6c910*/  ISETP.LT.AND P4, PT, R5, UR19, !P4 ;  /* 0x0000001305007c0c */ /* 0x001fe4000e781270 */
[----:B------:R-:W-:Y:S01]  /*6c920*/  LOP3.LUT P6, RZ, R29, 0x40000, RZ, 0xc0, !PT ;  /* 0x000400001dff7812 */ /* 0x000fe200078cc0ff */
[----:B------:R-:W0:Y:S01]  /*6c930*/  LDCU UR23, c[0x0][0x398] ;  /* 0x00007300ff1777ac */ /* 0x000e220008000800 */
[----:B------:R-:W-:Y:S01]  /*6c940*/  LOP3.LUT R15, R15, 0xefffffff, RZ, 0xc0, !PT ;  /* 0xefffffff0f0f7812 */ /* 0x000fe200078ec0ff */
[----:B------:R-:W0:Y:S03]  /*6c950*/  LDCU UR19, c[0x0][0x398] ;  /* 0x00007300ff1377ac */ /* 0x000e260008000800 */
[----:B------:R-:W-:-:S04]  /*6c960*/  @P2 LOP3.LUT R15, R15, 0x10000000, RZ, 0xfc, !PT ;  /* 0x100000000f0f2812 */ /* 0x000fc800078efcff */
[----:B------:R-:W-:Y:S02]  /*6c970*/  LOP3.LUT R15, R15, 0xf7ffffff, RZ, 0xc0, !PT ;  /* 0xf7ffffff0f0f7812 */ /* 0x000fe400078ec0ff */
[----:B-1----:R-:W-:Y:S01]  /*6c980*/  ISETP.LT.AND P5, PT, R5, UR15, !P5 ;  /* 0x0000000f05007c0c */ /* 0x002fe2000efa1270 */
[----:B------:R-:W1:Y:S01]  /*6c990*/  LDCU UR15, c[0x0][0x398] ;  /* 0x00007300ff0f77ac */ /* 0x000e620008000800 */
[----:B------:R-:W-:-:S04]  /*6c9a0*/  @P3 LOP3.LUT R15, R15, 0x8000000, RZ, 0xfc, !PT ;  /* 0x080000000f0f3812 */ /* 0x000fc800078efcff */
[----:B------:R-:W-:-:S04]  /*6c9b0*/  LOP3.LUT R15, R15, 0xfbffffff, RZ, 0xc0, !PT ;  /* 0xfbffffff0f0f7812 */ /* 0x000fc800078ec0ff */
[----:B------:R-:W-:Y:S02]  /*6c9c0*/  @P4 LOP3.LUT R15, R15, 0x4000000, RZ, 0xfc, !PT ;  /* 0x040000000f0f4812 */ /* 0x000fe400078efcff */
[----:B--2---:R-:W-:Y:S01]  /*6c9d0*/  ISETP.LT.AND P4, PT, R5, UR11, !P6 ;  /* 0x0000000b05007c0c */ /* 0x004fe2000f781270 */
[----:B------:R-:W2:Y:S01]  /*6c9e0*/  LDCU UR11, c[0x0][0x398] ;  /* 0x00007300ff0b77ac */ /* 0x000ea20008000800 */
[----:B------:R-:W-:-:S04]  /*6c9f0*/  LOP3.LUT R15, R15, 0xfdffffff, RZ, 0xc0, !PT ;  /* 0xfdffffff0f0f7812 */ /* 0x000fc800078ec0ff */
[----:B------:R-:W-:Y:S02]  /*6ca00*/  @P5 LOP3.LUT R15, R15, 0x2000000, RZ, 0xfc, !PT ;  /* 0x020000000f0f5812 */ /* 0x000fe400078efcff */
[C---:B------:R-:W-:Y:S02]  /*6ca10*/  LOP3.LUT P3, RZ, R9.reuse, 0x400000, RZ, 0xc0, !PT ;  /* 0x0040000009ff7812 */ /* 0x040fe4000786c0ff */
[----:B------:R-:W-:Y:S02]  /*6ca20*/  LOP3.LUT P2, RZ, R9, 0x800000, RZ, 0xc0, !PT ;  /* 0x0080000009ff7812 */ /* 0x000fe4000784c0ff */
[----:B------:R-:W-:Y:S02]  /*6ca30*/  LOP3.LUT R15, R15, 0xfeffffff, RZ, 0xc0, !PT ;  /* 0xfeffffff0f0f7812 */ /* 0x000fe400078ec0ff */
[C---:B------:R-:W-:Y:S02]  /*6ca40*/  LOP3.LUT P1, RZ, R9.reuse, 0x1000000, RZ, 0xc0, !PT ;  /* 0x0100000009ff7812 */ /* 0x040fe4000782c0ff */
[----:B------:R-:W-:-:S02]  /*6ca50*/  LOP3.LUT P0, RZ, R9, 0x2000000, RZ, 0xc0, !PT ;  /* 0x0200000009ff7812 */ /* 0x000fc4000780c0ff */
[----:B------:R-:W-:Y:S02]  /*6ca60*/  @P4 LOP3.LUT R15, R15, 0x1000000, RZ, 0xfc, !PT ;  /* 0x010000000f0f4812 */ /* 0x000fe400078efcff */
[C---:B0-----:R-:W-:Y:S02]  /*6ca70*/  ISETP.LT.AND P4, PT, R5.reuse, UR23, !P3 ;  /* 0x0000001705007c0c */ /* 0x041fe4000df81270 */
[C---:B------:R-:W-:Y:S02]  /*6ca80*/  ISETP.LT.AND P3, PT, R5.reuse, UR19, !P2 ;  /* 0x0000001305007c0c */ /* 0x040fe4000d761270 */
[C---:B-1----:R-:W-:Y:S02]  /*6ca90*/  ISETP.LT.AND P2, PT, R5.reuse, UR15, !P1 ;  /* 0x0000000f05007c0c */ /* 0x042fe4000cf41270 */
[----:B--2---:R-:W-:Y:S02]  /*6caa0*/  ISETP.LT.AND P1, PT, R5, UR11, !P0 ;  /* 0x0000000b05007c0c */ /* 0x004fe4000c721270 */
[----:B------:R-:W-:-:S02]  /*6cab0*/  LOP3.LUT P0, RZ, R0, 0x4000, RZ, 0xc0, !PT ;  /* 0x0000400000ff7812 */ /* 0x000fc4000780c0ff */
[----:B---3--:R-:W-:Y:S02]  /*6cac0*/  LOP3.LUT R2, R2, 0xfeffffff, RZ, 0xc0, !PT ;  /* 0xfeffffff02027812 */ /* 0x008fe400078ec0ff */
[----:B------:R-:W-:Y:S02]  /*6cad0*/  LOP3.LUT R29, R29, 0xfffffffe, RZ, 0xc0, !PT ;  /* 0xfffffffe1d1d7812 */ /* 0x000fe400078ec0ff */
[----:B------:R-:W-:Y:S01]  /*6cae0*/  LOP3.LUT R15, R15, 0xff7fffff, RZ, 0xc0, !PT ;  /* 0xff7fffff0f0f7812 */ /* 0x000fe200078ec0ff */
[----:B------:R-:W0:Y:S01]  /*6caf0*/  LDCU UR23, c[0x0][0x398] ;  /* 0x00007300ff1777ac */ /* 0x000e220008000800 */
[----:B------:R-:W1:Y:S01]  /*6cb00*/  LDCU UR19, c[0x0][0x398] ;  /* 0x00007300ff1377ac */ /* 0x000e620008000800 */
[----:B------:R-:W2:Y:S01]  /*6cb10*/  LDCU UR15, c[0x0][0x398] ;  /* 0x00007300ff0f77ac */ /* 0x000ea20008000800 */
[----:B------:R-:W3:Y:S03]  /*6cb20*/  LDCU UR11, c[0x0][0x398] ;  /* 0x00007300ff0b77ac */ /* 0x000ee60008000800 */
        /* <DEDUP_REMOVED lines=64> */
[----:B0-----:R-:W-:Y:S02]  /*6cf30*/  ISETP.LT.AND P0, PT, R5, UR23, !P0 ;  /* 0x0000001705007c0c */ /* 0x001fe4000c701270 */
[----:B------:R-:W-:Y:S01]  /*6cf40*/  @P1 LOP3.LUT R15, R15, 0x100000, RZ, 0xfc, !PT ;  /* 0x001000000f0f1812 */ /* 0x000fe200078efcff */
[----:B------:R-:W0:Y:S03]  /*6cf50*/  LDCU UR23, c[0x0][0x398] ;  /* 0x00007300ff1777ac */ /* 0x000e260008000800 */
[----:B------:R-:W-:-:S07]  /*6cf60*/  LOP3.LUT R15, R15, 0xfff7ffff, RZ, 0xc0, !PT ;  /* 0xfff7ffff0f0f7812 */ /* 0x000fce00078ec0ff */
        /* <DEDUP_REMOVED lines=18> */
[----:B------:R-:W-:-:S11]  /*6d090*/  LOP3.LUT R15, R15, 0xffff7fff, RZ, 0xc0, !PT ;  /* 0xffff7fff0f0f7812 */ /* 0x000fd600078ec0ff */
[----:B------:R-:W-:Y:S02]  /*6d0a0*/  @P0 LOP3.LUT R15, R15, 0x8000, RZ, 0xfc, !PT ;  /* 0x000080000f0f0812 */ /* 0x000fe400078efcff */
[----:B------:R-:W-:-:S04]  /*6d0b0*/  LOP3.LUT P0, RZ, R29, 0x80, RZ, 0xc0, !PT ;  /* 0x000000801dff7812 */ /* 0x000fc8000780c0ff */
[----:B-1----:R-:W-:Y:S02]  /*6d0c0*/  ISETP.LT.AND P0, PT, R5, UR19, !P0 ;  /* 0x0000001305007c0c */ /* 0x002fe4000c701270 */
[----:B------:R-:W-:-:S11]  /*6d0d0*/  LOP3.LUT R15, R15, 0xffffbfff, RZ, 0xc0, !PT ;  /* 0xffffbfff0f0f7812 */ /* 0x000fd600078ec0ff */
[----:B------:R-:W-:Y:S02]  /*6d0e0*/  @P0 LOP3.LUT R15, R15, 0x4000, RZ, 0xfc, !PT ;  /* 0x000040000f0f0812 */ /* 0x000fe400078efcff */
[----:B------:R-:W-:-:S04]  /*6d0f0*/  LOP3.LUT P0, RZ, R29, 0x40, RZ, 0xc0, !PT ;  /* 0x000000401dff7812 */ /* 0x000fc8000780c0ff */
[----:B--2---:R-:W-:Y:S02]  /*6d100*/  ISETP.LT.AND P0, PT, R5, UR15, !P0 ;  /* 0x0000000f05007c0c */ /* 0x004fe4000c701270 */
[----:B------:R-:W-:-:S11]  /*6d110*/  LOP3.LUT R15, R15, 0xffffdfff, RZ, 0xc0, !PT ;  /* 0xffffdfff0f0f7812 */ /* 0x000fd600078ec0ff */
[----:B------:R-:W-:Y:S02]  /*6d120*/  @P0 LOP3.LUT R15, R15, 0x2000, RZ, 0xfc, !PT ;  /* 0x000020000f0f0812 */ /* 0x000fe400078efcff */
[----:B------:R-:W-:-:S04]  /*6d130*/  LOP3.LUT P0, RZ, R29, 0x20, RZ, 0xc0, !PT ;  /* 0x000000201dff7812 */ /* 0x000fc8000780c0ff */
[----:B---3--:R-:W-:Y:S02]  /*6d140*/  ISETP.LT.AND P0, PT, R5, UR11, !P0 ;  /* 0x0000000b05007c0c */ /* 0x008fe4000c701270 */
        /* <DEDUP_REMOVED lines=48> */
[----:B------:R-:W-:Y:S01]  /*6d450*/  LOP3.LUT R15, R15, 0xfffffffe, RZ, 0xc0, !PT ;  /* 0xfffffffe0f0f7812 */ /* 0x000fe200078ec0ff */
[----:B------:R-:W-:Y:S04]  /*6d460*/  STL [R1+0x1f64], R7 ;  /* 0x001f640701007387 */ /* 0x000fe80000100800 */
[----:B------:R0:W-:Y:S04]  /*6d470*/  STL [R1+0x4], R2 ;  /* 0x0000040201007387 */ /* 0x0001e80000100800 */
[----:B------:R-:W-:Y:S04]  /*6d480*/  STL [R1+0x1f68], R9 ;  /* 0x001f680901007387 */ /* 0x000fe80000100800 */
[----:B------:R1:W-:Y:S01]  /*6d490*/  STL [R1+0x1f6c], R0 ;  /* 0x001f6c0001007387 */ /* 0x0003e20000100800 */
[----:B------:R-:W-:-:S02]  /*6d4a0*/  @P0 LOP3.LUT R15, R15, 0x1, RZ, 0xfc, !PT ;  /* 0x000000010f0f0812 */ /* 0x000fc400078efcff */
[----:B------:R-:W-:-:S03]  /*6d4b0*/  LOP3.LUT P0, RZ, R2, 0x1000000, RZ, 0xc0, !PT ;  /* 0x0100000002ff7812 */ /* 0x000fc6000780c0ff */
[----:B------:R-:W-:Y:S04]  /*6d4c0*/  STL [R1+0x1f70], R15 ;  /* 0x001f700f01007387 */ /* 0x000fe80000100800 */
[----:B0-----:R-:W2:Y:S04]  /*6d4d0*/  LDL.LU R2, [R1+0xac] ;  /* 0x0000ac0001027983 */ /* 0x001ea80000300800 */
[----:B------:R-:W3:Y:S04]  /*6d4e0*/  LDL.LU R22, [R1+0x10c] ;  /* 0x00010c0001167983 */ /* 0x000ee80000300800 */
[----:B------:R-:W3:Y:S04]  /*6d4f0*/  LDL.LU R21, [R1+0x110] ;  /* 0x0001100001157983 */ /* 0x000ee80000300800 */
[----:B------:R-:W3:Y:S04]  /*6d500*/  LDL.LU R24, [R1+0x1438] ;  /* 0x0014380001187983 */ /* 0x000ee80000300800 */
[----:B------:R-:W3:Y:S04]  /*6d510*/  LDL.LU R23, [R1+0x1450] ;  /* 0x0014500001177983 */ /* 0x000ee80000300800 */
[----:B------:R-:W3:Y:S01]  /*6d520*/  LDL.LU R4, [R1+0x1218] ;  /* 0x0012180001047983 */ /* 0x000ee20000300800 */
[----:B------:R-:W-:-:S02]  /*6d530*/  LOP3.LUT P1, RZ, R0, 0x8000, RZ, 0xc0, !PT ;  /* 0x0000800000ff7812 */ /* 0x000fc4000782c0ff */
[C---:B------:R-:W-:Y:S02]  /*6d540*/  LOP3.LUT P2, RZ, R0.reuse, 0x10000, RZ, 0xc0, !PT ;  /* 0x0001000000ff7812 */ /* 0x040fe4000784c0ff */
[C---:B------:R-:W-:Y:S02]  /*6d550*/  LOP3.LUT P3, RZ, R0.reuse, 0x20000, RZ, 0xc0, !PT ;  /* 0x0002000000ff7812 */ /* 0x040fe4000786c0ff */
[C---:B------:R-:W-:Y:S02]  /*6d560*/  LOP3.LUT P4, RZ, R0.reuse, 0x40000, RZ, 0xc0, !PT ;  /* 0x0004000000ff7812 */ /* 0x040fe4000788c0ff */
[C---:B------:R-:W-:Y:S02]  /*6d570*/  LOP3.LUT P5, RZ, R0.reuse, 0x80000, RZ, 0xc0, !PT ;  /* 0x0008000000ff7812 */ /* 0x040fe400078ac0ff */
[----:B------:R-:W-:Y:S02]  /*6d580*/  LOP3.LUT P6, RZ, R0, 0x100000, RZ, 0xc0, !PT ;  /* 0x0010000000ff7812 */ /* 0x000fe400078cc0ff */
[----:B------:R-:W-:-:S02]  /*6d590*/  LOP3.LUT R20, R20, 0xffff, RZ, 0xc0, !PT ;  /* 0x0000ffff14147812 */ /* 0x000fc400078ec0ff */
[----:B------:R-:W-:Y:S02]  /*6d5a0*/  LOP3.LUT R28, R6, 0xffff, RZ, 0xc0, !PT ;  /* 0x0000ffff061c7812 */ /* 0x000fe400078ec0ff */
[C---:B------:R-:W-:Y:S02]  /*6d5b0*/  ISETP.LT.AND P0, PT, R5.reuse, UR56, !P0 ;  /* 0x0000003805007c0c */ /* 0x040fe4000c701270 */
[C---:B------:R-:W-:Y:S02]  /*6d5c0*/  ISETP.LT.AND P1, PT, R5.reuse, UR60, !P1 ;  /* 0x0000003c05007c0c */ /* 0x040fe4000cf21270 */
[C---:B------:R-:W-:Y:S02]  /*6d5d0*/  ISETP.LT.AND P2, PT, R5.reuse, UR64, !P2 ;  /* 0x0000004005007c0c */ /* 0x040fe4000d741270 */
[C---:B------:R-:W-:Y:S02]  /*6d5e0*/  ISETP.LT.AND P3, PT, R5.reuse, UR68, !P3 ;  /* 0x0000004405007c0c */ /* 0x040fe4000df61270 */
[----:B------:R-:W-:-:S02]  /*6d5f0*/  ISETP.LT.AND P4, PT, R5, UR72, !P4 ;  /* 0x0000004805007c0c */ /* 0x000fc4000e781270 */
[C---:B------:R-:W-:Y:S02]  /*6d600*/  ISETP.LT.AND P5, PT, R5.reuse, UR76, !P5 ;  /* 0x0000004c05007c0c */ /* 0x040fe4000efa1270 */
[----:B----4-:R-:W-:Y:S02]  /*6d610*/  ISETP.LT.AND P6, PT, R5, UR4, !P6 ;  /* 0x0000000405007c0c */ /* 0x010fe4000f7c1270 */
[----:B------:R-:W-:Y:S02]  /*6d620*/  SHF.R.U32.HI R6, RZ, 0x8, R20 ;  /* 0x00000008ff067819 */ /* 0x000fe40000011614 */
[----:B------:R-:W-:Y:S01]  /*6d630*/  SHF.R.U32.HI R5, RZ, 0x8, R28 ;  /* 0x00000008ff057819 */ /* 0x000fe2000001161c */
[----:B------:R-:W4:Y:S01]  /*6d640*/  LDL.LU R14, [R1+0x120c] ;  /* 0x00120c00010e7983 */ /* 0x000f220000300800 */
[----:B------:R-:W-:Y:S02]  /*6d650*/  LOP3.LUT R6, R6, 0xffff, RZ, 0xc0, !PT ;  /* 0x0000ffff06067812 */ /* 0x000fe400078ec0ff */
[----:B------:R-:W-:-:S04]  /*6d660*/  LOP3.LUT R5, R5, 0xffff, RZ, 0xc0, !PT ;  /* 0x0000ffff05057812 */ /* 0x000fc800078ec0ff */
[----:B-1----:R-:W-:Y:S02]  /*6d670*/  PRMT R0, R6, 0x3340, R5 ;  /* 0x0000334006007816 */ /* 0x002fe40000000005 */
[----:B------:R-:W-:Y:S02]  /*6d680*/  PRMT R28, R20, 0x3340, R28 ;  /* 0x00003340141c7816 */ /* 0x000fe4000000001c */
[--C-:B------:R-:W-:Y:S02]  /*6d690*/  PRMT R20, R11, 0x3340, R1.reuse ;  /* 0x000033400b147816 */ /* 0x100fe40000000001 */
[----:B------:R-:W-:Y:S01]  /*6d6a0*/  PRMT R6, R13, 0x3340, R1 ;  /* 0x000033400d067816 */ /* 0x000fe20000000001 */
[----:B------:R3:W-:Y:S04]  /*6d6b0*/  STL [R1+0xe4], R0 ;  /* 0x0000e40001007387 */ /* 0x0007e80000100800 */
[----:B------:R-:W4:Y:S04]  /*6d6c0*/  LDL.LU R11, [R1+0x108] ;  /* 0x00010800010b7983 */ /* 0x000f280000300800 */
[----:B------:R-:W4:Y:S01]  /*6d6d0*/  LDL.LU R13, [R1+0x78] ;  /* 0x00007800010d7983 */ /* 0x000f220000300800 */
[----:B------:R-:W-:-:S02]  /*6d6e0*/  PRMT R25, R25, 0x3340, R27 ;  /* 0x0000334019197816 */ /* 0x000fc4000000001b */
[----:B------:R-:W-:Y:S02]  /*6d6f0*/  PRMT R27, R10, 0x3340, R12 ;  /* 0x000033400a1b7816 */ /* 0x000fe4000000000c */
[----:B------:R-:W4:Y:S04]  /*6d700*/  LDL.LU R12, [R1+0x1210] ;  /* 0x00121000010c7983 */ /* 0x000f280000300800 */
[----:B------:R-:W4:Y:S01]  /*6d710*/  LDL.LU R10, [R1+0x13ec] ;  /* 0x0013ec00010a7983 */ /* 0x000f220000300800 */
[----:B------:R-:W-:-:S04]  /*6d720*/  PRMT R26, R26, 0x3340, R19 ;  /* 0x000033401a1a7816 */ /* 0x000fc80000000013 */
[----:B------:R-:W-:Y:S02]  /*6d730*/  PRMT R3, R26, 0x5410, R6 ;  /* 0x000054101a037816 */ /* 0x000fe40000000006 */
[----:B--2---:R-:W-:Y:S02]  /*6d740*/  PRMT R5, R2, 0x3340, R1 ;  /* 0x0000334002057816 */ /* 0x004fe40000000001 */
[----:B------:R-:W-:Y:S02]  /*6d750*/  PRMT R2, R25, 0x5410, R20 ;  /* 0x0000541019027816 */ /* 0x000fe40000000014 */
[----:B---3--:R-:W-:-:S03]  /*6d760*/  LOP3.LUT R0, R4, 0xffff, RZ, 0xc0, !PT ;  /* 0x0000ffff04007812 */ /* 0x008fc600078ec0ff */
[----:B------:R0:W-:Y:S04]  /*6d770*/  STL [R1+0x114], R2 ;  /* 0x0001140201007387 */ /* 0x0001e80000100800 */
[----:B------:R-:W-:Y:S04]  /*6d780*/  STL [R1+0x110], R3 ;  /* 0x0001100301007387 */ /* 0x000fe80000100800 */
[----:B------:R1:W-:Y:S01]  /*6d790*/  STL [R1+0x24], R0 ;  /* 0x0000240001007387 */ /* 0x0003e20000100800 */
[----:B0-----:R-:W-:-:S05]  /*6d7a0*/  PRMT R2, R27, 0x5410, R5 ;  /* 0x000054101b027816 */ /* 0x001fca0000000005 */
[----:B------:R0:W-:Y:S04]  /*6d7b0*/  STL [R1+0x10c], R2 ;  /* 0x00010c0201007387 */ /* 0x0001e80000100800 */
[----:B------:R-:W2:Y:S04]  /*6d7c0*/  LDL.LU R4, [R1+0x1214] ;  /* 0x0012140001047983 */ /* 0x000ea80000300800 */
[----:B------:R-:W3:Y:S04]  /*6d7d0*/  LDL.LU R27, [R1+0x1434] ;  /* 0x00143400011b7983 */ /* 0x000ee80000300800 */
[----:B------:R-:W3:Y:S04]  /*6d7e0*/  LDL.LU R26, [R1+0x1208] ;  /* 0x00120800011a7983 */ /* 0x000ee80000300800 */
[----:B------:R-:W3:Y:S01]  /*6d7f0*/  LDL.LU R6, [R1+0x128c] ;  /* 0x00128c0001067983 */ /* 0x000ee20000300800 */
[----:B------:R-:W-:-:S03]  /*6d800*/  PRMT R5, R0, 0x3340, R1 ;  /* 0x0000334000057816 */ /* 0x000fc60000000001 */
[----:B------:R-:W3:Y:S04]  /*6d810*/  LDL.LU R25, [R1+0xf90] ;  /* 0x000f900001197983 */ /* 0x000ee80000300800 */
[----:B------:R-:W3:Y:S04]  /*6d820*/  LDL.LU R20, [R1+0x1284] ;  /* 0x0012840001147983 */ /* 0x000ee80000300800 */
[----:B------:R-:W3:Y:S04]  /*6d830*/  LDL.LU R15, [R1+0x60] ;  /* 0x00006000010f7983 */ /* 0x000ee80000300800 */
[----:B------:R-:W3:Y:S01]  /*6d840*/  LDL.LU R29, [R1+0x1270] ;  /* 0x00127000011d7983 */ /* 0x000ee20000300800 */
[----:B----4-:R-:W-:-:S03]  /*6d850*/  LOP3.LUT R9, R14, 0xffff, RZ, 0xc0, !PT ;  /* 0x0000ffff0e097812 */ /* 0x010fc600078ec0ff */
[----:B-1----:R-:W4:Y:S01]  /*6d860*/  LDL.LU R0, [R1+0x1340] ;  /* 0x0013400001007983 */ /* 0x002f220000300800 */
[----:B0-----:R-:W-:-:S03]  /*6d870*/  PRMT R2, R28, 0x5410, R5 ;  /* 0x000054101c027816 */ /* 0x001fc60000000005 */
[----:B------:R-:W3:Y:S01]  /*6d880*/  LDL.LU R8, [R1+0x124c] ;  /* 0x00124c0001087983 */ /* 0x000ee20000300800 */
[----:B------:R-:W-:-:S03]  /*6d890*/  PRMT R22, R22, 0x3340, R1 ;  /* 0x0000334016167816 */ /* 0x000fc60000000001 */
[----:B------:R-:W3:Y:S04]  /*6d8a0*/  LDL.LU R16, [R1+0x12b0] ;  /* 0x0012b00001107983 */ /* 0x000ee80000300800 */
[----:B------:R-:W3:Y:S01]  /*6d8b0*/  LDL.LU R28, [R1+0xa8] ;  /* 0x0000a800011c7983 */ /* 0x000ee20000300800 */
[----:B------:R-:W-:-:S03]  /*6d8c0*/  PRMT R5, R9, 0x3340, R1 ;  /* 0x0000334009057816 */ /* 0x000fc60000000001 */
[----:B------:R-:W3:Y:S04]  /*6d8d0*/  LDL.LU R17, [R1+0x1224] ;  /* 0x0012240001117983 */ /* 0x000ee80000300800 */
[----:B------:R0:W-:Y:S01]  /*6d8e0*/  STL [R1+0x118], R2 ;  /* 0x0001180201007387 */ /* 0x0001e20000100800 */
[----:B------:R-:W-:Y:S02]  /*6d8f0*/  PRMT R21, R21, 0x3340, R1 ;  /* 0x0000334015157816 */ /* 0x000fe40000000001 */
[----:B------:R-:W-:Y:S02]  /*6d900*/  PRMT R3, R13, 0x5410, R5 ;  /* 0x000054100d037816 */ /* 0x000fe40000000005 */
[----:B0-----:R-:W-:Y:S02]  /*6d910*/  PRMT R2, R11, 0x5410, R22 ;  /* 0x000054100b027816 */ /* 0x001fe40000000016 */
[----:B------:R-:W3:Y:S04]  /*6d920*/  LDL.LU R22, [R1+0x142c] ;  /* 0x00142c0001167983 */ /* 0x000ee80000300800 */
[----:B------:R0:W-:Y:S04]  /*6d930*/  STL [R1+0x11c], R2 ;  /* 0x00011c0201007387 */ /* 0x0001e80000100800 */
[----:B------:R-:W-:Y:S01]  /*6d940*/  STL [R1+0x120c], R3 ;  /* 0x00120c0301007387 */ /* 0x000fe20000100800 */
[----:B0-----:R-:W-:-:S03]  /*6d950*/  PRMT R2, R10, 0x5410, R21 ;  /* 0x000054100a027816 */ /* 0x001fc60000000015 */
[----:B------:R-:W4:Y:S04]  /*6d960*/  LDL.LU R21, [R1+0x7c] ;  /* 0x00007c0001157983 */ /* 0x000f280000300800 */
[----:B------:R-:W4:Y:S04]  /*6d970*/  LDL.LU R18, [R1+0xcc] ;  /* 0x0000cc0001127983 */ /* 0x000f280000300800 */
[----:B------:R0:W-:Y:S04]  /*6d980*/  STL [R1+0x1210], R2 ;  /* 0x0012100201007387 */ /* 0x0001e80000100800 */
[----:B------:R-:W4:Y:S01]  /*6d990*/  LDL.LU R19, [R1+0x64] ;  /* 0x0000640001137983 */ /* 0x000f220000300800 */
[----:B------:R-:W-:-:S03]  /*6d9a0*/  LOP3.LUT R7, R12, 0xffff, RZ, 0xc0, !PT ;  /* 0x0000ffff0c077812 */ /* 0x000fc600078ec0ff */
[----:B0-----:R-:W4:Y:S04]  /*6d9b0*/  LDL.LU R2, [R1+0x126c] ;  /* 0x00126c0001027983 */ /* 0x001f280000300800 */
[----:B------:R-:W4:Y:S04]  /*6d9c0*/  LDL.LU R14, [R1+0x13bc] ;  /* 0x0013bc00010e7983 */ /* 0x000f280000300800 */
[----:B------:R-:W4:Y:S04]  /*6d9d0*/  LDL.LU R11, [R1+0x129c] ;  /* 0x00129c00010b7983 */ /* 0x000f280000300800 */
[----:B------:R-:W4:Y:S04]  /*6d9e0*/  LDL.LU R13, [R1+0x130c] ;  /* 0x00130c00010d7983 */ /* 0x000f280000300800 */
[----:B------:R-:W4:Y:S04]  /*6d9f0*/  LDL.LU R12, [R1+0x13c4] ;  /* 0x0013c400010c7983 */ /* 0x000f280000300800 */
[----:B------:R-:W4:Y:S04]  /*6da00*/  LDL.LU R10, [R1+0x12a0] ;  /* 0x0012a000010a7983 */ /* 0x000f280000300800 */
[----:B------:R3:W-:Y:S01]  /*6da10*/  STL [R1+0x1fcc], R7 ;  /* 0x001fcc0701007387 */ /* 0x0007e20000100800 */
[----:B--2---:R-:W-:-:S03]  /*6da20*/  LOP3.LUT R3, R4, 0xffff, RZ, 0xc0, !PT ;  /* 0x0000ffff04037812 */ /* 0x004fc600078ec0ff */
[----:B------:R-:W2:Y:S01]  /*6da30*/  LDL.LU R4, [R1+0x1318] ;  /* 0x0013180001047983 */ /* 0x000ea20000300800 */
[--C-:B------:R-:W-:Y:S02]  /*6da40*/  PRMT R5, R7, 0x3340, R1.reuse ;  /* 0x0000334007057816 */ /* 0x100fe40000000001 */
[--C-:B------:R-:W-:Y:S02]  /*6da50*/  PRMT R24, R24, 0x3340, R1.reuse ;  /* 0x0000334018187816 */ /* 0x100fe40000000001 */
[----:B------:R-:W-:Y:S02]  /*6da60*/  PRMT R23, R23, 0x3340, R1 ;  /* 0x0000334017177816 */ /* 0x000fe40000000001 */
[----:B---3--:R-:W-:Y:S02]  /*6da70*/  PRMT R7, R22, 0x5410, R24 ;  /* 0x0000541016077816 */ /* 0x008fe40000000018 */
[----:B----4-:R-:W-:Y:S02]  /*6da80*/  PRMT R21, R21, 0x5410, R5 ;  /* 0x0000541015157816 */ /* 0x010fe40000000005 */
[----:B------:R-:W-:-:S03]  /*6da90*/  PRMT R5, R3, 0x3340, R1 ;  /* 0x0000334003057816 */ /* 0x000fc60000000001 */
[----:B------:R0:W-:Y:S04]  /*6daa0*/  STL [R1+0x1214], R21 ;  /* 0x0012141501007387 */ /* 0x0001e80000100800 */
[----:B------:R1:W-:Y:S01]  /*6dab0*/  STL [R1+0x1218], R7 ;  /* 0x0012180701007387 */ /* 0x0003e20000100800 */
[----:B0-----:R-:W-:Y:S02]  /*6dac0*/  PRMT R21, R28, 0x5410, R5 ;  /* 0x000054101c157816 */ /* 0x001fe40000000005 */
[----:B------:R-:W-:Y:S02]  /*6dad0*/  PRMT R5, R27, 0x5410, R23 ;  /* 0x000054101b057816 */ /* 0x000fe40000000017 */
[----:B-1----:R-:W-:Y:S02]  /*6dae0*/  PRMT R7, R6, 0x5410, R26 ;  /* 0x0000541006077816 */ /* 0x002fe4000000001a */
[----:B------:R-:W-:Y:S01]  /*6daf0*/  PRMT R6, R20, 0x5410, R25 ;  /* 0x0000541014067816 */ /* 0x000fe20000000019 */
[----:B------:R-:W-:Y:S04]  /*6db00*/  STL [R1+0x121c], R21 ;  /* 0x00121c1501007387 */ /* 0x000fe80000100800 */
[----:B------:R0:W-:Y:S01]  /*6db10*/  STL [R1+0x1220], R5 ;  /* 0x0012200501007387 */ /* 0x0001e20000100800 */
[----:B------:R-:W-:-:S02]  /*6db20*/  LOP3.LUT R25, R8, 0xffff, RZ, 0xc0, !PT ;  /* 0x0000ffff08197812 */ /* 0x000fc400078ec0ff */
[----:B------:R-:W-:Y:S01]  /*6db30*/  LOP3.LUT R20, R16, 0xffff, RZ, 0xc0, !PT ;  /* 0x0000ffff10147812 */ /* 0x000fe200078ec0ff */
[----:B------:R-:W-:Y:S04]  /*6db40*/  STL [R1+0xfbc], R7 ;  /* 0x000fbc0701007387 */ /* 0x000fe80000100800 */
[----:B------:R1:W-:Y:S01]  /*6db50*/  STL [R1+0xfc4], R6 ;  /* 0x000fc40601007387 */ /* 0x0003e20000100800 */
[----:B0-----:R-:W-:Y:S02]  /*6db60*/  PRMT R5, R29, 0x5410, R15 ;  /* 0x000054101d057816 */ /* 0x001fe4000000000f */
[----:B------:R-:W-:-:S03]  /*6db70*/  LOP3.LUT R21, R0, 0xffff, RZ, 0xc0, !PT ;  /* 0x0000ffff00157812 */ /* 0x000fc600078ec0ff */
[----:B------:R0:W-:Y:S01]  /*6db80*/  STL [R1+0x1208], R5 ;  /* 0x0012080501007387 */ /* 0x0001e20000100800 */
[----:B-1----:R-:W-:Y:S02]  /*6db90*/  PRMT R6, R21, 0x3340, R20 ;  /* 0x0000334015067816 */ /* 0x002fe40000000014 */
[----:B------:R-:W-:Y:S02]  /*6dba0*/  LOP3.LUT R0, R17, 0xffff, RZ, 0xc0, !PT ;  /* 0x0000ffff11007812 */ /* 0x000fe400078ec0ff */
[----:B------:R-:W-:Y:S02]  /*6dbb0*/  SHF.R.U32.HI R21, RZ, 0x8, R21 ;  /* 0x00000008ff157819 */ /* 0x000fe40000011615 */
[----:B0-----:R-:W-:-:S04]  /*6dbc0*/  PRMT R5, R25, 0x3340, R1 ;  /* 0x0000334019057816 */ /* 0x001fc80000000001 */
[----:B------:R-:W-:Y:S02]  /*6dbd0*/  PRMT R5, R6, 0x5410, R5 ;  /* 0x0000541006057816 */ /* 0x000fe40000000005 */
[----:B------:R-:W-:Y:S02]  /*6dbe0*/  SHF.R.U32.HI R6, RZ, 0x8, R20 ;  /* 0x00000008ff067819 */ /* 0x000fe40000011614 */
[----:B------:R-:W-:Y:S01]  /*6dbf0*/  LOP3.LUT R20, R21, 0xffff, RZ, 0xc0, !PT ;  /* 0x0000ffff15147812 */ /* 0x000fe200078ec0ff */
[----:B------:R0:W-:Y:S01]  /*6dc00*/  STL [R1+0x108], R5 ;  /* 0x0001080501007387 */ /* 0x0001e20000100800 */
[----:B------:R-:W-:Y:S02]  /*6dc10*/  LOP3.LUT R6, R6, 0xffff, RZ, 0xc0, !PT ;  /* 0x0000ffff06067812 */ /* 0x000fe400078ec0ff */
[----:B------:R-:W-:Y:S02]  /*6dc20*/  PRMT R2, R2, 0x5410, R19 ;  /* 0x0000541002027816 */ /* 0x000fe40000000013 */
[----:B0-----:R-:W-:-:S04]  /*6dc30*/  PRMT R5, R0, 0x3340, R1 ;  /* 0x0000334000057816 */ /* 0x001fc80000000001 */
[----:B------:R-:W-:Y:S02]  /*6dc40*/  PRMT R7, R18, 0x5410, R5 ;  /* 0x0000541012077816 */ /* 0x000fe40000000005 */
[----:B------:R-:W-:Y:S02]  /*6dc50*/  PRMT R5, R20, 0x3340, R6 ;  /* 0x0000334014057816 */ /* 0x000fe40000000006 */
[----:B------:R-:W-:Y:S02]  /*6dc60*/  LOP3.LUT R21, R14, 0xffff, RZ, 0xc0, !PT ;  /* 0x0000ffff0e157812 */ /* 0x000fe400078ec0ff */
[----:B------:R-:W-:Y:S02]  /*6dc70*/  LOP3.LUT R26, R11, 0xffff, RZ, 0xc0, !PT ;  /* 0x0000ffff0b1a7812 */ /* 0x000fe400078ec0ff */
[----:B------:R-:W-:Y:S01]  /*6dc80*/  LOP3.LUT R20, R13, 0xffff, RZ, 0xc0, !PT ;  /* 0x0000ffff0d147812 */ /* 0x000fe200078ec0ff */
[----:B------:R-:W-:Y:S04]  /*6dc90*/  STL [R1+0x1224], R7 ;  /* 0x0012240701007387 */ /* 0x000fe80000100800 */
[----:B------:R0:W-:Y:S04]  /*6dca0*/  STL [R1+0x80], R5 ;  /* 0x0000800501007387 */ /* 0x0001e80000100800 */
[----:B------:R1:W-:Y:S04]  /*6dcb0*/  STL [R1+0xfc0], R2 ;  /* 0x000fc00201007387 */ /* 0x0003e80000100800 */
[----:B------:R-:W3:Y:S01]  /*6dcc0*/  LDL.LU R15, [R1+0x5c] ;  /* 0x00005c00010f7983 */ /* 0x000ee20000300800 */
[----:B------:R-:W-:-:S03]  /*6dcd0*/  PRMT R6, R21, 0x3340, R20 ;  /* 0x0000334015067816 */ /* 0x000fc60000000014 */
[----:B------:R-:W3:Y:S01]  /*6dce0*/  LDL.LU R29, [R1+0x1294] ;  /* 0x00129400011d7983 */ /* 0x000ee20000300800 */
[----:B------:R-:W-:Y:S02]  /*6dcf0*/  LOP3.LUT R24, R12, 0xffff, RZ, 0xc0, !PT ;  /* 0x0000ffff0c187812 */ /* 0x000fe400078ec0ff */
[----:B------:R-:W-:Y:S01]  /*6dd00*/  LOP3.LUT R22, R10, 0xffff, RZ, 0xc0, !PT ;  /* 0x0000ffff0a167812 */ /* 0x000fe200078ec0ff */
[----:B------:R-:W4:Y:S04]  /*6dd10*/  LDL.LU R8, [R1+0x1384] ;  /* 0x0013840001087983 */ /* 0x000f280000300800 */
[----:B------:R-:W4:Y:S04]  /*6dd20*/  LDL.LU R16, [R1+0x1274] ;  /* 0x0012740001107983 */ /* 0x000f280000300800 */
[----:B------:R-:W4:Y:S01]  /*6dd30*/  LDL.LU R19, [R1+0x12dc] ;  /* 0x0012dc0001137983 */ /* 0x000f220000300800 */
[----:B0-----:R-:W-:-:S02]  /*6dd40*/  PRMT R5, R26, 0x3340, R1 ;  /* 0x000033401a057816 */ /* 0x001fc40000000001 */
[----:B--2---:R-:W-:Y:S02]  /*6dd50*/  LOP3.LUT R23, R4, 0xffff, RZ, 0xc0, !PT ;  /* 0x0000ffff04177812 */ /* 0x004fe400078ec0ff */
[----:B------:R-:W-:Y:S02]  /*6dd60*/  PRMT R4, R6, 0x5410, R5 ;  /* 0x0000541006047816 */ /* 0x000fe40000000005 */
[----:B------:R-:W-:Y:S02]  /*6dd70*/  PRMT R5, R22, 0x3340, R1 ;  /* 0x0000334016057816 */ /* 0x000fe40000000001 */
[----:B------:R-:W-:-:S04]  /*6dd80*/  PRMT R6, R24, 0x3340, R23 ;  /* 0x0000334018067816 */ /* 0x000fc80000000017 */
[----:B------:R-:W-:Y:S02]  /*6dd90*/  PRMT R10, R6, 0x5410, R5 ;  /* 0x00005410060a7816 */ /* 0x000fe40000000005 */
[----:B------:R-:W-:Y:S01]  /*6dda0*/  SHF.R.U32.HI R5, RZ, 0x8, R25 ;  /* 0x00000008ff057819 */ /* 0x000fe20000011619 */
[----:B------:R0:W-:Y:S03]  /*6ddb0*/  STL [R1+0x1f74], R4 ;  /* 0x001f740401007387 */ /* 0x0001e60000100800 */
[----:B------:R-:W-:Y:S01]  /*6ddc0*/  LOP3.LUT R5, R5, 0xffff, RZ, 0xc0, !PT ;  /* 0x0000ffff05057812 */ /* 0x000fe200078ec0ff */
[----:B------:R2:W-:Y:S04]  /*6ddd0*/  STL [R1+0x1f78], R10 ;  /* 0x001f780a01007387 */ /* 0x0005e80000100800 */
[----:B-1----:R-:W4:Y:S04]  /*6dde0*/  LDL.LU R2, [R1+0x1238] ;  /* 0x0012380001027983 */ /* 0x002f280000300800 */
[----:B------:R-:W4:Y:S01]  /*6ddf0*/  LDL.LU R14, [R1+0x1298] ;  /* 0x00129800010e7983 */ /* 0x000f220000300800 */
[----:B0-----:R-:W-:-:S05]  /*6de00*/  PRMT R4, R5, 0x3340, R1 ;  /* 0x0000334005047816 */ /* 0x001fca0000000001 */
[----:B------:R0:W-:Y:S04]  /*6de10*/  STL [R1+0x64], R4 ;  /* 0x0000640401007387 */ /* 0x0001e80000100800 */
[----:B------:R-:W4:Y:S04]  /*6de20*/  LDL.LU R11, [R1+0x1234] ;  /* 0x00123400010b7983 */ /* 0x000f280000300800 */
[----:B------:R-:W4:Y:S01]  /*6de30*/  LDL.LU R12, [R1+0x1290] ;  /* 0x00129000010c7983 */ /* 0x000f220000300800 */
[----:B------:R-:W-:Y:S02]  /*6de40*/  SHF.R.U32.HI R21, RZ, 0x8, R21 ;  /* 0x00000008ff157819 */ /* 0x000fe40000011615 */
[----:B------:R-:W-:-:S02]  /*6de50*/  SHF.R.U32.HI R6, RZ, 0x8, R20 ;  /* 0x00000008ff067819 */ /* 0x000fc40000011614 */
[----:B------:R-:W-:Y:S02]  /*6de60*/  LOP3.LUT R20, R21, 0xffff, RZ, 0xc0, !PT ;  /* 0x0000ffff15147812 */ /* 0x000fe400078ec0ff */
[----:B------:R-:W-:Y:S02]  /*6de70*/  LOP3.LUT R6, R6, 0xffff, RZ, 0xc0, !PT ;  /* 0x0000ffff06067812 */ /* 0x000fe400078ec0ff */
[----:B------:R-:W-:Y:S02]  /*6de80*/  SHF.R.U32.HI R5, RZ, 0x8, R23 ;  /* 0x00000008ff057819 */ /* 0x000fe40000011617 */
[----:B------:R-:W-:Y:S02]  /*6de90*/  PRMT R17, R20, 0x3340, R6 ;  /* 0x0000334014117816 */ /* 0x000fe40000000006 */
[----:B------:R-:W-:Y:S02]  /*6dea0*/  SHF.R.U32.HI R6, RZ, 0x8, R24 ;  /* 0x00000008ff067819 */ /* 0x000fe40000011618 */
[----:B------:R-:W-:-:S02]  /*6deb0*/  SHF.R.U32.HI R20, RZ, 0x8, R22 ;  /* 0x00000008ff147819 */ /* 0x000fc40000011616 */
[----:B------:R-:W-:Y:S02]  /*6dec0*/  LOP3.LUT R5, R5, 0xffff, RZ, 0xc0, !PT ;  /* 0x0000ffff05057812 */ /* 0x000fe400078ec0ff */
[----:B------:R-:W-:Y:S02]  /*6ded0*/  LOP3.LUT R6, R6, 0xffff, RZ, 0xc0, !PT ;  /* 0x0000ffff06067812 */ /* 0x000fe400078ec0ff */
[----:B------:R-:W-:Y:S02]  /*6dee0*/  LOP3.LUT R20, R20, 0xffff, RZ, 0xc0, !PT ;  /* 0x0000ffff14147812 */ /* 0x000fe400078ec0ff */
[----:B------:R-:W-:Y:S02]  /*6def0*/  PRMT R13, R6, 0x3340, R5 ;  /* 0x00003340060d7816 */ /* 0x000fe40000000005 */
[----:B------:R-:W-:Y:S01]  /*6df00*/  PRMT R5, R20, 0x3340, R1 ;  /* 0x0000334014057816 */ /* 0x000fe20000000001 */
[----:B------:R-:W-:Y:S04]  /*6df10*/  STL [R1+0x1fc0], R17 ;  /* 0x001fc01101007387 */ /* 0x000fe80000100800 */
[----:B------:R-:W-:Y:S04]  /*6df20*/  STL [R1+0x1fc4], R13 ;  /* 0x001fc40d01007387 */ /* 0x000fe80000100800 */
[----:B--2---:R-:W2:Y:S04]  /*6df30*/  LDL.LU R10, [R1+0x122c] ;  /* 0x00122c00010a7983 */ /* 0x004ea80000300800 */
[----:B0-----:R-:W2:Y:S04]  /*6df40*/  LDL.LU R4, [R1+0x127c] ;  /* 0x00127c0001047983 */ /* 0x001ea80000300800 */
[----:B------:R3:W-:Y:S04]  /*6df50*/  STL [R1+0x60], R5 ;  /* 0x0000600501007387 */ /* 0x0007e80000100800 */
[----:B------:R-:W2:Y:S04]  /*6df60*/  LDL.LU R7, [R1+0x13a8] ;  /* 0x0013a80001077983 */ /* 0x000ea80000300800 */
[----:B------:R-:W2:Y:S04]  /*6df70*/  LDL.LU R28, [R1+0x1288] ;  /* 0x00128800011c7983 */ /* 0x000ea80000300800 */
[----:B------:R-:W2:Y:S01]  /*6df80*/  LDL.LU R18, [R1+0x12f8] ;  /* 0x0012f80001127983 */ /* 0x000ea20000300800 */
[----:B---3--:R-:W-:-:S02]  /*6df90*/  PRMT R5, R29, 0x5410, R15 ;  /* 0x000054101d057816 */ /* 0x008fc4000000000f */
[----:B----4-:R-:W-:Y:S02]  /*6dfa0*/  LOP3.LUT R21, R8, 0xffff, RZ, 0xc0, !PT ;  /* 0x0000ffff08157812 */ /* 0x010fe400078ec0ff */
[----:B------:R-:W-:Y:S02]  /*6dfb0*/  LOP3.LUT R23, R16, 0xffff, RZ, 0xc0, !PT ;  /* 0x0000ffff10177812 */ /* 0x000fe400078ec0ff */
[----:B------:R-:W-:Y:S01]  /*6dfc0*/  LOP3.LUT R20, R19, 0xffff, RZ, 0xc0, !PT ;  /* 0x0000ffff13147812 */ /* 0x000fe200078ec0ff */
[----:B------:R0:W-:Y:S04]  /*6dfd0*/  STL [R1+0xf94], R5 ;  /* 0x000f940501007387 */ /* 0x0001e80000100800 */
[----:B------:R-:W3:Y:S04]  /*6dfe0*/  LDL.LU R27, [R1+0x1230] ;  /* 0x00123000011b7983 */ /* 0x000ee80000300800 */
[----:B------:R-:W3:Y:S01]  /*6dff0*/  LDL.LU R15, [R1+0x1280] ;  /* 0x00128000010f7983 */ /* 0x000ee20000300800 */
[----:B------:R-:W-:-:S02]  /*6e000*/  PRMT R6, R21, 0x3340, R20 ;  /* 0x0000334015067816 */ /* 0x000fc40000000014 */
[----:B------:R-:W-:Y:S02]  /*6e010*/  SHF.R.U32.HI R21, RZ, 0x8, R21 ;  /* 0x00000008ff157819 */ /* 0x000fe40000011615 */
[----:B0-----:R-:W-:-:S04]  /*6e020*/  PRMT R5, R23, 0x3340, R1 ;  /* 0x0000334017057816 */ /* 0x001fc80000000001 */
[----:B------:R-:W-:Y:S02]  /*6e030*/  PRMT R16, R6, 0x5410, R5 ;  /* 0x0000541006107816 */ /* 0x000fe40000000005 */
[----:B------:R-:W-:Y:S02]  /*6e040*/  SHF.R.U32.HI R5, RZ, 0x8, R26 ;  /* 0x00000008ff057819 */ /* 0x000fe4000001161a */
[----:B------:R-:W-:Y:S02]  /*6e050*/  SHF.R.U32.HI R6, RZ, 0x8, R20 ;  /* 0x00000008ff067819 */ /* 0x000fe40000011614 */
[----:B------:R-:W-:Y:S02]  /*6e060*/  LOP3.LUT R20, R21, 0xffff, RZ, 0xc0, !PT ;  /* 0x0000ffff15147812 */ /* 0x000fe400078ec0ff */
[----:B------:R-:W-:Y:S02]  /*6e070*/  LOP3.LUT R5, R5, 0xffff, RZ, 0xc0, !PT ;  /* 0x0000ffff05057812 */ /* 0x000fe400078ec0ff */
[----:B------:R-:W-:-:S02]  /*6e080*/  LOP3.LUT R6, R6, 0xffff, RZ, 0xc0, !PT ;  /* 0x0000ffff06067812 */ /* 0x000fc400078ec0ff */
[----:B------:R-:W-:Y:S02]  /*6e090*/  PRMT R8, R5, 0x3340, R1 ;  /* 0x0000334005087816 */ /* 0x000fe40000000001 */
[----:B------:R-:W-:Y:S01]  /*6e0a0*/  PRMT R6, R20, 0x3340, R6 ;  /* 0x0000334014067816 */ /* 0x000fe20000000006 */
[----:B------:R-:W-:Y:S04]  /*6e0b0*/  STL [R1+0x1f7c], R16 ;  /* 0x001f7c1001007387 */ /* 0x000fe80000100800 */
[----:B------:R0:W-:Y:S04]  /*6e0c0*/  STL [R1+0x5c], R8 ;  /* 0x00005c0801007387 */ /* 0x0001e80000100800 */
[----:B------:R-:W-:Y:S04]  /*6e0d0*/  STL [R1+0xcc], R6 ;  /* 0x0000cc0601007387 */ /* 0x000fe80000100800 */
[----:B------:R-:W4:Y:S01]  /*6e0e0*/  LDL.LU R29, [R1+0x1bc] ;  /* 0x0001bc00011d7983 */ /* 0x000f220000300800 */
[----:B------:R-:W-:-:S05]  /*6e0f0*/  PRMT R5, R14, 0x5410, R2 ;  /* 0x000054100e057816 */ /* 0x000fca0000000002 */
[----:B------:R-:W-:Y:S04]  /*6e100*/  STL [R1+0xf90], R5 ;  /* 0x000f900501007387 */ /* 0x000fe80000100800 */
[----:B0-----:R-:W4:Y:S01]  /*6e110*/  LDL.LU R8, [R1+0x1278] ;  /* 0x0012780001087983 */ /* 0x001f220000300800 */
[----:B------:R-:W-:-:S05]  /*6e120*/  PRMT R2, R12, 0x5410, R11 ;  /* 0x000054100c027816 */ /* 0x000fca000000000b */
[----:B------:R0:W-:Y:S04]  /*6e130*/  STL [R1+0xfb8], R2 ;  /* 0x000fb80201007387 */ /* 0x0001e80000100800 */
[----:B------:R-:W4:Y:S04]  /*6e140*/  LDL.LU R19, [R1+0x198] ;  /* 0x0001980001137983 */ /* 0x000f280000300800 */
[----:B0-----:R-:W4:Y:S04]  /*6e150*/  LDL.LU R2, [R1+0x1264] ;  /* 0x0012640001027983 */ /* 0x001f280000300800 */
[----:B------:R-:W4:Y:S04]  /*6e160*/  LDL.LU R14, [R1+0x13f0] ;  /* 0x0013f000010e7983 */ /* 0x000f280000300800 */
[----:B------:R-:W4:Y:S04]  /*6e170*/  LDL.LU R11, [R1+0x12bc] ;  /* 0x0012bc00010b7983 */ /* 0x000f280000300800 */
[----:B------:R-:W4:Y:S01]  /*6e180*/  LDL.LU R12, [R1+0x1360] ;  /* 0x00136000010c7983 */ /* 0x000f220000300800 */
[----:B--2---:R-:W-:-:S02]  /*6e190*/  LOP3.LUT R22, R7, 0xffff, RZ, 0xc0, !PT ;  /* 0x0000ffff07167812 */ /* 0x004fc400078ec0ff */
[----:B------:R-:W-:Y:S02]  /*6e1a0*/  LOP3.LUT R20, R28, 0xffff, RZ, 0xc0, !PT ;  /* 0x0000ffff1c147812 */ /* 0x000fe400078ec0ff */
[----:B------:R-:W-:Y:S02]  /*6e1b0*/  LOP3.LUT R21, R18, 0xffff, RZ, 0xc0, !PT ;  /* 0x0000ffff12157812 */ /* 0x000fe400078ec0ff */
[----:B------:R-:W-:Y:S02]  /*6e1c0*/  PRMT R5, R20, 0x3340, R1 ;  /* 0x0000334014057816 */ /* 0x000fe40000000001 */
[----:B------:R-:W-:Y:S02]  /*6e1d0*/  PRMT R6, R22, 0x3340, R21 ;  /* 0x0000334016067816 */ /* 0x000fe40000000015 */
[----:B------:R-:W-:Y:S02]  /*6e1e0*/  SHF.R.U32.HI R20, RZ, 0x8, R20 ;  /* 0x00000008ff147819 */ /* 0x000fe40000011614 */
[----:B------:R-:W-:-:S02]  /*6e1f0*/  PRMT R18, R6, 0x5410, R5 ;  /* 0x0000541006127816 */ /* 0x000fc40000000005 */
[----:B------:R-:W-:Y:S02]  /*6e200*/  SHF.R.U32.HI R6, RZ, 0x8, R22 ;  /* 0x00000008ff067819 */ /* 0x000fe40000011616 */
[----:B------:R-:W-:Y:S02]  /*6e210*/  SHF.R.U32.HI R5, RZ, 0x8, R21 ;  /* 0x00000008ff057819 */ /* 0x000fe40000011615 */
[----:B------:R-:W-:Y:S02]  /*6e220*/  PRMT R4, R4, 0x5410, R10 ;  /* 0x0000541004047816 */ /* 0x000fe4000000000a */
[----:B------:R-:W-:Y:S02]  /*6e230*/  LOP3.LUT R6, R6, 0xffff, RZ, 0xc0, !PT ;  /* 0x0000ffff06067812 */ /* 0x000fe400078ec0ff */
[----:B------:R-:W-:Y:S02]  /*6e240*/  LOP3.LUT R5, R5, 0xffff, RZ, 0xc0, !PT ;  /* 0x0000ffff05057812 */ /* 0x000fe400078ec0ff */
[----:B------:R-:W-:-:S02]  /*6e250*/  LOP3.LUT R20, R20, 0xffff, RZ, 0xc0, !PT ;  /* 0x0000ffff14147812 */ /* 0x000fc400078ec0ff */
[----:B------:R-:W-:Y:S02]  /*6e260*/  PRMT R6, R6, 0x3340, R5 ;  /* 0x0000334006067816 */ /* 0x000fe40000000005 */
[----:B------:R-:W-:Y:S01]  /*6e270*/  PRMT R5, R20, 0x3340, R1 ;  /* 0x0000334014057816 */ /* 0x000fe20000000001 */
[----:B------:R3:W-:Y:S04]  /*6e280*/  STL [R1+0x1b0], R4 ;  /* 0x0001b00401007387 */ /* 0x0007e80000100800 */
[----:B------:R-:W-:Y:S04]  /*6e290*/  STL [R1+0x1f80], R18 ;  /* 0x001f801201007387 */ /* 0x000fe80000100800 */
[----:B------:R-:W-:Y:S04]  /*6e2a0*/  STL [R1+0x78], R6 ;  /* 0x0000780601007387 */ /* 0x000fe80000100800 */
[----:B------:R-:W2:Y:S04]  /*6e2b0*/  LDL.LU R16, [R1+0x1228] ;  /* 0x0012280001107983 */ /* 0x000ea80000300800 */
[----:B------:R-:W-:Y:S04]  /*6e2c0*/  STL [R1+0x58], R5 ;  /* 0x0000580501007387 */ /* 0x000fe80000100800 */
[----:B------:R-:W2:Y:S01]  /*6e2d0*/  LDL.LU R13, [R1+0x1268] ;  /* 0x00126800010d7983 */ /* 0x000ea20000300800 */
[----:B---3--:R-:W-:-:S05]  /*6e2e0*/  PRMT R4, R15, 0x5410, R27 ;  /* 0x000054100f047816 */ /* 0x008fca000000001b */
[----:B------:R0:W-:Y:S04]  /*6e2f0*/  STL [R1+0x1b4], R4 ;  /* 0x0001b40401007387 */ /* 0x0001e80000100800 */
[----:B------:R-:W3:Y:S04]  /*6e300*/  LDL.LU R24, [R1+0x15c] ;  /* 0x00015c0001187983 */ /* 0x000ee80000300800 */
[----:B------:R-:W3:Y:S04]  /*6e310*/  LDL.LU R17, [R1+0x1260] ;  /* 0x0012600001117983 */ /* 0x000ee80000300800 */
[----:B------:R-:W3:Y:S04]  /*6e320*/  LDL.LU R25, [R1+0xc8] ;  /* 0x0000c80001197983 */ /* 0x000ee80000300800 */
[----:B------:R-:W3:Y:S04]  /*6e330*/  LDL.LU R10, [R1+0x1258] ;  /* 0x00125800010a7983 */ /* 0x000ee80000300800 */
[----:B0-----:R-:W3:Y:S04]  /*6e340*/  LDL.LU R4, [R1+0x13fc] ;  /* 0x0013fc0001047983 */ /* 0x001ee80000300800 */
[----:B------:R-:W3:Y:S04]  /*6e350*/  LDL.LU R7, [R1+0x12c0] ;  /* 0x0012c00001077983 */ /* 0x000ee80000300800 */
[----:B------:R-:W3:Y:S01]  /*6e360*/  LDL.LU R28, [R1+0x136c] ;  /* 0x00136c00011c7983 */ /* 0x000ee20000300800 */
[----:B----4-:R-:W-:-:S05]  /*6e370*/  PRMT R5, R8, 0x5410, R29 ;  /* 0x0000541008057816 */ /* 0x010fca000000001d */
[----:B------:R0:W-:Y:S01]  /*6e380*/  STL [R1+0x1b8], R5 ;  /* 0x0001b80501007387 */ /* 0x0001e20000100800 */
[----:B------:R-:W-:Y:S02]  /*6e390*/  LOP3.LUT R21, R14, 0xffff, RZ, 0xc0, !PT ;  /* 0x0000ffff0e157812 */ /* 0x000fe400078ec0ff */
[----:B------:R-:W-:Y:S02]  /*6e3a0*/  LOP3.LUT R22, R11, 0xffff, RZ, 0xc0, !PT ;  /* 0x0000ffff0b167812 */ /* 0x000fe400078ec0ff */
[----:B------:R-:W-:Y:S02]  /*6e3b0*/  LOP3.LUT R20, R12, 0xffff, RZ, 0xc0, !PT ;  /* 0x0000ffff0c147812 */ /* 0x000fe400078ec0ff */
[----:B------:R-:W-:Y:S02]  /*6e3c0*/  PRMT R2, R2, 0x5410, R19 ;  /* 0x0000541002027816 */ /* 0x000fe40000000013 */
[----:B0-----:R-:W-:Y:S02]  /*6e3d0*/  PRMT R5, R22, 0x3340, R1 ;  /* 0x0000334016057816 */ /* 0x001fe40000000001 */
[----:B------:R-:W-:Y:S01]  /*6e3e0*/  PRMT R6, R21, 0x3340, R20 ;  /* 0x0000334015067816 */ /* 0x000fe20000000014 */
[----:B------:R0:W-:Y:S04]  /*6e3f0*/  STL [R1+0x1bc], R2 ;  /* 0x0001bc0201007387 */ /* 0x0001e80000100800 */
[----:B------:R-:W4:Y:S04]  /*6e400*/  LDL.LU R27, [R1+0x130] ;  /* 0x00013000011b7983 */ /* 0x000f280000300800 */
[----:B------:R-:W4:Y:S01]  /*6e410*/  LDL.LU R15, [R1+0x125c] ;  /* 0x00125c00010f7983 */ /* 0x000f220000300800 */
[----:B0-----:R-:W-:-:S05]  /*6e420*/  PRMT R2, R6, 0x5410, R5 ;  /* 0x0000541006027816 */ /* 0x001fca0000000005 */
[----:B------:R0:W-:Y:S04]  /*6e430*/  STL [R1+0x104], R2 ;  /* 0x0001040201007387 */ /* 0x0001e80000100800 */
[----:B------:R-:W4:Y:S04]  /*6e440*/  LDL.LU R29, [R1+0xb0] ;  /* 0x0000b000011d7983 */ /* 0x000f280000300800 */
[----:B------:R-:W4:Y:S04]  /*6e450*/  LDL.LU R8, [R1+0x1254] ;  /* 0x0012540001087983 */ /* 0x000f280000300800 */
[----:B------:R-:W4:Y:S04]  /*6e460*/  LDL.LU R19, [R1+0x74] ;  /* 0x0000740001137983 */ /* 0x000f280000300800 */
[----:B0-----:R-:W4:Y:S04]  /*6e470*/  LDL.LU R2, [R1+0xfc] ;  /* 0x0000fc0001027983 */ /* 0x001f280000300800 */
[----:B------:R-:W4:Y:S04]  /*6e480*/  LDL.LU R14, [R1+0x13d4] ;  /* 0x0013d400010e7983 */ /* 0x000f280000300800 */
[----:B------:R-:W4:Y:S04]  /*6e490*/  LDL.LU R12, [R1+0x12ac] ;  /* 0x0012ac00010c7983 */ /* 0x000f280000300800 */
[----:B------:R-:W4:Y:S01]  /*6e4a0*/  LDL.LU R11, [R1+0x1334] ;  /* 0x00133400010b7983 */ /* 0x000f220000300800 */
[----:B------:R-:W-:-:S02]  /*6e4b0*/  SHF.R.U32.HI R5, RZ, 0x8, R23 ;  /* 0x00000008ff057819 */ /* 0x000fc40000011617 */
[----:B------:R-:W-:Y:S02]  /*6e4c0*/  SHF.R.U32.HI R21, RZ, 0x8, R21 ;  /* 0x00000008ff157819 */ /* 0x000fe40000011615 */
[----:B------:R-:W-:Y:S02]  /*6e4d0*/  SHF.R.U32.HI R6, RZ, 0x8, R20 ;  /* 0x00000008ff067819 */ /* 0x000fe40000011614 */
[----:B------:R-:W-:Y:S02]  /*6e4e0*/  LOP3.LUT R5, R5, 0xffff, RZ, 0xc0, !PT ;  /* 0x0000ffff05057812 */ /* 0x000fe400078ec0ff */
[----:B------:R-:W-:Y:S02]  /*6e4f0*/  LOP3.LUT R20, R21, 0xffff, RZ, 0xc0, !PT ;  /* 0x0000ffff15147812 */ /* 0x000fe400078ec0ff */
[----:B------:R-:W-:Y:S02]  /*6e500*/  LOP3.LUT R6, R6, 0xffff, RZ, 0xc0, !PT ;  /* 0x0000ffff06067812 */ /* 0x000fe400078ec0ff */
[----:B------:R-:W-:-:S02]  /*6e510*/  PRMT R18, R5, 0x3340, R1 ;  /* 0x0000334005127816 */ /* 0x000fc40000000001 */
[----:B------:R-:W-:Y:S02]  /*6e520*/  PRMT R5, R20, 0x3340, R6 ;  /* 0x0000334014057816 */ /* 0x000fe40000000006 */
[----:B--2---:R-:W-:Y:S01]  /*6e530*/  PRMT R13, R13, 0x5410, R16 ;  /* 0x000054100d0d7816 */ /* 0x004fe20000000010 */
[----:B------:R-:W-:Y:S04]  /*6e540*/  STL [R1+0x54], R18 ;  /* 0x0000541201007387 */ /* 0x000fe80000100800 */
[----:B------:R0:W-:Y:S04]  /*6e550*/  STL [R1+0xc0], R5 ;  /* 0x0000c00501007387 */ /* 0x0001e80000100800 */
[----:B------:R-:W-:Y:S01]  /*6e560*/  STL [R1+0x1a4], R13 ;  /* 0x0001a40d01007387 */ /* 0x000fe20000100800 */
[----:B---3--:R-:W-:-:S02]  /*6e570*/  PRMT R6, R17, 0x5410, R24 ;  /* 0x0000541011067816 */ /* 0x008fc40000000018 */
[----:B0-----:R-:W-:-:S03]  /*6e580*/  PRMT R5, R10, 0x5410, R25 ;  /* 0x000054100a057816 */ /* 0x001fc60000000019 */
[----:B------:R0:W-:Y:S01]  /*6e590*/  STL [R1+0x1a8], R6 ;  /* 0x0001a80601007387 */ /* 0x0001e20000100800 */
[----:B------:R-:W-:Y:S02]  /*6e5a0*/  LOP3.LUT R21, R4, 0xffff, RZ, 0xc0, !PT ;  /* 0x0000ffff04157812 */ /* 0x000fe400078ec0ff */
[----:B------:R-:W-:Y:S02]  /*6e5b0*/  LOP3.LUT R23, R7, 0xffff, RZ, 0xc0, !PT ;  /* 0x0000ffff07177812 */ /* 0x000fe400078ec0ff */
[----:B------:R-:W-:Y:S01]  /*6e5c0*/  LOP3.LUT R20, R28, 0xffff, RZ, 0xc0, !PT ;  /* 0x0000ffff1c147812 */ /* 0x000fe200078ec0ff */
[----:B------:R1:W-:Y:S03]  /*6e5d0*/  STL [R1+0x1ac], R5 ;  /* 0x0001ac0501007387 */ /* 0x0003e60000100800 */
[----:B0-----:R-:W-:Y:S02]  /*6e5e0*/  PRMT R6, R21, 0x3340, R20 ;  /* 0x0000334015067816 */ /* 0x001fe40000000014 */
[----:B-1----:R-:W-:-:S04]  /*6e5f0*/  PRMT R5, R23, 0x3340, R1 ;  /* 0x0000334017057816 */ /* 0x002fc80000000001 */
[----:B------:R-:W-:Y:S02]  /*6e600*/  PRMT R4, R6, 0x5410, R5 ;  /* 0x0000541006047816 */ /* 0x000fe40000000005 */
[----:B------:R-:W-:Y:S02]  /*6e610*/  SHF.R.U32.HI R5, RZ, 0x8, R22 ;  /* 0x00000008ff057819 */ /* 0x000fe40000011616 */
[----:B------:R-:W-:Y:S02]  /*6e620*/  SHF.R.U32.HI R21, RZ, 0x8, R21 ;  /* 0x00000008ff157819 */ /* 0x000fe40000011615 */
[----:B------:R-:W-:Y:S02]  /*6e630*/  SHF.R.U32.HI R6, RZ, 0x8, R20 ;  /* 0x00000008ff067819 */ /* 0x000fe40000011614 */
[----:B------:R-:W-:Y:S01]  /*6e640*/  LOP3.LUT R5, R5, 0xffff, RZ, 0xc0, !PT ;  /* 0x0000ffff05057812 */ /* 0x000fe200078ec0ff */
[----:B------:R0:W-:Y:S01]  /*6e650*/  STL [R1+0x100], R4 ;  /* 0x0001000401007387 */ /* 0x0001e20000100800 */
[----:B------:R-:W-:-:S02]  /*6e660*/  LOP3.LUT R20, R21, 0xffff, RZ, 0xc0, !PT ;  /* 0x0000ffff15147812 */ /* 0x000fc400078ec0ff */
[----:B------:R-:W-:-:S04]  /*6e670*/  LOP3.LUT R6, R6, 0xffff, RZ, 0xc0, !PT ;  /* 0x0000ffff06067812 */ /* 0x000fc800078ec0ff */
[----:B------:R-:W-:Y:S02]  /*6e680*/  PRMT R6, R20, 0x3340, R6 ;  /* 0x0000334014067816 */ /* 0x000fe40000000006 */
[----:B0-----:R-:W-:-:S05]  /*6e690*/  PRMT R4, R5, 0x3340, R1 ;  /* 0x0000334005047816 */ /* 0x001fca0000000001 */
[----:B------:R0:W-:Y:S04]  /*6e6a0*/  STL [R1+0x50], R4 ;  /* 0x0000500401007387 */ /* 0x0001e80000100800 */
[----:B------:R-:W-:Y:S01]  /*6e6b0*/  STL [R1+0xc8], R6 ;  /* 0x0000c80601007387 */ /* 0x000fe20000100800 */
[----:B----4-:R-:W-:-:S05]  /*6e6c0*/  PRMT R5, R15, 0x5410, R27 ;  /* 0x000054100f057816 */ /* 0x010fca000000001b */
[----:B------:R1:W-:Y:S01]  /*6e6d0*/  STL [R1+0xac], R5 ;  /* 0x0000ac0501007387 */ /* 0x0003e20000100800 */
[----:B0-----:R-:W-:Y:S02]  /*6e6e0*/  PRMT R4, R8, 0x5410, R29 ;  /* 0x0000541008047816 */ /* 0x001fe4000000001d */
[----:B------:R-:W-:Y:S02]  /*6e6f0*/  PRMT R2, R2, 0x5410, R19 ;  /* 0x0000541002027816 */ /* 0x000fe40000000013 */
[----:B------:R-:W-:Y:S02]  /*6e700*/  LOP3.LUT R22, R14, 0xffff, RZ, 0xc0, !PT ;  /* 0x0000ffff0e167812 */ /* 0x000fe400078ec0ff */
[----:B------:R-:W-:Y:S02]  /*6e710*/  LOP3.LUT R20, R12, 0xffff, RZ, 0xc0, !PT ;  /* 0x0000ffff0c147812 */ /* 0x000fe400078ec0ff */
[----:B------:R-:W-:Y:S01]  /*6e720*/  LOP3.LUT R21, R11, 0xffff, RZ, 0xc0, !PT ;  /* 0x0000ffff0b157812 */ /* 0x000fe200078ec0ff */
[----:B------:R-:W-:Y:S04]  /*6e730*/  STL [R1+0xb0], R4 ;  /* 0x0000b00401007387 */ /* 0x000fe80000100800 */
[----:B------:R0:W-:Y:S04]  /*6e740*/  STL [R1+0xb8], R2 ;  /* 0x0000b80201007387 */ /* 0x0001e80000100800 */
[----:B------:R-:W2:Y:S01]  /*6e750*/  LDL.LU R18, [R1+0xd0] ;  /* 0x0000d00001127983 */ /* 0x000ea20000300800 */
[----:B-1----:R-:W-:-:S02]  /*6e760*/  PRMT R5, R20, 0x3340, R1 ;  /* 0x0000334014057816 */ /* 0x002fc40000000001 */
[----:B------:R-:W-:Y:S01]  /*6e770*/  PRMT R6, R22, 0x3340, R21 ;  /* 0x0000334016067816 */ /* 0x000fe20000000015 */
[----:B------:R-:W2:Y:S04]  /*6e780*/  LDL.LU R26, [R1+0x1248] ;  /* 0x00124800011a7983 */ /* 0x000ea80000300800 */
[----:B------:R-:W3:Y:S04]  /*6e790*/  LDL.LU R16, [R1+0xbc] ;  /* 0x0000bc0001107983 */ /* 0x000ee80000300800 */
[----:B------:R-:W3:Y:S04]  /*6e7a0*/  LDL.LU R12, [R1+0xf8] ;  /* 0x0000f800010c7983 */ /* 0x000ee80000300800 */
[----:B------:R-:W4:Y:S04]  /*6e7b0*/  LDL.LU R13, [R1+0x13e0] ;  /* 0x0013e000010d7983 */ /* 0x000f280000300800 */
[----:B------:R-:W2:Y:S04]  /*6e7c0*/  LDL.LU R7, [R1+0x12b4] ;  /* 0x0012b40001077983 */ /* 0x000ea80000300800 */
[----:B------:R-:W2:Y:S01]  /*6e7d0*/  LDL.LU R24, [R1+0x134c] ;  /* 0x00134c0001187983 */ /* 0x000ea20000300800 */
[----:B0-----:R-:W-:-:S03]  /*6e7e0*/  PRMT R2, R6, 0x5410, R5 ;  /* 0x0000541006027816 */ /* 0x001fc60000000005 */
[----:B------:R-:W2:Y:S04]  /*6e7f0*/  LDL.LU R17, [R1+0xf4] ;  /* 0x0000f40001117983 */ /* 0x000ea80000300800 */
[----:B------:R-:W2:Y:S04]  /*6e800*/  LDL.LU R25, [R1+0x18c] ;  /* 0x00018c0001197983 */ /* 0x000ea80000300800 */
[----:B------:R0:W-:Y:S04]  /*6e810*/  STL [R1+0xfc], R2 ;  /* 0x0000fc0201007387 */ /* 0x0001e80000100800 */
        /* <DEDUP_REMOVED lines=8> */
[----:B0-----:R-:W2:Y:S04]  /*6e8a0*/  LDL.LU R2, [R1+0x13c0] ;  /* 0x0013c00001027983 */ /* 0x001ea80000300800 */
[----:B------:R-:W2:Y:S04]  /*6e8b0*/  LDL.LU R14, [R1+0x1418] ;  /* 0x00141800010e7983 */ /* 0x000ea80000300800 */
[----:B------:R-:W2:Y:S01]  /*6e8c0*/  LDL.LU R11, [R1+0x1314] ;  /* 0x00131400010b7983 */ /* 0x000ea20000300800 */
[----:B------:R-:W-:-:S03]  /*6e8d0*/  SHF.R.U32.HI R6, RZ, 0x8, R22 ;  /* 0x00000008ff067819 */ /* 0x000fc60000011616 */
[----:B------:R-:W2:Y:S01]  /*6e8e0*/  LDL.LU R22, [R1+0x1250] ;  /* 0x0012500001167983 */ /* 0x000ea20000300800 */
[----:B------:R-:W-:-:S03]  /*6e8f0*/  SHF.R.U32.HI R5, RZ, 0x8, R21 ;  /* 0x00000008ff057819 */ /* 0x000fc60000011615 */
[----:B------:R-:W2:Y:S01]  /*6e900*/  LDL.LU R21, [R1+0xb4] ;  /* 0x0000b40001157983 */ /* 0x000ea20000300800 */
[----:B------:R-:W-:Y:S02]  /*6e910*/  SHF.R.U32.HI R20, RZ, 0x8, R20 ;  /* 0x00000008ff147819 */ /* 0x000fe40000011614 */
[----:B------:R-:W-:Y:S02]  /*6e920*/  LOP3.LUT R6, R6, 0xffff, RZ, 0xc0, !PT ;  /* 0x0000ffff06067812 */ /* 0x000fe400078ec0ff */
[----:B------:R-:W-:Y:S02]  /*6e930*/  LOP3.LUT R5, R5, 0xffff, RZ, 0xc0, !PT ;  /* 0x0000ffff05057812 */ /* 0x000fe400078ec0ff */
[----:B------:R-:W-:Y:S02]  /*6e940*/  LOP3.LUT R20, R20, 0xffff, RZ, 0xc0, !PT ;  /* 0x0000ffff14147812 */ /* 0x000fe400078ec0ff */
[----:B------:R-:W-:Y:S02]  /*6e950*/  PRMT R6, R6, 0x3340, R5 ;  /* 0x0000334006067816 */ /* 0x000fe40000000005 */
[----:B------:R-:W-:-:S03]  /*6e960*/  PRMT R5, R20, 0x3340, R1 ;  /* 0x0000334014057816 */ /* 0x000fc60000000001 */
[----:B------:R-:W-:Y:S04]  /*6e970*/  STL [R1+0x74], R6 ;  /* 0x0000740601007387 */ /* 0x000fe80000100800 */
[----:B------:R3:W-:Y:S02]  /*6e980*/  STL [R1+0x40], R5 ;  /* 0x0000400501007387 */ /* 0x0007e40000100800 */
[----:B---3--:R-:W-:Y:S02]  /*6e990*/  PRMT R5, R12, 0x5410, R16 ;  /* 0x000054100c057816 */ /* 0x008fe40000000010 */
[----:B--2---:R-:W-:-:S05]  /*6e9a0*/  PRMT R20, R22, 0x5410, R21 ;  /* 0x0000541016147816 */ /* 0x004fca0000000015 */
[----:B------:R0:W-:Y:S04]  /*6e9b0*/  STL [R1+0xb4], R20 ;  /* 0x0000b41401007387 */ /* 0x0001e80000100800 */
[----:B------:R-:W2:Y:S01]  /*6e9c0*/  LDL.LU R12, [R1+0x13c8] ;  /* 0x0013c800010c7983 */ /* 0x000ea20000300800 */
[----:B------:R-:W-:Y:S02]  /*6e9d0*/  PRMT R6, R26, 0x5410, R18 ;  /* 0x000054101a067816 */ /* 0x000fe40000000012 */
[----:B----4-:R-:W-:Y:S02]  /*6e9e0*/  LOP3.LUT R21, R13, 0xffff, RZ, 0xc0, !PT ;  /* 0x0000ffff0d157812 */ /* 0x010fe400078ec0ff */
[----:B------:R-:W-:Y:S01]  /*6e9f0*/  LOP3.LUT R7, R7, 0xffff, RZ, 0xc0, !PT ;  /* 0x0000ffff07077812 */ /* 0x000fe200078ec0ff */
[----:B------:R1:W-:Y:S01]  /*6ea00*/  STL [R1+0xa0], R6 ;  /* 0x0000a00601007387 */ /* 0x0003e20000100800 */
[----:B0-----:R-:W-:-:S03]  /*6ea10*/  LOP3.LUT R20, R24, 0xffff, RZ, 0xc0, !PT ;  /* 0x0000ffff18147812 */ /* 0x001fc600078ec0ff */
[----:B------:R0:W-:Y:S01]  /*6ea20*/  STL [R1+0xa4], R5 ;  /* 0x0000a40501007387 */ /* 0x0001e20000100800 */
[----:B-1----:R-:W-:Y:S02]  /*6ea30*/  PRMT R6, R21, 0x3340, R20 ;  /* 0x0000334015067816 */ /* 0x002fe40000000014 */
[----:B0-----:R-:W-:-:S04]  /*6ea40*/  PRMT R5, R7, 0x3340, R1 ;  /* 0x0000334007057816 */ /* 0x001fc80000000001 */
[----:B------:R-:W-:Y:S02]  /*6ea50*/  PRMT R6, R6, 0x5410, R5 ;  /* 0x0000541006067816 */ /* 0x000fe40000000005 */
[----:B------:R-:W-:Y:S02]  /*6ea60*/  SHF.R.U32.HI R21, RZ, 0x8, R21 ;  /* 0x00000008ff157819 */ /* 0x000fe40000011615 */
[----:B------:R-:W-:Y:S01]  /*6ea70*/  SHF.R.U32.HI R5, RZ, 0x8, R23 ;  /* 0x00000008ff057819 */ /* 0x000fe20000011617 */
[----:B------:R0:W-:Y:S03]  /*6ea80*/  STL [R1+0xf8], R6 ;  /* 0x0000f80601007387 */ /* 0x0001e60000100800 */
[----:B------:R-:W-:Y:S02]  /*6ea90*/  LOP3.LUT R5, R5, 0xffff, RZ, 0xc0, !PT ;  /* 0x0000ffff05057812 */ /* 0x000fe400078ec0ff */
[----:B0-----:R-:W-:-:S02]  /*6eaa0*/  SHF.R.U32.HI R6, RZ, 0x8, R20 ;  /* 0x00000008ff067819 */ /* 0x001fc40000011614 */
[----:B------:R-:W-:Y:S02]  /*6eab0*/  LOP3.LUT R20, R21, 0xffff, RZ, 0xc0, !PT ;  /* 0x0000ffff15147812 */ /* 0x000fe400078ec0ff */
[----:B------:R-:W-:Y:S02]  /*6eac0*/  LOP3.LUT R6, R6, 0xffff, RZ, 0xc0, !PT ;  /* 0x0000ffff06067812 */ /* 0x000fe400078ec0ff */
[----:B------:R-:W-:Y:S02]  /*6ead0*/  PRMT R5, R5, 0x3340, R1 ;  /* 0x0000334005057816 */ /* 0x000fe40000000001 */
[----:B------:R-:W-:Y:S02]  /*6eae0*/  PRMT R16, R20, 0x3340, R6 ;  /* 0x0000334014107816 */ /* 0x000fe40000000006 */
[----:B------:R-:W-:-:S03]  /*6eaf0*/  PRMT R8, R8, 0x5410, R10 ;  /* 0x0000541008087816 */ /* 0x000fc6000000000a */
[----:B------:R-:W-:Y:S04]  /*6eb00*/  STL [R1+0x1f84], R16 ;  /* 0x001f841001007387 */ /* 0x000fe80000100800 */
[----:B------:R0:W-:Y:S04]  /*6eb10*/  STL [R1+0x1c], R5 ;  /* 0x00001c0501007387 */ /* 0x0001e80000100800 */
[----:B------:R-:W-:Y:S01]  /*6eb20*/  STL [R1+0x1f88], R8 ;  /* 0x001f880801007387 */ /* 0x000fe20000100800 */
[----:B------:R-:W-:Y:S02]  /*6eb30*/  LOP3.LUT R22, R29, 0xffff, RZ, 0xc0, !PT ;  /* 0x0000ffff1d167812 */ /* 0x000fe400078ec0ff */
[----:B0-----:R-:W-:-:S02]  /*6eb40*/  PRMT R5, R25, 0x5410, R17 ;  /* 0x0000541019057816 */ /* 0x001fc40000000011 */
[----:B------:R-:W-:Y:S02]  /*6eb50*/  LOP3.LUT R24, R19, 0xffff, RZ, 0xc0, !PT ;  /* 0x0000ffff13187812 */ /* 0x000fe400078ec0ff */
[----:B------:R-:W-:Y:S01]  /*6eb60*/  LOP3.LUT R20, R2, 0xffff, RZ, 0xc0, !PT ;  /* 0x0000ffff02147812 */ /* 0x000fe200078ec0ff */
[----:B------:R0:W-:Y:S03]  /*6eb70*/  STL [R1+0xa8], R5 ;  /* 0x0000a80501007387 */ /* 0x0001e60000100800 */
[----:B------:R-:W-:Y:S02]  /*6eb80*/  PRMT R6, R22, 0x3340, R20 ;  /* 0x0000334016067816 */ /* 0x000fe40000000014 */
[----:B0-----:R-:W-:Y:S02]  /*6eb90*/  PRMT R5, R28, 0x5410, R4 ;  /* 0x000054101c057816 */ /* 0x001fe40000000004 */
[----:B------:R-:W-:-:S03]  /*6eba0*/  PRMT R4, R15, 0x5410, R27 ;  /* 0x000054100f047816 */ /* 0x000fc6000000001b */
[----:B------:R0:W-:Y:S04]  /*6ebb0*/  STL [R1+0x98], R5 ;  /* 0x0000980501007387 */ /* 0x0001e80000100800 */
[----:B------:R1:W-:Y:S04]  /*6ebc0*/  STL [R1+0x9c], R4 ;  /* 0x00009c0401007387 */ /* 0x0003e80000100800 */
[----:B------:R-:W3:Y:S04]  /*6ebd0*/  LDL.LU R8, [R1+0x178] ;  /* 0x0001780001087983 */ /* 0x000ee80000300800 */
[----:B------:R-:W4:Y:S01]  /*6ebe0*/  LDL.LU R16, [R1+0x128] ;  /* 0x0001280001107983 */ /* 0x000f220000300800 */
[----:B------:R-:W-:-:S02]  /*6ebf0*/  LOP3.LUT R23, R14, 0xffff, RZ, 0xc0, !PT ;  /* 0x0000ffff0e177812 */ /* 0x000fc400078ec0ff */
[----:B------:R-:W-:Y:S01]  /*6ec00*/  LOP3.LUT R25, R11, 0xffff, RZ, 0xc0, !PT ;  /* 0x0000ffff0b197812 */ /* 0x000fe200078ec0ff */
[----:B------:R-:W4:Y:S04]  /*6ec10*/  LDL.LU R2, [R1+0x164] ;  /* 0x0001640001027983 */ /* 0x000f280000300800 */
[----:B------:R-:W3:Y:S04]  /*6ec20*/  LDL.LU R18, [R1+0xf0] ;  /* 0x0000f00001127983 */ /* 0x000ee80000300800 */
[----:B------:R-:W3:Y:S01]  /*6ec30*/  LDL.LU R26, [R1+0x168] ;  /* 0x00016800011a7983 */ /* 0x000ee20000300800 */
[----:B0-----:R-:W-:-:S04]  /*6ec40*/  PRMT R5, R24, 0x3340, R1 ;  /* 0x0000334018057816 */ /* 0x001fc80000000001 */
[----:B-1----:R-:W-:Y:S02]  /*6ec50*/  PRMT R4, R6, 0x5410, R5 ;  /* 0x0000541006047816 */ /* 0x002fe40000000005 */
[----:B------:R-:W-:-:S03]  /*6ec60*/  PRMT R5, R25, 0x3340, R1 ;  /* 0x0000334019057816 */ /* 0x000fc60000000001 */
[----:B------:R0:W-:Y:S04]  /*6ec70*/  STL [R1+0xf4], R4 ;  /* 0x0000f40401007387 */ /* 0x0001e80000100800 */
[----:B------:R-:W3:Y:S04]  /*6ec80*/  LDL.LU R13, [R1+0xe8] ;  /* 0x0000e800010d7983 */ /* 0x000ee80000300800 */
[----:B------:R-:W3:Y:S04]  /*6ec90*/  LDL.LU R17, [R1+0x16c] ;  /* 0x00016c0001117983 */ /* 0x000ee80000300800 */
[----:B------:R-:W3:Y:S04]  /*6eca0*/  LDL.LU R10, [R1+0x90] ;  /* 0x00009000010a7983 */ /* 0x000ee80000300800 */
[----:B0-----:R-:W3:Y:S04]  /*6ecb0*/  LDL.LU R4, [R1+0x154] ;  /* 0x0001540001047983 */ /* 0x001ee80000300800 */
[----:B------:R-:W3:Y:S04]  /*6ecc0*/  LDL.LU R28, [R1+0x68] ;  /* 0x00006800011c7983 */ /* 0x000ee80000300800 */
[----:B------:R-:W3:Y:S04]  /*6ecd0*/  LDL.LU R15, [R1+0x160] ;  /* 0x00016000010f7983 */ /* 0x000ee80000300800 */
[----:B------:R-:W3:Y:S04]  /*6ece0*/  LDL.LU R11, [R1+0x1400] ;  /* 0x00140000010b7983 */ /* 0x000ee80000300800 */
[----:B------:R-:W3:Y:S04]  /*6ecf0*/  LDL.LU R27, [R1+0x12e0] ;  /* 0x0012e000011b7983 */ /* 0x000ee80000300800 */
[----:B------:R-:W3:Y:S01]  /*6ed00*/  LDL.LU R29, [R1+0x1390] ;  /* 0x00139000011d7983 */ /* 0x000ee20000300800 */
[----:B--2---:R-:W-:-:S04]  /*6ed10*/  LOP3.LUT R21, R12, 0xffff, RZ, 0xc0, !PT ;  /* 0x0000ffff0c157812 */ /* 0x004fc800078ec0ff */
[----:B------:R-:W-:-:S04]  /*6ed20*/  PRMT R6, R23, 0x3340, R21 ;  /* 0x0000334017067816 */ /* 0x000fc80000000015 */
[----:B------:R-:W-:Y:S02]  /*6ed30*/  PRMT R5, R6, 0x5410, R5 ;  /* 0x0000541006057816 */ /* 0x000fe40000000005 */
[----:B------:R-:W-:-:S03]  /*6ed40*/  SHF.R.U32.HI R6, RZ, 0x8, R22 ;  /* 0x00000008ff067819 */ /* 0x000fc60000011616 */
[----:B------:R0:W-:Y:S04]  /*6ed50*/  STL [R1+0xec], R5 ;  /* 0x0000ec0501007387 */ /* 0x0001e80000100800 */
[----:B------:R-:W2:Y:S04]  /*6ed60*/  LDL.LU R19, [R1+0x1404] ;  /* 0x0014040001137983 */ /* 0x000ea80000300800 */
[----:B------:R-:W2:Y:S04]  /*6ed70*/  LDL.LU R14, [R1+0x12e4] ;  /* 0x0012e400010e7983 */ /* 0x000ea80000300800 */
[----:B------:R-:W2:Y:S04]  /*6ed80*/  LDL.LU R12, [R1+0x1394] ;  /* 0x00139400010c7983 */ /* 0x000ea80000300800 */
[----:B------:R-:W2:Y:S01]  /*6ed90*/  LDL.LU R22, [R1+0x94] ;  /* 0x0000940001167983 */ /* 0x000ea20000300800 */
[----:B------:R-:W-:-:S02]  /*6eda0*/  SHF.R.U32.HI R23, RZ, 0x8, R23 ;  /* 0x00000008ff177819 */ /* 0x000fc40000011617 */
[----:B------:R-:W-:Y:S02]  /*6edb0*/  LOP3.LUT R6, R6, 0xffff, RZ, 0xc0, !PT ;  /* 0x0000ffff06067812 */ /* 0x000fe400078ec0ff */
[----:B0-----:R-:W-:Y:S02]  /*6edc0*/  SHF.R.U32.HI R5, RZ, 0x8, R20 ;  /* 0x00000008ff057819 */ /* 0x001fe40000011614 */
[----:B------:R-:W-:Y:S02]  /*6edd0*/  SHF.R.U32.HI R20, RZ, 0x8, R21 ;  /* 0x00000008ff147819 */ /* 0x000fe40000011615 */
[----:B------:R-:W-:Y:S02]  /*6ede0*/  LOP3.LUT R21, R23, 0xffff, RZ, 0xc0, !PT ;  /* 0x0000ffff17157812 */ /* 0x000fe400078ec0ff */
[----:B------:R-:W-:Y:S02]  /*6edf0*/  LOP3.LUT R5, R5, 0xffff, RZ, 0xc0, !PT ;  /* 0x0000ffff05057812 */ /* 0x000fe400078ec0ff */
[----:B------:R-:W-:-:S02]  /*6ee00*/  LOP3.LUT R20, R20, 0xffff, RZ, 0xc0, !PT ;  /* 0x0000ffff14147812 */ /* 0x000fc400078ec0ff */
[----:B------:R-:W-:Y:S02]  /*6ee10*/  PRMT R23, R6, 0x3340, R5 ;  /* 0x0000334006177816 */ /* 0x000fe40000000005 */
[----:B------:R-:W-:-:S03]  /*6ee20*/  PRMT R6, R21, 0x3340, R20 ;  /* 0x0000334015067816 */ /* 0x000fc60000000014 */
[----:B------:R-:W-:Y:S04]  /*6ee30*/  STL [R1+0xbc], R23 ;  /* 0x0000bc1701007387 */ /* 0x000fe80000100800 */
[----:B------:R0:W-:Y:S02]  /*6ee40*/  STL [R1+0x70], R6 ;  /* 0x0000700601007387 */ /* 0x0001e40000100800 */
[----:B0-----:R-:W-:-:S04]  /*6ee50*/  SHF.R.U32.HI R6, RZ, 0x8, R24 ;  /* 0x00000008ff067819 */ /* 0x001fc80000011618 */
[----:B------:R-:W-:Y:S02]  /*6ee60*/  LOP3.LUT R6, R6, 0xffff, RZ, 0xc0, !PT ;  /* 0x0000ffff06067812 */ /* 0x000fe400078ec0ff */
[----:B----4-:R-:W-:-:S05]  /*6ee70*/  PRMT R2, R2, 0x5410, R16 ;  /* 0x0000541002027816 */ /* 0x010fca0000000010 */
[----:B------:R0:W-:Y:S01]  /*6ee80*/  STL [R1+0x1f8c], R2 ;  /* 0x001f8c0201007387 */ /* 0x0001e20000100800 */
[----:B---3--:R-:W-:Y:S02]  /*6ee90*/  PRMT R20, R26, 0x5410, R18 ;  /* 0x000054101a147816 */ /* 0x008fe40000000012 */
[----:B0-----:R-:W-:Y:S02]  /*6eea0*/  PRMT R2, R6, 0x3340, R1 ;  /* 0x0000334006027816 */ /* 0x001fe40000000001 */
[----:B------:R-:W-:Y:S02]  /*6eeb0*/  PRMT R23, R15, 0x5410, R28 ;  /* 0x000054100f177816 */ /* 0x000fe4000000001c */
[----:B------:R-:W-:Y:S02]  /*6eec0*/  LOP3.LUT R26, R11, 0xffff, RZ, 0xc0, !PT ;  /* 0x0000ffff0b1a7812 */ /* 0x000fe400078ec0ff */
[----:B------:R-:W-:Y:S02]  /*6eed0*/  LOP3.LUT R24, R29, 0xffff, RZ, 0xc0, !PT ;  /* 0x0000ffff1d187812 */ /* 0x000fe400078ec0ff */
[----:B--2---:R-:W-:-:S05]  /*6eee0*/  PRMT R5, R8, 0x5410, R22 ;  /* 0x0000541008057816 */ /* 0x004fca0000000016 */
[----:B------:R0:W-:Y:S02]  /*6eef0*/  STL [R1+0x94], R5 ;  /* 0x0000940501007387 */ /* 0x0001e40000100800 */
[----:B0-----:R-:W-:-:S04]  /*6ef00*/  SHF.R.U32.HI R5, RZ, 0x8, R25 ;  /* 0x00000008ff057819 */ /* 0x001fc80000011619 */
[----:B------:R-:W-:-:S04]  /*6ef10*/  LOP3.LUT R5, R5, 0xffff, RZ, 0xc0, !PT ;  /* 0x0000ffff05057812 */ /* 0x000fc800078ec0ff */
[----:B------:R-:W-:-:S05]  /*6ef20*/  PRMT R5, R5, 0x3340, R1 ;  /* 0x0000334005057816 */ /* 0x000fca0000000001 */
[----:B------:R0:W-:Y:S04]  /*6ef30*/  STL [R1+0x18], R5 ;  /* 0x0000180501007387 */ /* 0x0001e80000100800 */
[----:B------:R1:W-:Y:S04]  /*6ef40*/  STL [R1+0x14], R2 ;  /* 0x0000140201007387 */ /* 0x0003e80000100800 */
[----:B------:R-:W2:Y:S04]  /*6ef50*/  LDL.LU R15, [R1+0x124] ;  /* 0x00012400010f7983 */ /* 0x000ea80000300800 */
[----:B------:R-:W2:Y:S01]  /*6ef60*/  LDL.LU R11, [R1+0x158] ;  /* 0x00015800010b7983 */ /* 0x000ea20000300800 */
[----:B------:R-:W-:-:S02]  /*6ef70*/  LOP3.LUT R29, R14, 0xffff, RZ, 0xc0, !PT ;  /* 0x0000ffff0e1d7812 */ /* 0x000fc400078ec0ff */
[----:B------:R-:W-:Y:S01]  /*6ef80*/  LOP3.LUT R25, R12, 0xffff, RZ, 0xc0, !PT ;  /* 0x0000ffff0c197812 */ /* 0x000fe200078ec0ff */
[----:B------:R-:W3:Y:S04]  /*6ef90*/  LDL.LU R14, [R1+0x6c] ;  /* 0x00006c00010e7983 */ /* 0x000ee80000300800 */
[----:B------:R-:W3:Y:S01]  /*6efa0*/  LDL.LU R12, [R1+0x14c] ;  /* 0x00014c00010c7983 */ /* 0x000ee20000300800 */
[----:B------:R-:W-:Y:S02]  /*6efb0*/  LOP3.LUT R28, R27, 0xffff, RZ, 0xc0, !PT ;  /* 0x0000ffff1b1c7812 */ /* 0x000fe400078ec0ff */
[----:B------:R-:W-:Y:S02]  /*6efc0*/  PRMT R6, R26, 0x3340, R24 ;  /* 0x000033401a067816 */ /* 0x000fe40000000018 */
[----:B------:R-:W-:-:S02]  /*6efd0*/  LOP3.LUT R27, R19, 0xffff, RZ, 0xc0, !PT ;  /* 0x0000ffff131b7812 */ /* 0x000fc400078ec0ff */
[----:B0-----:R-:W-:-:S04]  /*6efe0*/  PRMT R5, R28, 0x3340, R1 ;  /* 0x000033401c057816 */ /* 0x001fc80000000001 */
[----:B-1----:R-:W-:Y:S02]  /*6eff0*/  PRMT R2, R6, 0x5410, R5 ;  /* 0x0000541006027816 */ /* 0x002fe40000000005 */
[----:B------:R-:W-:Y:S02]  /*6f000*/  PRMT R5, R29, 0x3340, R1 ;  /* 0x000033401d057816 */ /* 0x000fe40000000001 */
[----:B------:R-:W-:Y:S01]  /*6f010*/  PRMT R6, R27, 0x3340, R25 ;  /* 0x000033401b067816 */ /* 0x000fe20000000019 */
[----:B------:R0:W-:Y:S01]  /*6f020*/  STL [R1+0xf0], R2 ;  /* 0x0000f00201007387 */ /* 0x0001e20000100800 */
[----:B------:R-:W-:-:S03]  /*6f030*/  SHF.R.U32.HI R27, RZ, 0x8, R27 ;  /* 0x00000008ff1b7819 */ /* 0x000fc6000001161b */
[----:B------:R-:W4:Y:S01]  /*6f040*/  LDL R19, [R1+0x1c0] ;  /* 0x0001c00001137983 */ /* 0x000f220000100800 */
[----:B0-----:R-:W-:Y:S02]  /*6f050*/  PRMT R2, R6, 0x5410, R5 ;  /* 0x0000541006027816 */ /* 0x001fe40000000005 */
[----:B------:R-:W-:Y:S02]  /*6f060*/  SHF.R.U32.HI R6, RZ, 0x8, R26 ;  /* 0x00000008ff067819 */ /* 0x000fe4000001161a */
[----:B------:R-:W-:Y:S02]  /*6f070*/  SHF.R.U32.HI R5, RZ, 0x8, R24 ;  /* 0x00000008ff057819 */ /* 0x000fe40000011618 */
[----:B------:R-:W-:Y:S02]  /*6f080*/  SHF.R.U32.HI R24, RZ, 0x8, R25 ;  /* 0x00000008ff187819 */ /* 0x000fe40000011619 */
[----:B------:R-:W-:Y:S02]  /*6f090*/  LOP3.LUT R6, R6, 0xffff, RZ, 0xc0, !PT ;  /* 0x0000ffff06067812 */ /* 0x000fe400078ec0ff */
[----:B------:R-:W-:-:S02]  /*6f0a0*/  LOP3.LUT R5, R5, 0xffff, RZ, 0xc0, !PT ;  /* 0x0000ffff05057812 */ /* 0x000fc400078ec0ff */
[----:B------:R-:W-:Y:S02]  /*6f0b0*/  LOP3.LUT R25, R27, 0xffff, RZ, 0xc0, !PT ;  /* 0x0000ffff1b197812 */ /* 0x000fe400078ec0ff */
[----:B------:R-:W-:Y:S02]  /*6f0c0*/  LOP3.LUT R24, R24, 0xffff, RZ, 0xc0, !PT ;  /* 0x0000ffff18187812 */ /* 0x000fe400078ec0ff */
[----:B------:R-:W-:Y:S01]  /*6f0d0*/  PRMT R18, R6, 0x3340, R5 ;  /* 0x0000334006127816 */ /* 0x000fe20000000005 */
[----:B------:R-:W-:Y:S01]  /*6f0e0*/  STL [R1+0xe8], R2 ;  /* 0x0000e80201007387 */ /* 0x000fe20000100800 */
[----:B------:R-:W-:-:S03]  /*6f0f0*/  PRMT R8, R25, 0x3340, R24 ;  /* 0x0000334019087816 */ /* 0x000fc60000000018 */
[----:B------:R0:W-:Y:S01]  /*6f100*/  STL [R1+0x1f90], R18 ;  /* 0x001f901201007387 */ /* 0x0001e20000100800 */
[----:B------:R-:W-:Y:S02]  /*6f110*/  PRMT R21, R17, 0x5410, R13 ;  /* 0x0000541011157816 */ /* 0x000fe4000000000d */
[----:B------:R-:W-:Y:S01]  /*6f120*/  PRMT R22, R4, 0x5410, R10 ;  /* 0x0000541004167816 */ /* 0x000fe2000000000a */
[----:B0-----:R-:W4:Y:S04]  /*6f130*/  LDL.LU R18, [R1+0x12d0] ;  /* 0x0012d00001127983 */ /* 0x001f280000300800 */
[----:B------:R-:W4:Y:S04]  /*6f140*/  LDL.LU R25, [R1+0x140] ;  /* 0x0001400001197983 */ /* 0x000f280000300800 */
[----:B------:R-:W4:Y:S04]  /*6f150*/  LDL.LU R24, [R1+0x24] ;  /* 0x0000240001187983 */ /* 0x000f280000300800 */
[----:B------:R0:W-:Y:S04]  /*6f160*/  STL [R1+0x1f94], R8 ;  /* 0x001f940801007387 */ /* 0x0001e80000100800 */
[----:B0-----:R-:W4:Y:S04]  /*6f170*/  LDL.LU R8, [R1+0x84] ;  /* 0x0000840001087983 */ /* 0x001f280000300800 */
[----:B------:R-:W4:Y:S04]  /*6f180*/  LDL.LU R27, [R1+0x12cc] ;  /* 0x0012cc00011b7983 */ /* 0x000f280000300800 */
[----:B------:R-:W4:Y:S04]  /*6f190*/  LDL.LU R26, [R1+0x1414] ;  /* 0x00141400011a7983 */ /* 0x000f280000300800 */
[----:B------:R-:W4:Y:S04]  /*6f1a0*/  LDL.LU R13, [R1+0x12a8] ;  /* 0x0012a800010d7983 */ /* 0x000f280000300800 */
[----:B------:R-:W4:Y:S04]  /*6f1b0*/  LDL.LU R17, [R1+0x12a4] ;  /* 0x0012a40001117983 */ /* 0x000f280000300800 */
[----:B------:R-:W4:Y:S04]  /*6f1c0*/  LDL.LU R10, [R1+0x141c] ;  /* 0x00141c00010a7983 */ /* 0x000f280000300800 */
[----:B------:R-:W4:Y:S01]  /*6f1d0*/  LDL.LU R4, [R1+0x140c] ;  /* 0x00140c0001047983 */ /* 0x000f220000300800 */
[----:B--2---:R-:W-:-:S05]  /*6f1e0*/  PRMT R11, R11, 0x5410, R15 ;  /* 0x000054100b0b7816 */ /* 0x004fca000000000f */
[----:B------:R0:W-:Y:S04]  /*6f1f0*/  STL [R1+0x1f98], R11 ;  /* 0x001f980b01007387 */ /* 0x0001e80000100800 */
[----:B0-----:R-:W2:Y:S04]  /*6f200*/  LDL.LU R11, [R1+0x144] ;  /* 0x00014400010b7983 */ /* 0x001ea80000300800 */
[----:B------:R0:W-:Y:S04]  /*6f210*/  STL [R1+0x1fc8], R9 ;  /* 0x001fc80901007387 */ /* 0x0001e80000100800 */
[----:B0-----:R-:W2:Y:S04]  /*6f220*/  LDL.LU R9, [R1+0x8c] ;  /* 0x00008c0001097983 */ /* 0x001ea80000300800 */
[----:B------:R-:W2:Y:S01]  /*6f230*/  LDL.LU R15, [R1+0x1408] ;  /* 0x00140800010f7983 */ /* 0x000ea20000300800 */
[----:B---3--:R-:W-:-:S03]  /*6f240*/  PRMT R12, R12, 0x5410, R14 ;  /* 0x000054100c0c7816 */ /* 0x008fc6000000000e */
[----:B------:R-:W3:Y:S01]  /*6f250*/  LDL R14, [R1+0x1c4] ;  /* 0x0001c400010e7983 */ /* 0x000ee20000100800 */
[----:B------:R-:W-:Y:S02]  /*6f260*/  SHF.R.U32.HI R5, RZ, 0x8, R29 ;  /* 0x00000008ff057819 */ /* 0x000fe4000001161d */
[----:B------:R-:W-:Y:S02]  /*6f270*/  SHF.R.U32.HI R6, RZ, 0x8, R28 ;  /* 0x00000008ff067819 */ /* 0x000fe4000001161c */
[----:B------:R-:W-:Y:S02]  /*6f280*/  LOP3.LUT R5, R5, 0xffff, RZ, 0xc0, !PT ;  /* 0x0000ffff05057812 */ /* 0x000fe400078ec0ff */
[----:B------:R-:W-:Y:S02]  /*6f290*/  LOP3.LUT R6, R6, 0xffff, RZ, 0xc0, !PT ;  /* 0x0000ffff06067812 */ /* 0x000fe400078ec0ff */
[--C-:B------:R-:W-:Y:S01]  /*6f2a0*/  PRMT R2, R5, 0x3340, R1.reuse ;  /* 0x0000334005027816 */ /* 0x100fe20000000001 */
[----:B------:R-:W-:Y:S01]  /*6f2b0*/  STL [R1+0x1f9c], R12 ;  /* 0x001f9c0c01007387 */ /* 0x000fe20000100800 */
[----:B------:R-:W-:-:S03]  /*6f2c0*/  PRMT R16, R6, 0x3340, R1 ;  /* 0x0000334006107816 */ /* 0x000fc60000000001 */
[----:B------:R2:W-:Y:S04]  /*6f2d0*/  STL [R1+0x1fa0], R2 ;  /* 0x001fa00201007387 */ /* 0x0005e80000100800 */
[----:B------:R-:W-:Y:S01]  /*6f2e0*/  STL [R1+0x1fa4], R16 ;  /* 0x001fa41001007387 */ /* 0x000fe20000100800 */
[----:B------:R-:W-:-:S03]  /*6f2f0*/  SHF.R.U32.HI R29, RZ, 0x8, R7 ;  /* 0x00000008ff1d7819 */ /* 0x000fc60000011607 */
[----:B------:R-:W3:Y:S01]  /*6f300*/  LDL.LU R7, [R1+0x1fcc] ;  /* 0x001fcc0001077983 */ /* 0x000ee20000300800 */
[----:B----4-:R-:W-:Y:S02]  /*6f310*/  LOP3.LUT R6, R27, 0xffff, RZ, 0xc0, !PT ;  /* 0x0000ffff1b067812 */ /* 0x010fe400078ec0ff */
[----:B------:R-:W-:Y:S02]  /*6f320*/  LOP3.LUT R5, R18, 0xffff, RZ, 0xc0, !PT ;  /* 0x0000ffff12057812 */ /* 0x000fe400078ec0ff */
[----:B------:R-:W-:Y:S02]  /*6f330*/  SHF.R.U32.HI R28, RZ, 0x8, R24 ;  /* 0x00000008ff1c7819 */ /* 0x000fe40000011618 */
[--C-:B------:R-:W-:Y:S02]  /*6f340*/  PRMT R24, R26, 0x4210, R5.reuse ;  /* 0x000042101a187816 */ /* 0x100fe40000000005 */
[----:B------:R-:W-:Y:S02]  /*6f350*/  PRMT R20, R20, 0x5210, R5 ;  /* 0x0000521014147816 */ /* 0x000fe40000000005 */
[----:B------:R-:W-:-:S04]  /*6f360*/  LOP3.LUT R5, R13, 0xffff, RZ, 0xc0, !PT ;  /* 0x0000ffff0d057812 */ /* 0x000fc800078ec0ff */
[----:B------:R-:W-:Y:S02]  /*6f370*/  PRMT R26, R4, 0x4210, R5 ;  /* 0x00004210041a7816 */ /* 0x000fe40000000005 */
[----:B------:R-:W-:Y:S02]  /*6f380*/  LOP3.LUT R29, R29, 0xffff, RZ, 0xc0, !PT ;  /* 0x0000ffff1d1d7812 */ /* 0x000fe400078ec0ff */
[----:B------:R-:W-:Y:S02]  /*6f390*/  LOP3.LUT R28, R28, 0xffff, RZ, 0xc0, !PT ;  /* 0x0000ffff1c1c7812 */ /* 0x000fe400078ec0ff */
[--C-:B------:R-:W-:Y:S02]  /*6f3a0*/  PRMT R29, R29, 0x3340, R1.reuse ;  /* 0x000033401d1d7816 */ /* 0x100fe40000000001 */
[----:B------:R-:W-:Y:S02]  /*6f3b0*/  PRMT R28, R28, 0x3340, R1 ;  /* 0x000033401c1c7816 */ /* 0x000fe40000000001 */
[----:B------:R-:W-:-:S02]  /*6f3c0*/  PRMT R21, R21, 0x5210, R6 ;  /* 0x0000521015157816 */ /* 0x000fc40000000006 */
[----:B------:R-:W-:Y:S02]  /*6f3d0*/  PRMT R22, R22, 0x5210, R5 ;  /* 0x0000521016167816 */ /* 0x000fe40000000005 */
[----:B--2---:R-:W-:-:S05]  /*6f3e0*/  PRMT R2, R11, 0x5410, R9 ;  /* 0x000054100b027816 */ /* 0x004fca0000000009 */
[----:B------:R0:W-:Y:S02]  /*6f3f0*/  STL [R1+0x88], R2 ;  /* 0x0000880201007387 */ /* 0x0001e40000100800 */
[----:B0-----:R-:W-:Y:S02]  /*6f400*/  PRMT R2, R25, 0x5410, R8 ;  /* 0x0000541019027816 */ /* 0x001fe40000000008 */
[----:B------:R-:W-:Y:S02]  /*6f410*/  PRMT R25, R10, 0x4210, R6 ;  /* 0x000042100a197816 */ /* 0x000fe40000000006 */
[----:B------:R-:W0:Y:S01]  /*6f420*/  LDS.128 R8, [R19] ;  /* 0x0000000013087984 */ /* 0x000e220000000c00 */
[----:B------:R-:W-:Y:S06]  /*6f430*/  BAR.SYNC.DEFER_BLOCKING 0x0 ;  /* 0x0000000000007b1d */ /* 0x000fec0000010000 */
[----:B------:R1:W-:Y:S02]  /*6f440*/  STL [R1+0x8c], R2 ;  /* 0x00008c0201007387 */ /* 0x0003e40000100800 */
[----:B-1----:R-:W-:-:S04]  /*6f450*/  LOP3.LUT R2, R17, 0xffff, RZ, 0xc0, !PT ;  /* 0x0000ffff11027812 */ /* 0x002fc800078ec0ff */
[----:B------:R-:W-:-:S05]  /*6f460*/  PRMT R27, R15, 0x4210, R2 ;  /* 0x000042100f1b7816 */ /* 0x000fca0000000002 */
[----:B---3--:R-:W-:Y:S01]  /*6f470*/  STSM.16.M88.4 [R14], R24 ;  /* 0x000000180e007844 */ /* 0x008fe20000000200 */
[----:B------:R-:W-:Y:S06]  /*6f480*/  BAR.SYNC.DEFER_BLOCKING 0x0 ;  /* 0x0000000000007b1d */ /* 0x000fec0000010000 */
[----:B------:R-:W1:Y:S02]  /*6f490*/  LDS.128 R24, [R19] ;  /* 0x0000000013187984 */ /* 0x000e640000000c00 */
[----:B------:R-:W-:Y:S06]  /*6f4a0*/  BAR.SYNC.DEFER_BLOCKING 0x0 ;  /* 0x0000000000007b1d */ /* 0x000fec0000010000 */
[----:B------:R-:W-:Y:S04]  /*6f4b0*/  STL [R1+0x1fa8], R29 ;  /* 0x001fa81d01007387 */ /* 0x000fe80000100800 */
[----:B------:R-:W-:Y:S04]  /*6f4c0*/  STL [R1+0x1fac], R28 ;  /* 0x001fac1c01007387 */ /* 0x000fe80000100800 */
[----:B0-----:R0:W-:Y:S01]  /*6f4d0*/  STL.64 [R1+0x30], R8 ;  /* 0x0000300801007387 */ /* 0x0011e20000100a00 */
[----:B------:R-:W-:-:S03]  /*6f4e0*/  PRMT R23, R23, 0x5210, R2 ;  /* 0x0000521017177816 */ /* 0x000fc60000000002 */
[----:B------:R-:W-:Y:S04]  /*6f4f0*/  STL.64 [R1+0x38], R10 ;  /* 0x0000380a01007387 */ /* 0x000fe80000100a00 */
[----:B0-----:R-:W2:Y:S04]  /*6f500*/  LDL.LU R9, [R1+0x1fc8] ;  /* 0x001fc80001097983 */ /* 0x001ea80000300800 */
[----:B------:R-:W-:Y:S04]  /*6f510*/  STL [R1+0x1fb0], R19 ;  /* 0x001fb01301007387 */ /* 0x000fe80000100800 */
[----:B------:R0:W-:Y:S01]  /*6f520*/  STSM.16.M88.4 [R14], R20 ;  /* 0x000000140e007844 */ /* 0x0001e20000000200 */
[----:B------:R-:W-:-:S02]  /*6f530*/  SHF.R.U32.HI R5, RZ, 0x8, R0 ;  /* 0x00000008ff057819 */ /* 0x000fc40000011600 */
[----:B------:R-:W-:Y:S01]  /*6f540*/  SHF.R.U32.HI R6, RZ, 0x8, R3 ;  /* 0x00000008ff067819 */ /* 0x000fe20000011603 */
[----:B------:R-:W-:Y:S06]  /*6f550*/  BAR.SYNC.DEFER_BLOCKING 0x0 ;  /* 0x0000000000007b1d */ /* 0x000fec0000010000 */
[----:B-1----:R1:W-:Y:S04]  /*6f560*/  STL.64 [R1+0x20], R24 ;  /* 0x0000201801007387 */ /* 0x0023e80000100a00 */
[----:B------:R3:W-:Y:S04]  /*6f570*/  STL.64 [R1+0x28], R26 ;  /* 0x0000281a01007387 */ /* 0x0007e80000100a00 */
[----:B------:R-:W4:Y:S04]  /*6f580*/  LDL.LU R13, [R1+0x120] ;  /* 0x00012000010d7983 */ /* 0x000f280000300800 */
[----:B0-----:R-:W4:Y:S04]  /*6f590*/  LDL.LU R14, [R1+0x148] ;  /* 0x00014800010e7983 */ /* 0x001f280000300800 */
[----:B------:R-:W2:Y:S04]  /*6f5a0*/  LDL.LU R17, [R1+0x64] ;  /* 0x0000640001117983 */ /* 0x000ea80000300800 */
[----:B------:R-:W2:Y:S04]  /*6f5b0*/  LDL.LU R23, [R1+0x80] ;  /* 0x0000800001177983 */ /* 0x000ea80000300800 */
[----:B-1----:R-:W2:Y:S04]  /*6f5c0*/  LDL.LU R24, [R1+0x60] ;  /* 0x0000600001187983 */ /* 0x002ea80000300800 */
[----:B------:R-:W2:Y:S04]  /*6f5d0*/  LDL.LU R25, [R1+0x5c] ;  /* 0x00005c0001197983 */ /* 0x000ea80000300800 */
[----:B---3--:R-:W3:Y:S04]  /*6f5e0*/  LDL.LU R26, [R1+0x78] ;  /* 0x00007800011a7983 */ /* 0x008ee80000300800 */
[----:B------:R-:W2:Y:S04]  /*6f5f0*/  LDL.LU R27, [R1+0xcc] ;  /* 0x0000cc00011b7983 */ /* 0x000ea80000300800 */
[----:B--2---:R0:W-:Y:S04]  /*6f600*/  STL [R1+0x1fbc], R27 ;  /* 0x001fbc1b01007387 */ /* 0x0041e80000100800 */
[----:B0-----:R-:W3:Y:S04]  /*6f610*/  LDL.LU R27, [R1+0x58] ;  /* 0x00005800011b7983 */ /* 0x001ee80000300800 */
[----:B------:R-:W2:Y:S04]  /*6f620*/  LDL.LU R19, [R1+0xc0] ;  /* 0x0000c00001137983 */ /* 0x000ea80000300800 */
[----:B--2---:R0:W-:Y:S04]  /*6f630*/  STL [R1+0x1fb8], R19 ;  /* 0x001fb81301007387 */ /* 0x0041e80000100800 */
[----:B0-----:R-:W2:Y:S04]  /*6f640*/  LDL.LU R19, [R1+0x54] ;  /* 0x0000540001137983 */ /* 0x001ea80000300800 */
[----:B------:R-:W2:Y:S01]  /*6f650*/  LDL.LU R28, [R1+0x40] ;  /* 0x00004000011c7983 */ /* 0x000ea20000300800 */
[----:B------:R-:W-:-:S02]  /*6f660*/  SHF.R.U32.HI R21, RZ, 0x8, R9 ;  /* 0x00000008ff157819 */ /* 0x000fc40000011609 */
[----:B------:R-:W-:Y:S02]  /*6f670*/  SHF.R.U32.HI R20, RZ, 0x8, R7 ;  /* 0x00000008ff147819 */ /* 0x000fe40000011607 */
[----:B----4-:R-:W-:Y:S02]  /*6f680*/  PRMT R14, R14, 0x5410, R13 ;  /* 0x000054100e0e7816 */ /* 0x010fe4000000000d */
[----:B------:R-:W-:Y:S01]  /*6f690*/  PRMT R23, R23, 0x5410, R17 ;  /* 0x0000541017177816 */ /* 0x000fe20000000011 */
[----:B--2---:R0:W-:Y:S04]  /*6f6a0*/  STL [R1+0x1fb4], R28 ;  /* 0x001fb41c01007387 */ /* 0x0041e80000100800 */
[----:B0-----:R-:W2:Y:S04]  /*6f6b0*/  LDL.LU R28, [R1+0x50] ;  /* 0x00005000011c7983 */ /* 0x001ea80000300800 */
        /* <DEDUP_REMOVED lines=17> */
[----:B0-----:R-:W4:Y:S04]  /*6f7d0*/  LDL.LU R14, [R1+0x1424] ;  /* 0x00142400010e7983 */ /* 0x001f280000300800 */
[----:B------:R-:W4:Y:S01]  /*6f7e0*/  LDL.LU R17, [R1+0x1fc0] ;  /* 0x001fc00001117983 */ /* 0x000f220000300800 */
[----:B---3--:R-:W-:-:S02]  /*6f7f0*/  PRMT R26, R26, 0x5410, R27 ;  /* 0x000054101a1a7816 */ /* 0x008fc4000000001b */
[----:B--2---:R-:W-:Y:S02]  /*6f800*/  PRMT R24, R13, 0x5410, R24 ;  /* 0x000054100d187816 */ /* 0x004fe40000000018 */
[----:B------:R-:W2:Y:S04]  /*6f810*/  LDL.LU R13, [R1+0x1420] ;  /* 0x00142000010d7983 */ /* 0x000ea80000300800 */
[----:B------:R0:W-:Y:S01]  /*6f820*/  STL [R1+0x80], R23 ;  /* 0x0000801701007387 */ /* 0x0001e20000100800 */
[----:B----4-:R-:W-:-:S03]  /*6f830*/  PRMT R25, R17, 0x5410, R25 ;  /* 0x0000541011197816 */ /* 0x010fc60000000019 */
[----:B0-----:R-:W3:Y:S04]  /*6f840*/  LDL.LU R23, [R1+0x12c8] ;  /* 0x0012c80001177983 */ /* 0x001ee80000300800 */
[----:B------:R-:W4:Y:S04]  /*6f850*/  LDL.LU R17, [R1+0x12c4] ;  /* 0x0012c40001117983 */ /* 0x000f280000300800 */
[----:B------:R-:W2:Y:S02]  /*6f860*/  LDL.LU R27, [R1+0x1fbc] ;  /* 0x001fbc00011b7983 */ /* 0x000ea40000300800 */
[----:B--2---:R-:W-:-:S02]  /*6f870*/  PRMT R27, R27, 0x5410, R19 ;  /* 0x000054101b1b7816 */ /* 0x004fc40000000013 */
[----:B------:R-:W2:Y:S02]  /*6f880*/  LDL.LU R19, [R1+0x1fb8] ;  /* 0x001fb80001137983 */ /* 0x000ea40000300800 */
[----:B--2---:R-:W-:Y:S02]  /*6f890*/  PRMT R19, R19, 0x5410, R28 ;  /* 0x0000541013137816 */ /* 0x004fe4000000001c */
[----:B------:R-:W2:Y:S04]  /*6f8a0*/  LDL.LU R28, [R1+0x1fb4] ;  /* 0x001fb400011c7983 */ /* 0x000ea80000300800 */
[----:B------:R0:W-:Y:S01]  /*6f8b0*/  STL [R1+0x78], R19 ;  /* 0x0000781301007387 */ /* 0x0001e20000100800 */
[----:B------:R-:W-:Y:S02]  /*6f8c0*/  PRMT R2, R2, 0x5410, R16 ;  /* 0x0000541002027816 */ /* 0x000fe40000000010 */
[----:B------:R-:W-:Y:S01]  /*6f8d0*/  PRMT R11, R11, 0x5410, R12 ;  /* 0x000054100b0b7816 */ /* 0x000fe2000000000c */
[----:B0-----:R-:W3:Y:S01]  /*6f8e0*/  LDL.LU R19, [R1+0x1fb0] ;  /* 0x001fb00001137983 */ /* 0x001ee20000300800 */
[----:B------:R-:W-:-:S02]  /*6f8f0*/  PRMT R18, R18, 0x5410, R8 ;  /* 0x0000541012127816 */ /* 0x000fc40000000008 */
[----:B--2---:R-:W-:Y:S02]  /*6f900*/  PRMT R29, R29, 0x5410, R28 ;  /* 0x000054101d1d7816 */ /* 0x004fe4000000001c */
[----:B------:R-:W2:Y:S04]  /*6f910*/  LDL.LU R28, [R1+0x1fac] ;  /* 0x001fac00011c7983 */ /* 0x000ea80000300800 */
[----:B------:R0:W-:Y:S04]  /*6f920*/  STL [R1+0x7c], R29 ;  /* 0x00007c1d01007387 */ /* 0x0001e80000100800 */
[----:B0-----:R-:W2:Y:S04]  /*6f930*/  LDL.LU R29, [R1+0x1fa8] ;  /* 0x001fa800011d7983 */ /* 0x001ea80000300800 */
        /* <DEDUP_REMOVED lines=8> */
[----:B0-----:R-:W3:Y:S01]  /*6f9c0*/  LDL.LU R18, [R1+0x1f90] ;  /* 0x001f900001127983 */ /* 0x001ee20000300800 */
[----:B--2---:R-:W-:-:S03]  /*6f9d0*/  PRMT R8, R8, 0x5410, R2 ;  /* 0x0000541008087816 */ /* 0x004fc60000000002 */
[----:B------:R-:W2:Y:S04]  /*6f9e0*/  LDL.LU R2, [R1+0x1f8c] ;  /* 0x001f8c0001027983 */ /* 0x000ea80000300800 */
[----:B------:R0:W-:Y:S01]  /*6f9f0*/  STL [R1+0x54], R8 ;  /* 0x0000540801007387 */ /* 0x0001e20000100800 */
[----:B---3--:R-:W-:-:S03]  /*6fa00*/  PRMT R18, R18, 0x5410, R16 ;  /* 0x0000541012127816 */ /* 0x008fc60000000010 */
[----:B0-----:R-:W3:Y:S04]  /*6fa10*/  LDL.LU R8, [R1+0x1f88] ;  /* 0x001f880001087983 */ /* 0x001ee80000300800 */
[----:B------:R-:W2:Y:S01]  /*6fa20*/  LDL.LU R16, [R1+0x1f84] ;  /* 0x001f840001107983 */ /* 0x000ea20000300800 */
[----:B------:R-:W-:Y:S02]  /*6fa30*/  LOP3.LUT R21, R21, 0xffff, RZ, 0xc0, !PT ;  /* 0x0000ffff15157812 */ /* 0x000fe400078ec0ff */
[----:B------:R-:W-:Y:S02]  /*6fa40*/  LOP3.LUT R20, R20, 0xffff, RZ, 0xc0, !PT ;  /* 0x0000ffff14147812 */ /* 0x000fe400078ec0ff */
[--C-:B------:R-:W-:Y:S02]  /*6fa50*/  PRMT R21, R21, 0x3340, R1.reuse ;  /* 0x0000334015157816 */ /* 0x100fe40000000001 */
[----:B------:R-:W-:Y:S01]  /*6fa60*/  PRMT R20, R20, 0x3340, R1 ;  /* 0x0000334014147816 */ /* 0x000fe20000000001 */
[----:B------:R0:W-:Y:S01]  /*6fa70*/  STL [R1], R18 ;  /* 0x0000001201007387 */ /* 0x0001e20000100800 */
[----:B------:R-:W-:-:S02]  /*6fa80*/  PRMT R21, R4, 0x5410, R21 ;  /* 0x0000541004157816 */ /* 0x000fc40000000015 */
[----:B------:R-:W-:Y:S02]  /*6fa90*/  PRMT R28, R10, 0x5410, R28 ;  /* 0x000054100a1c7816 */ /* 0x000fe4000000001c */
[----:B------:R-:W-:Y:S01]  /*6faa0*/  PRMT R20, R15, 0x5410, R20 ;  /* 0x000054100f147816 */ /* 0x000fe20000000014 */
[----:B0-----:R-:W3:Y:S01]  /*6fab0*/  LDL.LU R18, [R1+0x1f80] ;  /* 0x001f800001127983 */ /* 0x001ee20000300800 */
[----:B--2---:R-:W-:-:S03]  /*6fac0*/  PRMT R29, R16, 0x5410, R29 ;  /* 0x00005410101d7816 */ /* 0x004fc6000000001d */
[----:B------:R-:W2:Y:S04]  /*6fad0*/  LDL.LU R16, [R1+0x1f7c] ;  /* 0x001f7c0001107983 */ /* 0x000ea80000300800 */
[----:B------:R-:W2:Y:S04]  /*6fae0*/  LDL.LU R10, [R1+0x1f78] ;  /* 0x001f7800010a7983 */ /* 0x000ea80000300800 */
[----:B------:R-:W2:Y:S04]  /*6faf0*/  LDL.LU R4, [R1+0x1f74] ;  /* 0x001f740001047983 */ /* 0x000ea80000300800 */
[----:B------:R0:W-:Y:S04]  /*6fb00*/  STL [R1+0x90], R21 ;  /* 0x0000901501007387 */ /* 0x0001e80000100800 */
[----:B0-----:R-:W2:Y:S04]  /*6fb10*/  LDL.LU R21, [R1+0x12f4] ;  /* 0x0012f40001157983 */ /* 0x001ea80000300800 */
[----:B------:R-:W2:Y:S04]  /*6fb20*/  LDL.LU R15, [R1+0x1f70] ;  /* 0x001f7000010f7983 */ /* 0x000ea80000300800 */
[----:B------:R0:W-:Y:S04]  /*6fb30*/  STL [R1+0x1a0], R20 ;  /* 0x0001a01401007387 */ /* 0x0001e80000100800 */
[----:B0-----:R-:W2:Y:S01]  /*6fb40*/  LDL.LU R20, [R1+0x12f0] ;  /* 0x0012f00001147983 */ /* 0x001ea20000300800 */
[----:B------:R-:W-:-:S02]  /*6fb50*/  LOP3.LUT R6, R6, 0xffff, RZ, 0xc0, !PT ;  /* 0x0000ffff06067812 */ /* 0x000fc400078ec0ff */
[----:B------:R-:W-:Y:S02]  /*6fb60*/  LOP3.LUT R5, R5, 0xffff, RZ, 0xc0, !PT ;  /* 0x0000ffff05057812 */ /* 0x000fe400078ec0ff */
[--C-:B------:R-:W-:Y:S02]  /*6fb70*/  PRMT R6, R6, 0x3340, R1.reuse ;  /* 0x0000334006067816 */ /* 0x100fe40000000001 */
[----:B------:R-:W-:Y:S02]  /*6fb80*/  PRMT R5, R5, 0x3340, R1 ;  /* 0x0000334005057816 */ /* 0x000fe40000000001 */
[----:B------:R-:W-:Y:S02]  /*6fb90*/  PRMT R6, R0, 0x5410, R6 ;  /* 0x0000541000067816 */ /* 0x000fe40000000006 */
[----:B------:R-:W-:Y:S01]  /*6fba0*/  PRMT R5, R9, 0x5410, R5 ;  /* 0x0000541009057816 */ /* 0x000fe20000000005 */
[----:B------:R-:W4:Y:S04]  /*6fbb0*/  LDL.LU R0, [R1+0x1f6c] ;  /* 0x001f6c0001007983 */ /* 0x000f280000300800 */
[----:B------:R-:W4:Y:S01]  /*6fbc0*/  LDL.LU R9, [R1+0x1f68] ;  /* 0x001f680001097983 */ /* 0x000f220000300800 */
[----:B--2---:R-:W-:-:S04]  /*6fbd0*/  LOP3.LUT R20, R20, 0xffff, RZ, 0xc0, !PT ;  /* 0x0000ffff14147812 */ /* 0x004fc800078ec0ff */
[--C-:B------:R-:W-:Y:S02]  /*6fbe0*/  PRMT R7, R7, 0x4210, R20.reuse ;  /* 0x0000421007077816 */ /* 0x100fe40000000014 */
[----:B---3--:R-:W-:-:S03]  /*6fbf0*/  PRMT R20, R8, 0x5210, R20 ;  /* 0x0000521008147816 */ /* 0x008fc60000000014 */
[----:B------:R0:W-:Y:S04]  /*6fc00*/  STL [R1+0x70], R7 ;  /* 0x0000700701007387 */ /* 0x0001e80000100800 */
[----:B0-----:R-:W2:Y:S04]  /*6fc10*/  LDL.LU R7, [R1+0x1f64] ;  /* 0x001f640001077983 */ /* 0x001ea80000300800 */
[----:B------:R-:W3:Y:S04]  /*6fc20*/  LDL.LU R8, [R1+0x1f60] ;  /* 0x001f600001087983 */ /* 0x000ee80000300800 */
[----:B------:R0:W-:Y:S04]  /*6fc30*/  STL [R1+0x50], R20 ;  /* 0x0000501401007387 */ /* 0x0001e80000100800 */
[----:B0-----:R-:W2:Y:S01]  /*6fc40*/  LDL.LU R20, [R1+0x12fc] ;  /* 0x0012fc0001147983 */ /* 0x001ea20000300800 */
[----:B------:R-:W-:-:S04]  /*6fc50*/  LOP3.LUT R21, R21, 0xffff, RZ, 0xc0, !PT ;  /* 0x0000ffff15157812 */ /* 0x000fc800078ec0ff */
[--C-:B------:R-:W-:Y:S02]  /*6fc60*/  PRMT R3, R3, 0x4210, R21.reuse ;  /* 0x0000421003037816 */ /* 0x100fe40000000015 */
[----:B------:R-:W-:-:S03]  /*6fc70*/  PRMT R21, R2, 0x5210, R21 ;  /* 0x0000521002157816 */ /* 0x000fc60000000015 */
[----:B------:R0:W-:Y:S04]  /*6fc80*/  STL [R1+0x60], R3 ;  /* 0x0000600301007387 */ /* 0x0001e80000100800 */
[----:B0-----:R-:W3:Y:S04]  /*6fc90*/  LDL.LU R3, [R1+0x1f5c] ;  /* 0x001f5c0001037983 */ /* 0x001ee80000300800 */
[----:B------:R-:W3:Y:S04]  /*6fca0*/  LDL.LU R2, [R1+0x1f58] ;  /* 0x001f580001027983 */ /* 0x000ee80000300800 */
[----:B------:R0:W-:Y:S04]  /*6fcb0*/  STL [R1+0x40], R21 ;  /* 0x0000401501007387 */ /* 0x0001e80000100800 */
[----:B0-----:R-:W3:Y:S01]  /*6fcc0*/  LDL.LU R21, [R1+0x131c] ;  /* 0x00131c0001157983 */ /* 0x001ee20000300800 */
[----:B--2---:R-:W-:-:S04]  /*6fcd0*/  LOP3.LUT R20, R20, 0xffff, RZ, 0xc0, !PT ;  /* 0x0000ffff14147812 */ /* 0x004fc800078ec0ff */
[--C-:B------:R-:W-:Y:S02]  /*6fce0*/  PRMT R14, R14, 0x4210, R20.reuse ;  /* 0x000042100e0e7816 */ /* 0x100fe40000000014 */
[----:B------:R-:W-:-:S03]  /*6fcf0*/  PRMT R20, R11, 0x5210, R20 ;  /* 0x000052100b147816 */ /* 0x000fc60000000014 */
[----:B------:R0:W-:Y:S04]  /*6fd00*/  STL [R1+0x64], R14 ;  /* 0x0000640e01007387 */ /* 0x0001e80000100800 */
[----:B0-----:R-:W2:Y:S04]  /*6fd10*/  LDL.LU R14, [R1+0x1f54] ;  /* 0x001f5400010e7983 */ /* 0x001ea80000300800 */
[----:B------:R-:W2:Y:S04]  /*6fd20*/  LDL.LU R11, [R1+0x1f50] ;  /* 0x001f5000010b7983 */ /* 0x000ea80000300800 */
[----:B------:R0:W-:Y:S04]  /*6fd30*/  STL [R1+0x44], R20 ;  /* 0x0000441401007387 */ /* 0x0001e80000100800 */
[----:B0-----:R-:W2:Y:S01]  /*6fd40*/  LDL.LU R20, [R1+0x1320] ;  /* 0x0013200001147983 */ /* 0x001ea20000300800 */
[----:B------:R-:W-:-:S04]  /*6fd50*/  LOP3.LUT R22, R22, 0xffff, RZ, 0xc0, !PT ;  /* 0x0000ffff16167812 */ /* 0x000fc800078ec0ff */
[--C-:B------:R-:W-:Y:S02]  /*6fd60*/  PRMT R13, R13, 0x4210, R22.reuse ;  /* 0x000042100d0d7816 */ /* 0x100fe40000000016 */
[----:B------:R-:W-:Y:S02]  /*6fd70*/  PRMT R22, R12, 0x5210, R22 ;  /* 0x000052100c167816 */ /* 0x000fe40000000016 */
[----:B---3--:R-:W-:Y:S01]  /*6fd80*/  LOP3.LUT R21, R21, 0xffff, RZ, 0xc0, !PT ;  /* 0x0000ffff15157812 */ /* 0x008fe200078ec0ff */
[----:B------:R0:W-:Y:S01]  /*6fd90*/  STL [R1+0x68], R13 ;  /* 0x0000680d01007387 */ /* 0x0001e20000100800 */
[----:B----4-:R-:W-:-:S03]  /*6fda0*/  LOP3.LUT R17, R17, 0xffff, RZ, 0xc0, !PT ;  /* 0x0000ffff11117812 */ /* 0x010fc600078ec0ff */
[----:B0-----:R-:W3:Y:S04]  /*6fdb0*/  LDL.LU R13, [R1+0x1f4c] ;  /* 0x001f4c00010d7983 */ /* 0x001ee80000300800 */
[----:B------:R-:W4:Y:S04]  /*6fdc0*/  LDL.LU R12, [R1+0x1f48] ;  /* 0x001f4800010c7983 */ /* 0x000f280000300800 */
[----:B------:R0:W-:Y:S02]  /*6fdd0*/  STL [R1+0x48], R22 ;  /* 0x0000481601007387 */ /* 0x0001e40000100800 */
[----:B0-----:R-:W-:-:S02]  /*6fde0*/  LOP3.LUT R22, R23, 0xffff, RZ, 0xc0, !PT ;  /* 0x0000ffff17167812 */ /* 0x001fc400078ec0ff */
[----:B------:R-:W-:Y:S02]  /*6fdf0*/  PRMT R23, R16, 0x4210, R17 ;  /* 0x0000421010177816 */ /* 0x000fe40000000011 */
[----:B--2---:R-:W-:-:S05]  /*6fe00*/  LOP3.LUT R20, R20, 0xffff, RZ, 0xc0, !PT ;  /* 0x0000ffff14147812 */ /* 0x004fca00078ec0ff */
[----:B------:R0:W-:Y:S02]  /*6fe10*/  STL [R1+0x4c], R20 ;  /* 0x00004c1401007387 */ /* 0x0001e40000100800 */
[----:B0-----:R-:W-:Y:S02]  /*6fe20*/  PRMT R20, R10, 0x4210, R20 ;  /* 0x000042100a147816 */ /* 0x001fe40000000014 */
[----:B------:R-:W2:Y:S04]  /*6fe30*/  LDL.LU R10, [R1+0x1f44] ;  /* 0x001f4400010a7983 */ /* 0x000ea80000300800 */
[----:B------:R0:W-:Y:S02]  /*6fe40*/  STL [R1+0x6c], R21 ;  /* 0x00006c1501007387 */ /* 0x0001e40000100800 */
[----:B0-----:R-:W-:-:S02]  /*6fe50*/  PRMT R21, R4, 0x4210, R21 ;  /* 0x0000421004157816 */ /* 0x001fc40000000015 */
[----:B------:R-:W3:Y:S04]  /*6fe60*/  LDL.LU R4, [R1+0x1f40] ;  /* 0x001f400001047983 */ /* 0x000ee80000300800 */
[----:B------:R0:W-:Y:S04]  /*6fe70*/  STL [R1+0xbc], R22 ;  /* 0x0000bc1601007387 */ /* 0x0001e80000100800 */
[----:B------:R-:W-:Y:S01]  /*6fe80*/  STL [R1+0xc0], R17 ;  /* 0x0000c01101007387 */ /* 0x000fe20000100800 */
[----:B0-----:R-:W-:-:S03]  /*6fe90*/  PRMT R22, R18, 0x4210, R22 ;  /* 0x0000421012167816 */ /* 0x001fc60000000016 */
[----:B------:R-:W0:Y:S04]  /*6fea0*/  LDS.128 R16, [R19] ;  /* 0x0000000013107984 */ /* 0x000e280000000c00 */
[----:B0-----:R-:W-:Y:S04]  /*6feb0*/  STL.64 [R1+0x10], R16 ;  /* 0x0000101001007387 */ /* 0x001fe80000100a00 */
[----:B------:R0:W-:Y:S04]  /*6fec0*/  STL.64 [R1+0x18], R18 ;  /* 0x0000181201007387 */ /* 0x0001e80000100a00 */
[----:B0-----:R-:W3:Y:S04]  /*6fed0*/  LDL.LU.64 R18, [R1+0x1f38] ;  /* 0x001f380001127983 */ /* 0x001ee80000300a00 */
[----:B------:R-:W3:Y:S04]  /*6fee0*/  LDL.LU.64 R16, [R1+0x1f30] ;  /* 0x001f300001107983 */ /* 0x000ee80000300a00 */
[----:B----4-:R0:W-:Y:S04]  /*6fef0*/  STL [R1+0x22f8], R12 ;  /* 0x0022f80c01007387 */ /* 0x0101e80000100800 */
[----:B0-----:R-:W4:Y:S04]  /*6ff00*/  LDL.LU R12, [R1+0x4c] ;  /* 0x00004c00010c7983 */ /* 0x001f280000300800 */
[----:B------:R0:W-:Y:S04]  /*6ff10*/  STL [R1+0x22f4], R29 ;  /* 0x0022f41d01007387 */ /* 0x0001e80000100800 */
[----:B0-----:R-:W4:Y:S04]  /*6ff20*/  LDL.LU R29, [R1+0x6c] ;  /* 0x00006c00011d7983 */ /* 0x001f280000300800 */
[----:B--2---:R0:W-:Y:S04]  /*6ff30*/  STL [R1+0x22f0], R10 ;  /* 0x0022f00a01007387 */ /* 0x0041e80000100800 */
[----:B0-----:R-:W2:Y:S04]  /*6ff40*/  LDL.LU R10, [R1+0xbc] ;  /* 0x0000bc00010a7983 */ /* 0x001ea80000300800 */
[----:B---3--:R0:W-:Y:S04]  /*6ff50*/  STL [R1+0x22dc], R18 ;  /* 0x0022dc1201007387 */ /* 0x0081e80000100800 */
        /* <DEDUP_REMOVED lines=8> */
[----:B0-----:R-:W3:Y:S04]  /*6ffe0*/  LDL R13, [R1+0x1c0] ;  /* 0x0001c000010d7983 */ /* 0x001ee80000100800 */
[----:B------:R0:W-:Y:S04]  /*6fff0*/  STL [R1+0x2138], R11 ;  /* 0x0021380b01007387 */ /* 0x0001e80000100800 */
[----:B0-----:R-:W3:Y:S01]  /*70000*/  LDL.LU R11, [R1+0x4] ;  /* 0x00000400010b7983 */ /* 0x001ee20000300800 */
[----:B------:R-:W-:-:S03]  /*70010*/  LOP3.LUT R4, R4, 0xbfffffff, RZ, 0xc0, !PT ;  /* 0xbfffffff04047812 */ /* 0x000fc600078ec0ff */
[----:B------:R-:W-:Y:S01]  /*70020*/  STL [R1+0x20f8], R19 ;  /* 0x0020f81301007387 */ /* 0x000fe20000100800 */
[----:B------:R-:W-:-:S03]  /*70030*/  @P0 LOP3.LUT R4, R4, 0x40000000, RZ, 0xfc, !PT ;  /* 0x4000000004040812 */ /* 0x000fc600078efcff */
[----:B------:R-:W-:Y:S01]  /*70040*/  STL [R1+0x20c0], R16 ;  /* 0x0020c01001007387 */ /* 0x000fe20000100800 */
[----:B------:R-:W-:Y:S01]  /*70050*/  BAR.SYNC.DEFER_BLOCKING 0x0 ;  /* 0x0000000000007b1d */ /* 0x000fe20000010000 */
[----:B------:R-:W-:-:S05]  /*70060*/  LOP3.LUT P0, RZ, R4, 0x200, RZ, 0xc0, !PT ;  /* 0x0000020004ff7812 */ /* 0x000fca000780c0ff */
[----:B------:R-:W-:Y:S04]  /*70070*/  STL [R1+0x20a4], R7 ;  /* 0x0020a40701007387 */ /* 0x000fe80000100800 */
[----:B------:R-:W-:Y:S04]  /*70080*/  STL [R1+0x2088], R14 ;  /* 0x0020880e01007387 */ /* 0x000fe80000100800 */
[----:B------:R-:W-:Y:S04]  /*70090*/  STL [R1+0x2040], R2 ;  /* 0x0020400201007387 */ /* 0x000fe80000100800 */
[----:B------:R4:W-:Y:S04]  /*700a0*/  STL [R1+0x1ff8], R17 ;  /* 0x001ff81101007387 */ /* 0x0009e80000100800 */
[----:B------:R0:W-:Y:S04]  /*700b0*/  STL [R1+0x1fe0], R15 ;  /* 0x001fe00f01007387 */ /* 0x0001e80000100800 */
[----:B------:R-:W-:Y:S04]  /*700c0*/  STL [R1+0x1fc8], R3 ;  /* 0x001fc80301007387 */ /* 0x000fe80000100800 */
[----:B------:R-:W-:Y:S04]  /*700d0*/  STL [R1+0x1fa8], R8 ;  /* 0x001fa80801007387 */ /* 0x000fe80000100800 */
[----:B------:R-:W-:Y:S04]  /*700e0*/  STL [R1+0x1f7c], R0 ;  /* 0x001f7c0001007387 */ /* 0x000fe80000100800 */
[----:B------:R-:W-:Y:S01]  /*700f0*/  STL [R1+0x1f78], R9 ;  /* 0x001f780901007387 */ /* 0x000fe20000100800 */
[----:B----4-:R-:W-:-:S02]  /*70100*/  IMAD.MOV.U32 R17, RZ, RZ, R12 ;  /* 0x000000ffff117224 */ /* 0x010fc400078e000c */
[----:B------:R-:W-:Y:S02]  /*70110*/  IMAD.MOV.U32 R2, RZ, RZ, R29 ;  /* 0x000000ffff027224 */ /* 0x000fe400078e001d */
[----:B--2---:R-:W-:Y:S02]  /*70120*/  IMAD.MOV.U32 R14, RZ, RZ, R10 ;  /* 0x000000ffff0e7224 */ /* 0x004fe400078e000a */
[----:B---3--:R-:W-:Y:S02]  /*70130*/  IMAD.MOV.U32 R7, RZ, RZ, R18 ;  /* 0x000000ffff077224 */ /* 0x008fe400078e0012 */
[----:B0-----:R-:W-:Y:S02]  /*70140*/  IMAD.MOV.U32 R15, RZ, RZ, R13 ;  /* 0x000000ffff0f7224 */ /* 0x001fe400078e000d */
[----:B------:R-:W-:Y:S02]  /*70150*/  IMAD.MOV.U32 R13, RZ, RZ, R5 ;  /* 0x000000ffff0d7224 */ /* 0x000fe400078e0005 */
[----:B------:R-:W-:Y:S01]  /*70160*/  IMAD.MOV.U32 R5, RZ, RZ, R28 ;  /* 0x000000ffff057224 */ /* 0x000fe200078e001c */
        /* <DEDUP_REMOVED lines=11> */
[C---:B------:R-:W-:Y:S02]  /*70220*/  LOP3.LUT P0, RZ, R4.reuse, 0x80000, RZ, 0xc0, !PT ;  /* 0x0008000004ff7812 */ /* 0x040fe4000780c0ff */
[----:B------:R-:W-:Y:S01]  /*70230*/  LOP3.LUT R4, R4, 0xdfffffff, RZ, 0xc0, !PT ;  /* 0xdfffffff04047812 */ /* 0x000fe200078ec0ff */
[----:B------:R0:W-:Y:S03]  /*70240*/  STL [R1+0x4], R11 ;  /* 0x0000040b01007387 */ /* 0x0001e60000100800 */
[----:B------:R-:W-:Y:S01]  /*70250*/  @P1 LOP3.LUT R4, R4, 0x20000000, RZ, 0xfc, !PT ;  /* 0x2000000004041812 */ /* 0x000fe200078efcff */
[----:B------:R-:W2:Y:S03]  /*70260*/  LDL.LU R12, [R1+0x1330] ;  /* 0x00133000010c7983 */ /* 0x000ea60000300800 */
[C---:B------:R-:W-:Y:S01]  /*70270*/  LOP3.LUT P1, RZ, R4.reuse, 0x400, RZ, 0xc0, !PT ;  /* 0x0000040004ff7812 */ /* 0x040fe2000782c0ff */
[----:B------:R-:W3:Y:S01]  /*70280*/  LDL.LU R29, [R1+0x132c] ;  /* 0x00132c00011d7983 */ /* 0x000ee20000300800 */
[----:B------:R-:W-:-:S03]  /*70290*/  LOP3.LUT R4, R4, 0xefffffff, RZ, 0xc0, !PT ;  /* 0xefffffff04047812 */ /* 0x000fc600078ec0ff */
[----:B------:R-:W4:Y:S01]  /*702a0*/  LDL.LU R10, [R1+0x12d8] ;  /* 0x0012d800010a7983 */ /* 0x000f220000300800 */
[----:B------:R-:W-:-:S03]  /*702b0*/  @P2 LOP3.LUT R4, R4, 0x10000000, RZ, 0xfc, !PT ;  /* 0x1000000004042812 */ /* 0x000fc600078efcff */
[----:B------:R-:W4:Y:S01]  /*702c0*/  LDL.LU R16, [R1+0x12d4] ;  /* 0x0012d40001107983 */ /* 0x000f220000300800 */
[C---:B------:R-:W-:Y:S02]  /*702d0*/  LOP3.LUT P2, RZ, R4.reuse, 0x800, RZ, 0xc0, !PT ;  /* 0x0000080004ff7812 */ /* 0x040fe4000784c0ff */
[----:B------:R-:W-:Y:S01]  /*702e0*/  LOP3.LUT R4, R4, 0xf7ffffff, RZ, 0xc0, !PT ;  /* 0xf7ffffff04047812 */ /* 0x000fe200078ec0ff */
[----:B------:R-:W4:Y:S03]  /*702f0*/  LDL.LU R19, [R1+0xec] ;  /* 0x0000ec0001137983 */ /* 0x000f260000300800 */
[----:B------:R-:W-:Y:S01]  /*70300*/  @P3 LOP3.LUT R4, R4, 0x8000000, RZ, 0xfc, !PT ;  /* 0x0800000004043812 */ /* 0x000fe200078efcff */
[----:B------:R-:W4:Y:S03]  /*70310*/  LDL.LU R18, [R1+0xf4] ;  /* 0x0000f40001127983 */ /* 0x000f260000300800 */
[C---:B------:R-:W-:Y:S01]  /*70320*/  LOP3.LUT P3, RZ, R4.reuse, 0x1000, RZ, 0xc0, !PT ;  /* 0x0000100004ff7812 */ /* 0x040fe2000786c0ff */
[----:B------:R-:W4:Y:S01]  /*70330*/  LDL.LU R28, [R1+0xe8] ;  /* 0x0000e800011c7983 */ /* 0x000f220000300800 */
[----:B------:R-:W-:-:S03]  /*70340*/  LOP3.LUT R4, R4, 0xfbffffff, RZ, 0xc0, !PT ;  /* 0xfbffffff04047812 */ /* 0x000fc600078ec0ff */
[----:B0-----:R-:W4:Y:S01]  /*70350*/  LDL.LU R11, [R1+0xf0] ;  /* 0x0000f000010b7983 */ /* 0x001f220000300800 */
[----:B------:R-:W-:-:S04]  /*70360*/  @P4 LOP3.LUT R4, R4, 0x4000000, RZ, 0xfc, !PT ;  /* 0x0400000004044812 */ /* 0x000fc800078efcff */
[C---:B------:R-:W-:Y:S02]  /*70370*/  LOP3.LUT P4, RZ, R4.reuse, 0x2000, RZ, 0xc0, !PT ;  /* 0x0000200004ff7812 */ /* 0x040fe4000788c0ff */
[----:B------:R-:W-:-:S04]  /*70380*/  LOP3.LUT R4, R4, 0xfdffffff, RZ, 0xc0, !PT ;  /* 0xfdffffff04047812 */ /* 0x000fc800078ec0ff */
[----:B------:R-:W-:-:S04]  /*70390*/  @P5 LOP3.LUT R4, R4, 0x2000000, RZ, 0xfc, !PT ;  /* 0x0200000004045812 */ /* 0x000fc800078efcff */
[C---:B------:R-:W-:Y:S02]  /*703a0*/  LOP3.LUT P5, RZ, R4.reuse, 0x4000, RZ, 0xc0, !PT ;  /* 0x0000400004ff7812 */ /* 0x040fe400078ac0ff */
[----:B------:R-:W-:-:S04]  /*703b0*/  LOP3.LUT R4, R4, 0xfeffffff, RZ, 0xc0, !PT ;  /* 0xfeffffff04047812 */ /* 0x000fc800078ec0ff */
[----:B------:R-:W-:-:S04]  /*703c0*/  @P6 LOP3.LUT R4, R4, 0x1000000, RZ, 0xfc, !PT ;  /* 0x0100000004046812 */ /* 0x000fc800078efcff */
[----:B------:R-:W-:Y:S01]  /*703d0*/  LOP3.LUT P6, RZ, R4, 0x8000, RZ, 0xc0, !PT ;  /* 0x0000800004ff7812 */ /* 0x000fe200078cc0ff */
[----:B------:R0:W-:Y:S04]  /*703e0*/  STL [R1+0x2208], R4 ;  /* 0x0022080401007387 */ /* 0x0001e80000100800 */
[----:B0-----:R-:W4:Y:S04]  /*703f0*/  LDL.LU R4, [R1+0x1c4] ;  /* 0x0001c40001047983 */ /* 0x001f280000300800 */
[----:B------:R-:W4:Y:S01]  /*70400*/  LDL.LU R9, [R1+0x54] ;  /* 0x0000540001097983 */ /* 0x000f220000300800 */
[----:B--2---:R-:W-:-:S02]  /*70410*/  LOP3.LUT R12, R12, 0xffff, RZ, 0xc0, !PT ;  /* 0x0000ffff0c0c7812 */ /* 0x004fc400078ec0ff */
[----:B---3--:R-:W-:Y:S02]  /*70420*/  LOP3.LUT R29, R29, 0xffff, RZ, 0xc0, !PT ;  /* 0x0000ffff1d1d7812 */ /* 0x008fe400078ec0ff */
[----:B----4-:R-:W-:Y:S02]  /*70430*/  LOP3.LUT R10, R10, 0xffff, RZ, 0xc0, !PT ;  /* 0x0000ffff0a0a7812 */ /* 0x010fe400078ec0ff */
[----:B------:R-:W-:Y:S01]  /*70440*/  LOP3.LUT R0, R16, 0xffff, RZ, 0xc0, !PT ;  /* 0x0000ffff10007812 */ /* 0x000fe200078ec0ff */
[----:B------:R0:W-:Y:S02]  /*70450*/  STSM.16.M88.4 [R4], R20 ;  /* 0x0000001404007844 */ /* 0x0001e40000000200 */
[----:B0-----:R-:W-:Y:S02]  /*70460*/  PRMT R21, R25, 0x5210, R2 ;  /* 0x0000521019157816 */ /* 0x001fe40000000002 */
[----:B------:R-:W-:Y:S02]  /*70470*/  PRMT R22, R26, 0x5210, R14 ;  /* 0x000052101a167816 */ /* 0x000fe4000000000e */
[----:B------:R-:W2:Y:S01]  /*70480*/  LDL.LU R14, [R1] ;  /* 0x00000000010e7983 */ /* 0x000ea20000300800 */
[----:B------:R-:W-:-:S02]  /*70490*/  PRMT R25, R18, 0x4210, R29 ;  /* 0x0000421012197816 */ /* 0x000fc4000000001d */
[----:B------:R-:W-:Y:S01]  /*704a0*/  PRMT R26, R28, 0x4210, R10 ;  /* 0x000042101c1a7816 */ /* 0x000fe2000000000a */
[----:B------:R-:W3:Y:S01]  /*704b0*/  LDL.LU R18, [R1+0x1348] ;  /* 0x0013480001127983 */ /* 0x000ee20000300800 */
[----:B------:R-:W-:Y:S02]  /*704c0*/  PRMT R23, R27, 0x5210, R7 ;  /* 0x000052101b177816 */ /* 0x000fe40000000007 */
[----:B------:R-:W-:Y:S01]  /*704d0*/  PRMT R20, R24, 0x5210, R17 ;  /* 0x0000521018147816 */ /* 0x000fe20000000011 */
[----:B------:R-:W-:Y:S01]  /*704e0*/  BAR.SYNC.DEFER_BLOCKING 0x0 ;  /* 0x0000000000007b1d */ /* 0x000fe20000010000 */
[----:B------:R-:W-:Y:S02]  /*704f0*/  PRMT R27, R11, 0x4210, R0 ;  /* 0x000042100b1b7816 */ /* 0x000fe40000000000 */
[----:B------:R-:W-:-:S03]  /*70500*/  PRMT R24, R19, 0x4210, R12 ;  /* 0x0000421013187816 */ /* 0x000fc6000000000c */
[----:B------:R-:W4:Y:S04]  /*70510*/  LDL.LU R28, [R1+0x1344] ;  /* 0x00134400011c7983 */ /* 0x000f280000300800 */
[----:B------:R-:W2:Y:S04]  /*70520*/  LDL.LU R8, [R1+0x12ec] ;  /* 0x0012ec0001087983 */ /* 0x000ea80000300800 */
[----:B------:R-:W2:Y:S04]  /*70530*/  LDL.LU R7, [R1+0x12e8] ;  /* 0x0012e80001077983 */ /* 0x000ea80000300800 */
[----:B------:R-:W2:Y:S04]  /*70540*/  LDL.LU R3, [R1+0x104] ;  /* 0x0001040001037983 */ /* 0x000ea80000300800 */
[----:B------:R-:W2:Y:S04]  /*70550*/  LDL.LU R2, [R1+0x100] ;  /* 0x0001000001027983 */ /* 0x000ea80000300800 */
[----:B------:R-:W2:Y:S04]  /*70560*/  LDL.LU R16, [R1+0xfc] ;  /* 0x0000fc0001107983 */ /* 0x000ea80000300800 */
[----:B------:R-:W2:Y:S04]  /*70570*/  LDL.LU R19, [R1+0xf8] ;  /* 0x0000f80001137983 */ /* 0x000ea80000300800 */
[----:B------:R-:W-:Y:S04]  /*70580*/  STL.64 [R1+0x2308], R26 ;  /* 0x0023081a01007387 */ /* 0x000fe80000100a00 */
[----:B------:R-:W-:Y:S04]  /*70590*/  STL.64 [R1+0x2300], R24 ;  /* 0x0023001801007387 */ /* 0x000fe80000100a00 */
[----:B------:R-:W0:Y:S01]  /*705a0*/  LDS.128 R24, [R15] ;  /* 0x000000000f187984 */ /* 0x000e220000000c00 */
[----:B------:R-:W-:Y:S06]  /*705b0*/  BAR.SYNC.DEFER_BLOCKING 0x0 ;  /* 0x0000000000007b1d */ /* 0x000fec0000010000 */
[----:B------:R-:W-:Y:S04]  /*705c0*/  STSM.16.M88.4 [R4], R20 ;  /* 0x0000001404007844 */ /* 0x000fe80000000200 */
[----:B0-----:R-:W-:Y:S01]  /*705d0*/  STL.64 [R1+0x190], R24 ;  /* 0x0001901801007387 */ /* 0x001fe20000100a00 */
[----:B------:R-:W-:-:S03]  /*705e0*/  IMAD.MOV.U32 R11, RZ, RZ, R27 ;  /* 0x000000ffff0b7224 */ /* 0x000fc600078e001b */
[----:B------:R-:W-:Y:S01]  /*705f0*/  STL [R1+0x198], R26 ;  /* 0x0001981a01007387 */ /* 0x000fe20000100800 */
[----:B------:R-:W-:Y:S06]  /*70600*/  BAR.SYNC.DEFER_BLOCKING 0x0 ;  /* 0x0000000000007b1d */ /* 0x000fec0000010000 */
[----:B------:R-:W0:Y:S04]  /*70610*/  LDS.128 R24, [R15] ;  /* 0x000000000f187984 */ /* 0x000e280000000c00 */
[----:B------:R1:W-:Y:S01]  /*70620*/  STL [R1+0x21d8], R11 ;  /* 0x0021d80b01007387 */ /* 0x0003e20000100800 */
[----:B------:R-:W-:-:S03]  /*70630*/  IMAD.MOV.U32 R17, RZ, RZ, R13 ;  /* 0x000000ffff117224 */ /* 0x000fc600078e000d */
[----:B-1----:R-:W2:Y:S04]  /*70640*/  LDL.LU R11, [R1+0x58] ;  /* 0x00005800010b7983 */ /* 0x002ea80000300800 */
[----:B------:R-:W2:Y:S04]  /*70650*/  LDL.LU R23, [R1+0x5c] ;  /* 0x00005c0001177983 */ /* 0x000ea80000300800 */
[----:B0-----:R-:W-:Y:S01]  /*70660*/  STL [R1+0x184], R25 ;  /* 0x0001841901007387 */ /* 0x001fe20000100800 */
[----:B------:R-:W-:-:S03]  /*70670*/  IMAD.MOV.U32 R13, RZ, RZ, R24 ;  /* 0x000000ffff0d7224 */ /* 0x000fc600078e0018 */
[----:B------:R0:W-:Y:S04]  /*70680*/  STL.64 [R1+0x188], R26 ;  /* 0x0001881a01007387 */ /* 0x0001e80000100a00 */
[----:B0-----:R-:W2:Y:S04]  /*70690*/  LDL.LU.64 R26, [R1+0x2308] ;  /* 0x00230800011a7983 */ /* 0x001ea80000300a00 */
[----:B------:R-:W2:Y:S01]  /*706a0*/  LDL.LU.64 R24, [R1+0x2300] ;  /* 0x0023000001187983 */ /* 0x000ea20000300a00 */
[----:B------:R-:W-:Y:S01]  /*706b0*/  BAR.SYNC.DEFER_BLOCKING 0x0 ;  /* 0x0000000000007b1d */ /* 0x000fe20000010000 */
[----:B------:R-:W-:-:S05]  /*706c0*/  PRMT R22, R9, 0x5210, R10 ;  /* 0x0000521009167816 */ /* 0x000fca000000000a */
[----:B------:R-:W-:Y:S01]  /*706d0*/  STL [R1+0x2168], R13 ;  /* 0x0021680d01007387 */ /* 0x000fe20000100800 */
[----:B---3--:R-:W-:Y:S02]  /*706e0*/  LOP3.LUT R18, R18, 0xffff, RZ, 0xc0, !PT ;  /* 0x0000ffff12127812 */ /* 0x008fe400078ec0ff */
[----:B----4-:R-:W-:Y:S02]  /*706f0*/  LOP3.LUT R28, R28, 0xffff, RZ, 0xc0, !PT ;  /* 0x0000ffff1c1c7812 */ /* 0x010fe400078ec0ff */
[----:B--2---:R-:W-:Y:S02]  /*70700*/  LOP3.LUT R9, R8, 0xffff, RZ, 0xc0, !PT ;  /* 0x0000ffff08097812 */ /* 0x004fe400078ec0ff */
[----:B------:R-:W-:Y:S02]  /*70710*/  LOP3.LUT R7, R7, 0xffff, RZ, 0xc0, !PT ;  /* 0x0000ffff07077812 */ /* 0x000fe400078ec0ff */
[----:B------:R-:W-:Y:S02]  /*70720*/  PRMT R21, R11, 0x5210, R29 ;  /* 0x000052100b157816 */ /* 0x000fe4000000001d */
[----:B------:R-:W-:-:S02]  /*70730*/  PRMT R20, R23, 0x5210, R12 ;  /* 0x0000521017147816 */ /* 0x000fc4000000000c */
[----:B------:R-:W-:Y:S01]  /*70740*/  PRMT R23, R14, 0x5210, R0 ;  /* 0x000052100e177816 */ /* 0x000fe20000000000 */
[----:B------:R-:W2:Y:S04]  /*70750*/  LDL.LU R12, [R1+0x22f8] ;  /* 0x0022f800010c7983 */ /* 0x000ea80000300800 */
[----:B------:R-:W3:Y:S04]  /*70760*/  LDL.LU R29, [R1+0x22f4] ;  /* 0x0022f400011d7983 */ /* 0x000ee80000300800 */
[----:B------:R-:W4:Y:S04]  /*70770*/  LDL.LU R10, [R1+0x22f0] ;  /* 0x0022f000010a7983 */ /* 0x000f280000300800 */
[----:B------:R-:W-:Y:S04]  /*70780*/  STL.64 [R1+0x22e8], R22 ;  /* 0x0022e81601007387 */ /* 0x000fe80000100a00 */
[----:B------:R0:W-:Y:S04]  /*70790*/  STSM.16.M88.4 [R4], R24 ;  /* 0x0000001804007844 */ /* 0x0001e80000000200 */
[----:B------:R-:W-:Y:S01]  /*707a0*/  STL.64 [R1+0x22e0], R20 ;  /* 0x0022e01401007387 */ /* 0x000fe20000100a00 */
[----:B------:R-:W-:Y:S06]  /*707b0*/  BAR.SYNC.DEFER_BLOCKING 0x0 ;  /* 0x0000000000007b1d */ /* 0x000fec0000010000 */
[----:B------:R-:W3:Y:S04]  /*707c0*/  LDL.LU R14, [R1+0x7c] ;  /* 0x00007c00010e7983 */ /* 0x000ee80000300800 */
[----:B------:R-:W1:Y:S01]  /*707d0*/  LDS.128 R20, [R15] ;  /* 0x000000000f147984 */ /* 0x000e620000000c00 */
[----:B0-----:R-:W-:-:S02]  /*707e0*/  PRMT R26, R16, 0x4210, R9 ;  /* 0x00004210101a7816 */ /* 0x001fc40000000009 */
[----:B------:R-:W-:Y:S01]  /*707f0*/  PRMT R25, R2, 0x4210, R28 ;  /* 0x0000421002197816 */ /* 0x000fe2000000001c */
[----:B------:R-:W3:Y:S01]  /*70800*/  LDL.LU R16, [R1+0x135c] ;  /* 0x00135c0001107983 */ /* 0x000ee20000300800 */
[----:B------:R-:W-:-:S03]  /*70810*/  PRMT R24, R3, 0x4210, R18 ;  /* 0x0000421003187816 */ /* 0x000fc60000000012 */
[----:B------:R-:W3:Y:S01]  /*70820*/  LDL.LU R11, [R1+0x1358] ;  /* 0x00135800010b7983 */ /* 0x000ee20000300800 */
[----:B------:R-:W-:-:S03]  /*70830*/  PRMT R27, R19, 0x4210, R7 ;  /* 0x00004210131b7816 */ /* 0x000fc60000000007 */
[----:B------:R-:W3:Y:S04]  /*70840*/  LDL.LU R2, [R1+0x1304] ;  /* 0x0013040001027983 */ /* 0x000ee80000300800 */
[----:B------:R-:W3:Y:S04]  /*70850*/  LDL.LU R0, [R1+0x1300] ;  /* 0x0013000001007983 */ /* 0x000ee80000300800 */
[----:B------:R-:W3:Y:S04]  /*70860*/  LDL.LU R8, [R1+0x110] ;  /* 0x0001100001087983 */ /* 0x000ee80000300800 */
[----:B------:R-:W3:Y:S04]  /*70870*/  LDL.LU R3, [R1+0x10c] ;  /* 0x00010c0001037983 */ /* 0x000ee80000300800 */
[----:B------:R-:W3:Y:S01]  /*70880*/  LDL.LU R19, [R1+0x108] ;  /* 0x0001080001137983 */ /* 0x000ee20000300800 */
[----:B------:R-:W-:Y:S06]  /*70890*/  BAR.SYNC.DEFER_BLOCKING 0x0 ;  /* 0x0000000000007b1d */ /* 0x000fec0000010000 */
[----:B-1----:R-:W-:Y:S01]  /*708a0*/  STL [R1+0x174], R21 ;  /* 0x0001741501007387 */ /* 0x002fe20000100800 */
[----:B------:R-:W-:-:S03]  /*708b0*/  IMAD.MOV.U32 R13, RZ, RZ, R20 ;  /* 0x000000ffff0d7224 */ /* 0x000fc600078e0014 */
[----:B------:R0:W-:Y:S04]  /*708c0*/  STL.64 [R1+0x178], R22 ;  /* 0x0001781601007387 */ /* 0x0001e80000100a00 */
[----:B0-----:R-:W3:Y:S04]  /*708d0*/  LDL.LU.64 R22, [R1+0x22e8] ;  /* 0x0022e80001167983 */ /* 0x001ee80000300a00 */
[----:B------:R-:W3:Y:S04]  /*708e0*/  LDL.LU.64 R20, [R1+0x22e0] ;  /* 0x0022e00001147983 */ /* 0x000ee80000300a00 */
[----:B--2---:R0:W-:Y:S04]  /*708f0*/  STL.64 [R1+0x2190], R12 ;  /* 0x0021900c01007387 */ /* 0x0041e80000100a00 */
[----:B0-----:R-:W2:Y:S04]  /*70900*/  LDL.LU R12, [R1+0x78] ;  /* 0x00007800010c7983 */ /* 0x001ea80000300800 */
[----:B------:R-:W4:Y:S04]  /*70910*/  LDL.LU R13, [R1+0x74] ;  /* 0x00007400010d7983 */ /* 0x000f280000300800 */
[----:B---3--:R-:W-:Y:S01]  /*70920*/  STSM.16.M88.4 [R4], R20 ;  /* 0x0000001404007844 */ /* 0x008fe20000000200 */
[----:B------:R-:W-:Y:S06]  /*70930*/  BAR.SYNC.DEFER_BLOCKING 0x0 ;  /* 0x0000000000007b1d */ /* 0x000fec0000010000 */
[----:B------:R-:W0:Y:S02]  /*70940*/  LDS.128 R20, [R15] ;  /* 0x000000000f147984 */ /* 0x000e240000000c00 */
[----:B------:R-:W-:Y:S06]  /*70950*/  BAR.SYNC.DEFER_BLOCKING 0x0 ;  /* 0x0000000000007b1d */ /* 0x000fec0000010000 */
[----:B------:R1:W-:Y:S04]  /*70960*/  STSM.16.M88.4 [R4], R24 ;  /* 0x0000001804007844 */ /* 0x0003e80000000200 */
[----:B0-----:R-:W-:Y:S04]  /*70970*/  STL.64 [R1+0x160], R20 ;  /* 0x0001601401007387 */ /* 0x001fe80000100a00 */
[----:B------:R0:W-:Y:S04]  /*70980*/  STL.64 [R1+0x168], R22 ;  /* 0x0001681601007387 */ /* 0x0001e80000100a00 */
[----:B-1----:R-:W3:Y:S01]  /*70990*/  LDL.LU R27, [R1+0x114] ;  /* 0x00011400011b7983 */ /* 0x002ee20000300800 */
[----:B0-----:R-:W-:-:S02]  /*709a0*/  PRMT R22, R14, 0x5210, R9 ;  /* 0x000052100e167816 */ /* 0x001fc40000000009 */
[----:B------:R-:W-:Y:S02]  /*709b0*/  PRMT R23, R29, 0x5210, R7 ;  /* 0x000052101d177816 */ /* 0x000fe40000000007 */
[----:B------:R-:W-:Y:S02]  /*709c0*/  LOP3.LUT R29, R16, 0xffff, RZ, 0xc0, !PT ;  /* 0x0000ffff101d7812 */ /* 0x000fe400078ec0ff */
[----:B------:R-:W-:Y:S02]  /*709d0*/  LOP3.LUT R0, R0, 0xffff, RZ, 0xc0, !PT ;  /* 0x0000ffff00007812 */ /* 0x000fe400078ec0ff */
[----:B--2---:R-:W-:Y:S02]  /*709e0*/  PRMT R20, R12, 0x5210, R18 ;  /* 0x000052100c147816 */ /* 0x004fe40000000012 */
[----:B------:R-:W2:Y:S01]  /*709f0*/  LDL.LU R18, [R1+0x22dc] ;  /* 0x0022dc0001127983 */ /* 0x000ea20000300800 */
[----:B----4-:R-:W-:-:S03]  /*70a00*/  PRMT R21, R13, 0x5210, R28 ;  /* 0x000052100d157816 */ /* 0x010fc6000000001c */
[----:B------:R-:W4:Y:S04]  /*70a10*/  LDL.LU R28, [R1+0x22d8] ;  /* 0x0022d800011c7983 */ /* 0x000f280000300800 */
[----:B------:R-:W-:Y:S04]  /*70a20*/  STL.64 [R1+0x22d0], R22 ;  /* 0x0022d01601007387 */ /* 0x000fe80000100a00 */
[----:B------:R-:W-:Y:S01]  /*70a30*/  STL.64 [R1+0x22c8], R20 ;  /* 0x0022c81401007387 */ /* 0x000fe20000100a00 */
[----:B------:R-:W-:Y:S06]  /*70a40*/  BAR.SYNC.DEFER_BLOCKING 0x0 ;  /* 0x0000000000007b1d */ /* 0x000fec0000010000 */
[----:B------:R-:W2:Y:S04]  /*70a50*/  LDL.LU R12, [R1+0x88] ;  /* 0x00008800010c7983 */ /* 0x000ea80000300800 */
[----:B------:R-:W2:Y:S04]  /*70a60*/  LDL.LU R13, [R1+0x1310] ;  /* 0x00131000010d7983 */ /* 0x000ea80000300800 */
[----:B------:R-:W2:Y:S04]  /*70a70*/  LDL.LU R9, [R1+0x8c] ;  /* 0x00008c0001097983 */ /* 0x000ea80000300800 */
[----:B------:R-:W2:Y:S04]  /*70a80*/  LDL.LU R14, [R1+0x84] ;  /* 0x00008400010e7983 */ /* 0x000ea80000300800 */
[----:B------:R-:W0:Y:S04]  /*70a90*/  LDS.128 R20, [R15] ;  /* 0x000000000f147984 */ /* 0x000e280000000c00 */
[----:B------:R-:W2:Y:S04]  /*70aa0*/  LDL.LU R7, [R1+0x80] ;  /* 0x0000800001077983 */ /* 0x000ea80000300800 */
[----:B------:R-:W2:Y:S04]  /*70ab0*/  LDL.LU R16, [R1+0x118] ;  /* 0x0001180001107983 */ /* 0x000ea80000300800 */
[----:B0-----:R-:W-:Y:S04]  /*70ac0*/  STL [R1+0x154], R21 ;  /* 0x0001541501007387 */ /* 0x001fe80000100800 */
[----:B------:R0:W-:Y:S04]  /*70ad0*/  STL.64 [R1+0x158], R22 ;  /* 0x0001581601007387 */ /* 0x0001e80000100a00 */
[----:B0-----:R-:W2:Y:S01]  /*70ae0*/  LDL.LU.64 R22, [R1+0x22d0] ;  /* 0x0022d00001167983 */ /* 0x001ea20000300a00 */
[----:B------:R-:W-:-:S04]  /*70af0*/  LOP3.LUT R11, R11, 0xffff, RZ, 0xc0, !PT ;  /* 0x0000ffff0b0b7812 */ /* 0x000fc800078ec0ff */
[----:B------:R-:W-:Y:S02]  /*70b00*/  PRMT R25, R8, 0x4210, R11 ;  /* 0x0000421008197816 */ /* 0x000fe4000000000b */
[----:B---3--:R-:W-:Y:S02]  /*70b10*/  PRMT R24, R27, 0x4210, R29 ;  /* 0x000042101b187816 */ /* 0x008fe4000000001d */
[----:B------:R-:W-:Y:S01]  /*70b20*/  PRMT R27, R19, 0x4210, R0 ;  /* 0x00004210131b7816 */ /* 0x000fe20000000000 */
[----:B------:R-:W-:Y:S02]  /*70b30*/  IMAD.MOV.U32 R19, RZ, RZ, R20 ;  /* 0x000000ffff137224 */ /* 0x000fe400078e0014 */
[----:B------:R-:W2:Y:S04]  /*70b40*/  LDL.LU.64 R20, [R1+0x22c8] ;  /* 0x0022c80001147983 */ /* 0x000ea80000300a00 */
[----:B------:R-:W3:Y:S01]  /*70b50*/  LDL.LU R8, [R1+0x1370] ;  /* 0x0013700001087983 */ /* 0x000ee20000300800 */
[----:B------:R-:W-:Y:S01]  /*70b60*/  BAR.SYNC.DEFER_BLOCKING 0x0 ;  /* 0x0000000000007b1d */ /* 0x000fe20000010000 */
[----:B------:R-:W-:-:S04]  /*70b70*/  LOP3.LUT R2, R2, 0xffff, RZ, 0xc0, !PT ;  /* 0x0000ffff02027812 */ /* 0x000fc800078ec0ff */
[----:B------:R-:W-:Y:S01]  /*70b80*/  PRMT R26, R3, 0x4210, R2 ;  /* 0x00004210031a7816 */ /* 0x000fe20000000002 */
[----:B------:R-:W-:Y:S04]  /*70b90*/  STL [R1+0x22c0], R10 ;  /* 0x0022c00a01007387 */ /* 0x000fe80000100800 */
[----:B--2---:R-:W-:Y:S01]  /*70ba0*/  STSM.16.M88.4 [R4], R20 ;  /* 0x0000001404007844 */ /* 0x004fe20000000200 */
[----:B------:R-:W-:Y:S06]  /*70bb0*/  BAR.SYNC.DEFER_BLOCKING 0x0 ;  /* 0x0000000000007b1d */ /* 0x000fec0000010000 */
[----:B------:R-:W0:Y:S02]  /*70bc0*/  LDS.128 R20, [R15] ;  /* 0x000000000f147984 */ /* 0x000e240000000c00 */
[----:B------:R-:W-:Y:S06]  /*70bd0*/  BAR.SYNC.DEFER_BLOCKING 0x0 ;  /* 0x0000000000007b1d */ /* 0x000fec0000010000 */
[----:B------:R-:W-:Y:S04]  /*70be0*/  STSM.16.M88.4 [R4], R24 ;  /* 0x0000001804007844 */ /* 0x000fe80000000200 */
[----:B---3--:R-:W-:Y:S04]  /*70bf0*/  STL [R1+0x22bc], R8 ;  /* 0x0022bc0801007387 */ /* 0x008fe80000100800 */
[----:B------:R-:W2:Y:S04]  /*70c00*/  LDL.LU R3, [R1+0x1328] ;  /* 0x0013280001037983 */ /* 0x000ea80000300800 */
[----:B------:R-:W-:Y:S04]  /*70c10*/  STL.64 [R1+0x21a8], R18 ;  /* 0x0021a81201007387 */ /* 0x000fe80000100a00 */
[----:B0-----:R0:W-:Y:S02]  /*70c20*/  STL.64 [R1+0x140], R20 ;  /* 0x0001401401007387 */ /* 0x0011e40000100a00 */
[----:B0-----:R-:W-:Y:S01]  /*70c30*/  PRMT R21, R9, 0x5210, R11 ;  /* 0x0000521009157816 */ /* 0x001fe2000000000b */
[----:B------:R-:W-:Y:S01]  /*70c40*/  BAR.SYNC.DEFER_BLOCKING 0x0 ;  /* 0x0000000000007b1d */ /* 0x000fe20000010000 */
[----:B------:R-:W-:-:S05]  /*70c50*/  PRMT R20, R12, 0x5210, R29 ;  /* 0x000052100c147816 */ /* 0x000fca000000001d */
[----:B------:R-:W0:Y:S04]  /*70c60*/  LDS.128 R8, [R15] ;  /* 0x000000000f087984 */ /* 0x000e280000000c00 */
[----:B------:R1:W-:Y:S02]  /*70c70*/  STL.64 [R1+0x148], R22 ;  /* 0x0001481601007387 */ /* 0x0003e40000100a00 */
[----:B-1----:R-:W-:Y:S02]  /*70c80*/  PRMT R22, R14, 0x5210, R2 ;  /* 0x000052100e167816 */ /* 0x002fe40000000002 */
[----:B------:R-:W-:Y:S01]  /*70c90*/  PRMT R23, R7, 0x5210, R0 ;  /* 0x0000521007177816 */ /* 0x000fe20000000000 */
[----:B------:R-:W-:Y:S06]  /*70ca0*/  BAR.SYNC.DEFER_BLOCKING 0x0 ;  /* 0x0000000000007b1d */ /* 0x000fec0000010000 */
[----:B------:R-:W3:Y:S04]  /*70cb0*/  LDL.LU R2, [R1+0x1324] ;  /* 0x0013240001027983 */ /* 0x000ee80000300800 */
[----:B------:R1:W-:Y:S01]  /*70cc0*/  STSM.16.M88.4 [R4], R20 ;  /* 0x0000001404007844 */ /* 0x0003e20000000200 */
[----:B0-----:R-:W-:-:S03]  /*70cd0*/  IMAD.MOV.U32 R7, RZ, RZ, R11 ;  /* 0x000000ffff077224 */ /* 0x001fc600078e000b */
[----:B------:R-:W-:Y:S04]  /*70ce0*/  STL.64 [R1+0x130], R8 ;  /* 0x0001300801007387 */ /* 0x000fe80000100a00 */
[----:B------:R-:W-:Y:S01]  /*70cf0*/  STL [R1+0x138], R10 ;  /* 0x0001380a01007387 */ /* 0x000fe20000100800 */
[----:B------:R-:W-:Y:S06]  /*70d00*/  BAR.SYNC.DEFER_BLOCKING 0x0 ;  /* 0x0000000000007b1d */ /* 0x000fec0000010000 */
[----:B------:R-:W0:Y:S01]  /*70d10*/  LDS.128 R8, [R15] ;  /* 0x000000000f087984 */ /* 0x000e220000000c00 */
[----:B------:R-:W-:-:S03]  /*70d20*/  LOP3.LUT R24, R13, 0xffff, RZ, 0xc0, !PT ;  /* 0x0000ffff0d187812 */ /* 0x000fc600078ec0ff */
[----:B------:R-:W-:Y:S04]  /*70d30*/  STL [R1+0x2120], R7 ;  /* 0x0021200701007387 */ /* 0x000fe80000100800 */
[----:B-1----:R-:W2:Y:S01]  /*70d40*/  LDL.LU R20, [R1+0x60] ;  /* 0x0000600001147983 */ /* 0x002ea20000300800 */
[----:B------:R-:W-:-:S03]  /*70d50*/  PRMT R0, R16, 0x4210, R24 ;  /* 0x0000421010007816 */ /* 0x000fc60000000018 */
[----:B------:R-:W2:Y:S04]  /*70d60*/  LDL.LU R21, [R1+0x64] ;  /* 0x0000640001157983 */ /* 0x000ea80000300800 */
[----:B------:R-:W2:Y:S04]  /*70d70*/  LDL.LU R22, [R1+0x68] ;  /* 0x0000680001167983 */ /* 0x000ea80000300800 */
[----:B0-----:R-:W-:Y:S01]  /*70d80*/  STL [R1+0x124], R9 ;  /* 0x0001240901007387 */ /* 0x001fe20000100800 */
[----:B------:R-:W-:-:S03]  /*70d90*/  IMAD.MOV.U32 R16, RZ, RZ, R8 ;  /* 0x000000ffff107224 */ /* 0x000fc600078e0008 */
[----:B------:R0:W-:Y:S04]  /*70da0*/  STL.64 [R1+0x128], R10 ;  /* 0x0001280a01007387 */ /* 0x0001e80000100a00 */
[----:B0-----:R-:W3:Y:S04]  /*70db0*/  LDL.LU R10, [R1+0x22c0] ;  /* 0x0022c000010a7983 */ /* 0x001ee80000300800 */
[----:B------:R-:W3:Y:S04]  /*70dc0*/  LDL.LU R8, [R1+0x22bc] ;  /* 0x0022bc0001087983 */ /* 0x000ee80000300800 */
[----:B------:R-:W4:Y:S04]  /*70dd0*/  LDL.LU R25, [R1+0x1440] ;  /* 0x0014400001197983 */ /* 0x000f280000300800 */
[----:B------:R-:W4:Y:S04]  /*70de0*/  LDL.LU R26, [R1+0x143c] ;  /* 0x00143c00011a7983 */ /* 0x000f280000300800 */
[----:B------:R-:W4:Y:S04]  /*70df0*/  LDL.LU R14, [R1+0x11c] ;  /* 0x00011c00010e7983 */ /* 0x000f280000300800 */
[----:B------:R-:W-:Y:S04]  /*70e00*/  STL [R1+0x2148], R16 ;  /* 0x0021481001007387 */ /* 0x000fe80000100800 */
[----:B------:R-:W4:Y:S04]  /*70e10*/  LDL.LU R9, [R1+0x98] ;  /* 0x0000980001097983 */ /* 0x000f280000300800 */
[----:B------:R-:W4:Y:S04]  /*70e20*/  LDL.LU R27, [R1+0x9c] ;  /* 0x00009c00011b7983 */ /* 0x000f280000300800 */
[----:B------:R-:W4:Y:S01]  /*70e30*/  LDL.LU R11, [R1+0x94] ;  /* 0x00009400010b7983 */ /* 0x000f220000300800 */
[----:B------:R-:W-:Y:S01]  /*70e40*/  IMAD.MOV.U32 R23, RZ, RZ, R0 ;  /* 0x000000ffff177224 */ /* 0x000fe200078e0000 */
[----:B------:R-:W-:Y:S06]  /*70e50*/  BAR.SYNC.DEFER_BLOCKING 0x0 ;  /* 0x0000000000007b1d */ /* 0x000fec0000010000 */
[----:B--2---:R3:W-:Y:S02]  /*70e60*/  STSM.16.M88.4 [R4], R20 ;  /* 0x0000001404007844 */ /* 0x0047e40000000200 */
[----:B---3--:R-:W-:-:S02]  /*70e70*/  LOP3.LUT R20, R8, 0xffff, RZ, 0xc0, !PT ;  /* 0x0000ffff08147812 */ /* 0x008fc400078ec0ff */
[----:B----4-:R-:W-:Y:S04]  /*70e80*/  STL.64 [R1+0x22a8], R10 ;  /* 0x0022a80a01007387 */ /* 0x010fe80000100a00 */
[----:B------:R0:W-:Y:S04]  /*70e90*/  STL [R1+0x22a0], R9 ;  /* 0x0022a00901007387 */ /* 0x0001e80000100800 */
[----:B------:R-:W2:Y:S04]  /*70ea0*/  LDL.LU R8, [R1+0x40] ;  /* 0x0000400001087983 */ /* 0x000ea80000300800 */
[----:B0-----:R-:W2:Y:S04]  /*70eb0*/  LDL.LU R9, [R1+0x44] ;  /* 0x0000440001097983 */ /* 0x001ea80000300800 */
[----:B------:R-:W2:Y:S04]  /*70ec0*/  LDL.LU R10, [R1+0x48] ;  /* 0x00004800010a7983 */ /* 0x000ea80000300800 */
[----:B------:R-:W3:Y:S04]  /*70ed0*/  LDL.LU R18, [R1+0x1380] ;  /* 0x0013800001127983 */ /* 0x000ee80000300800 */
[----:B------:R-:W3:Y:S01]  /*70ee0*/  LDL.LU R19, [R1+0x137c] ;  /* 0x00137c0001137983 */ /* 0x000ee20000300800 */
[----:B------:R-:W-:Y:S01]  /*70ef0*/  LOP3.LUT R21, R3, 0xffff, RZ, 0xc0, !PT ;  /* 0x0000ffff03157812 */ /* 0x000fe200078ec0ff */
[----:B------:R-:W-:-:S02]  /*70f00*/  IMAD.MOV.U32 R3, RZ, RZ, R17 ;  /* 0x000000ffff037224 */ /* 0x000fc400078e0011 */
[----:B------:R-:W-:Y:S01]  /*70f10*/  IMAD.MOV.U32 R17, RZ, RZ, R5 ;  /* 0x000000ffff117224 */ /* 0x000fe200078e0005 */
[----:B------:R-:W-:Y:S01]  /*70f20*/  LOP3.LUT R22, R2, 0xffff, RZ, 0xc0, !PT ;  /* 0x0000ffff02167812 */ /* 0x000fe200078ec0ff */
[----:B------:R-:W-:Y:S01]  /*70f30*/  IMAD.MOV.U32 R16, RZ, RZ, R6 ;  /* 0x000000ffff107224 */ /* 0x000fe200078e0006 */
[----:B------:R-:W-:Y:S06]  /*70f40*/  BAR.SYNC.DEFER_BLOCKING 0x0 ;  /* 0x0000000000007b1d */ /* 0x000fec0000010000 */
[----:B---3--:R0:W-:Y:S04]  /*70f50*/  STL.64 [R1+0x2298], R18 ;  /* 0x0022981201007387 */ /* 0x0081e80000100a00 */
[----:B------:R-:W-:Y:S04]  /*70f60*/  STL [R1+0x2290], R17 ;  /* 0x0022901101007387 */ /* 0x000fe80000100800 */
[----:B------:R-:W3:Y:S04]  /*70f70*/  LDL.LU R12, [R1+0x133c] ;  /* 0x00133c00010c7983 */ /* 0x000ee80000300800 */
[----:B------:R-:W4:Y:S04]  /*70f80*/  LDL.LU R13, [R1+0x1338] ;  /* 0x00133800010d7983 */ /* 0x000f280000300800 */
[----:B------:R-:W2:Y:S04]  /*70f90*/  LDL.LU R0, [R1+0x144c] ;  /* 0x00144c0001007983 */ /* 0x000ea80000300800 */
[----:B------:R-:W2:Y:S04]  /*70fa0*/  LDL.LU R2, [R1+0x1448] ;  /* 0x0014480001027983 */ /* 0x000ea80000300800 */
[----:B------:R-:W2:Y:S04]  /*70fb0*/  LDL.LU R5, [R1+0x1444] ;  /* 0x0014440001057983 */ /* 0x000ea80000300800 */
[----:B------:R-:W2:Y:S01]  /*70fc0*/  LDL.LU R6, [R1+0x120c] ;  /* 0x00120c0001067983 */ /* 0x000ea20000300800 */
[----:B0-----:R-:W-:-:S03]  /*70fd0*/  PRMT R19, R14, 0x4210, R22 ;  /* 0x000042100e137816 */ /* 0x001fc60000000016 */
[----:B--2---:R-:W-:Y:S04]  /*70fe0*/  STL [R1+0x22b8], R6 ;  /* 0x0022b80601007387 */ /* 0x004fe80000100800 */
[----:B------:R-:W-:Y:S04]  /*70ff0*/  STL.64 [R1+0x22b0], R4 ;  /* 0x0022b00401007387 */ /* 0x000fe80000100a00 */
[----:B------:R-:W0:Y:S04]  /*71000*/  LDS.128 R4, [R15] ;  /* 0x000000000f047984 */ /* 0x000e280000000c00 */
[----:B0-----:R-:W-:Y:S01]  /*71010*/  STL [R1+0x110], R4 ;  /* 0x0001100401007387 */ /* 0x001fe20000100800 */
[----:B------:R-:W-:-:S03]  /*71020*/  IMAD.MOV.U32 R14, RZ, RZ, R5 ;  /* 0x000000ffff0e7224 */ /* 0x000fc600078e0005 */
[----:B------:R0:W-:Y:S04]  /*71030*/  STL.64 [R1+0x118], R6 ;  /* 0x0001180601007387 */ /* 0x0001e80000100a00 */
[----:B0-----:R-:W2:Y:S04]  /*71040*/  LDL.LU R6, [R1+0x22b8] ;  /* 0x0022b80001067983 */ /* 0x001ea80000300800 */
[----:B------:R-:W2:Y:S01]  /*71050*/  LDL.LU.64 R4, [R1+0x22b0] ;  /* 0x0022b00001047983 */ /* 0x000ea20000300a00 */
[----:B------:R-:W-:Y:S01]  /*71060*/  PRMT R11, R28, 0x5210, R24 ;  /* 0x000052101c0b7816 */ /* 0x000fe20000000018 */
[----:B------:R-:W-:Y:S06]  /*71070*/  BAR.SYNC.DEFER_BLOCKING 0x0 ;  /* 0x0000000000007b1d */ /* 0x000fec0000010000 */
[----:B--2---:R-:W-:Y:S02]  /*71080*/  STSM.16.M88.4 [R4], R8 ;  /* 0x0000000804007844 */ /* 0x004fe40000000200 */
[----:B------:R-:W-:Y:S06]  /*71090*/  BAR.SYNC.DEFER_BLOCKING 0x0 ;  /* 0x0000000000007b1d */ /* 0x000fec0000010000 */
[----:B------:R-:W0:Y:S04]  /*710a0*/  LDS.128 R8, [R15] ;  /* 0x000000000f087984 */ /* 0x000e280000000c00 */
[----:B0-----:R-:W-:Y:S04]  /*710b0*/  STL.64 [R1+0x100], R8 ;  /* 0x0001000801007387 */ /* 0x001fe80000100a00 */
[----:B------:R0:W-:Y:S04]  /*710c0*/  STL.64 [R1+0x108], R10 ;  /* 0x0001080a01007387 */ /* 0x0001e80000100a00 */
[----:B0-----:R-:W2:Y:S04]  /*710d0*/  LDL.LU.64 R10, [R1+0x22a8] ;  /* 0x0022a800010a7983 */ /* 0x001ea80000300a00 */
[----:B------:R-:W3:Y:S04]  /*710e0*/  LDL.LU R9, [R1+0x22a0] ;  /* 0x0022a00001097983 */ /* 0x000ee80000300800 */
[----:B------:R-:W3:Y:S01]  /*710f0*/  LDL.LU R8, [R1+0xa0] ;  /* 0x0000a00001087983 */ /* 0x000ee20000300800 */
[----:B------:R-:W-:-:S02]  /*71100*/  PRMT R17, R25, 0x4210, R20 ;  /* 0x0000421019117816 */ /* 0x000fc40000000014 */
[----:B------:R-:W-:Y:S01]  /*71110*/  PRMT R18, R26, 0x4210, R21 ;  /* 0x000042101a127816 */ /* 0x000fe20000000015 */
[----:B------:R-:W-:Y:S06]  /*71120*/  BAR.SYNC.DEFER_BLOCKING 0x0 ;  /* 0x0000000000007b1d */ /* 0x000fec0000010000 */
[----:B------:R-:W-:Y:S04]  /*71130*/  STSM.16.M88.4 [R4], R16 ;  /* 0x0000001004007844 */ /* 0x000fe80000000200 */
[----:B--2---:R-:W-:Y:S04]  /*71140*/  STL [R1+0x227c], R10 ;  /* 0x00227c0a01007387 */ /* 0x004fe80000100800 */
[----:B---3--:R0:W-:Y:S02]  /*71150*/  STL [R1+0x2278], R8 ;  /* 0x0022780801007387 */ /* 0x0081e40000100800 */
[----:B0-----:R-:W-:-:S02]  /*71160*/  IMAD.MOV.U32 R8, RZ, RZ, R3 ;  /* 0x000000ffff087224 */ /* 0x001fc400078e0003 */
[----:B------:R-:W2:Y:S04]  /*71170*/  LDL.LU R3, [R1+0xa4] ;  /* 0x0000a40001037983 */ /* 0x000ea80000300800 */
[----:B------:R-:W3:Y:S01]  /*71180*/  LDL.LU.64 R18, [R1+0x2298] ;  /* 0x0022980001127983 */ /* 0x000ee20000300a00 */
[----:B------:R-:W-:Y:S02]  /*71190*/  PRMT R10, R27, 0x5210, R21 ;  /* 0x000052101b0a7816 */ /* 0x000fe40000000015 */
[----:B------:R-:W-:Y:S01]  /*711a0*/  PRMT R11, R11, 0x5210, R22 ;  /* 0x000052100b0b7816 */ /* 0x000fe20000000016 */
[----:B------:R-:W2:Y:S01]  /*711b0*/  LDL.LU R17, [R1+0x2290] ;  /* 0x0022900001117983 */ /* 0x000ea20000300800 */
[----:B------:R-:W-:-:S03]  /*711c0*/  PRMT R9, R9, 0x5210, R20 ;  /* 0x0000521009097816 */ /* 0x000fc60000000014 */
[----:B------:R-:W-:Y:S04]  /*711d0*/  STL.64 [R1+0x2288], R10 ;  /* 0x0022880a01007387 */ /* 0x000fe80000100a00 */
[----:B------:R-:W-:Y:S01]  /*711e0*/  STL.64 [R1+0x2280], R8 ;  /* 0x0022800801007387 */ /* 0x000fe20000100a00 */
[----:B------:R-:W-:Y:S06]  /*711f0*/  BAR.SYNC.DEFER_BLOCKING 0x0 ;  /* 0x0000000000007b1d */ /* 0x000fec0000010000 */
[----:B------:R-:W0:Y:S01]  /*71200*/  LDS.128 R8, [R15] ;  /* 0x000000000f087984 */ /* 0x000e220000000c00 */
[----:B------:R-:W-:-:S02]  /*71210*/  LOP3.LUT R26, R12, 0xffff, RZ, 0xc0, !PT ;  /* 0x0000ffff0c1a7812 */ /* 0x000fc400078ec0ff */
[----:B----4-:R-:W-:Y:S02]  /*71220*/  LOP3.LUT R27, R13, 0xffff, RZ, 0xc0, !PT ;  /* 0x0000ffff0d1b7812 */ /* 0x010fe400078ec0ff */
[----:B------:R-:W-:Y:S02]  /*71230*/  PRMT R22, R5, 0x4210, R26 ;  /* 0x0000421005167816 */ /* 0x000fe4000000001a */
[----:B------:R-:W-:Y:S01]  /*71240*/  PRMT R23, R6, 0x4210, R27 ;  /* 0x0000421006177816 */ /* 0x000fe2000000001b */
[----:B------:R-:W4:Y:S04]  /*71250*/  LDL.LU R5, [R1+0xa8] ;  /* 0x0000a80001057983 */ /* 0x000f280000300800 */
[----:B------:R-:W2:Y:S04]  /*71260*/  LDL.LU R6, [R1+0x90] ;  /* 0x0000900001067983 */ /* 0x000ea80000300800 */
[----:B0-----:R-:W-:Y:S04]  /*71270*/  STL.64 [R1+0xf0], R8 ;  /* 0x0000f00801007387 */ /* 0x001fe80000100a00 */
[----:B------:R0:W-:Y:S01]  /*71280*/  STL [R1+0xfc], R11 ;  /* 0x0000fc0b01007387 */ /* 0x0001e20000100800 */
[----:B------:R-:W-:Y:S01]  /*71290*/  BAR.SYNC.DEFER_BLOCKING 0x0 ;  /* 0x0000000000007b1d */ /* 0x000fe20000010000 */
[----:B---3--:R-:W-:-:S04]  /*712a0*/  LOP3.LUT R25, R19, 0xffff, RZ, 0xc0, !PT ;  /* 0x0000ffff13197812 */ /* 0x008fc800078ec0ff */
[----:B------:R-:W-:Y:S01]  /*712b0*/  PRMT R21, R2, 0x4210, R25 ;  /* 0x0000421002157816 */ /* 0x000fe20000000019 */
[----:B------:R-:W-:Y:S02]  /*712c0*/  IMAD.MOV.U32 R2, RZ, RZ, R10 ;  /* 0x000000ffff027224 */ /* 0x000fe400078e000a */
[----:B0-----:R-:W3:Y:S04]  /*712d0*/  LDL.LU.64 R10, [R1+0x2288] ;  /* 0x00228800010a7983 */ /* 0x001ee80000300a00 */
[----:B------:R-:W3:Y:S04]  /*712e0*/  LDL.LU.64 R8, [R1+0x2280] ;  /* 0x0022800001087983 */ /* 0x000ee80000300a00 */
[----:B------:R-:W2:Y:S04]  /*712f0*/  LDL.LU R29, [R1+0x139c] ;  /* 0x00139c00011d7983 */ /* 0x000ea80000300800 */
[----:B------:R-:W2:Y:S04]  /*71300*/  LDL.LU R28, [R1+0x1398] ;  /* 0x00139800011c7983 */ /* 0x000ea80000300800 */
[----:B------:R-:W2:Y:S04]  /*71310*/  LDL.LU R16, [R1+0x1354] ;  /* 0x0013540001107983 */ /* 0x000ea80000300800 */
[----:B------:R-:W2:Y:S04]  /*71320*/  LDL.LU R7, [R1+0x1350] ;  /* 0x0013500001077983 */ /* 0x000ea80000300800 */
[----:B---3--:R-:W-:Y:S01]  /*71330*/  STSM.16.M88.4 [R4], R8 ;  /* 0x0000000804007844 */ /* 0x008fe20000000200 */
[----:B------:R-:W-:Y:S06]  /*71340*/  BAR.SYNC.DEFER_BLOCKING 0x0 ;  /* 0x0000000000007b1d */ /* 0x000fec0000010000 */
[----:B------:R-:W0:Y:S04]  /*71350*/  LDS.128 R8, [R15] ;  /* 0x000000000f087984 */ /* 0x000e280000000c00 */
[----:B0-----:R-:W-:Y:S04]  /*71360*/  STL.64 [R1+0xe0], R8 ;  /* 0x0000e00801007387 */ /* 0x001fe80000100a00 */
[----:B------:R0:W-:Y:S04]  /*71370*/  STL.64 [R1+0xe8], R10 ;  /* 0x0000e80a01007387 */ /* 0x0001e80000100a00 */
[----:B0-----:R-:W3:Y:S04]  /*71380*/  LDL.LU R10, [R1+0x227c] ;  /* 0x00227c00010a7983 */ /* 0x001ee80000300800 */
[----:B------:R-:W3:Y:S01]  /*71390*/  LDL.LU R8, [R1+0x2278] ;  /* 0x0022780001087983 */ /* 0x000ee20000300800 */
[----:B------:R-:W-:-:S04]  /*713a0*/  LOP3.LUT R24, R18, 0xffff, RZ, 0xc0, !PT ;  /* 0x0000ffff12187812 */ /* 0x000fc800078ec0ff */
[--C-:B------:R-:W-:Y:S01]  /*713b0*/  PRMT R20, R0, 0x4210, R24.reuse ;  /* 0x0000421000147816 */ /* 0x100fe20000000018 */
[----:B------:R-:W-:Y:S06]  /*713c0*/  BAR.SYNC.DEFER_BLOCKING 0x0 ;  /* 0x0000000000007b1d */ /* 0x000fec0000010000 */
[----:B------:R2:W-:Y:S02]  /*713d0*/  STSM.16.M88.4 [R4], R20 ;  /* 0x0000001404007844 */ /* 0x0005e40000000200 */
[----:B--2---:R-:W-:Y:S02]  /*713e0*/  PRMT R21, R3, 0x5210, R25 ;  /* 0x0000521003157816 */ /* 0x004fe40000000019 */
[----:B---3--:R-:W-:-:S02]  /*713f0*/  PRMT R20, R8, 0x5210, R24 ;  /* 0x0000521008147816 */ /* 0x008fc40000000018 */
[----:B------:R-:W2:Y:S04]  /*71400*/  LDL.LU R24, [R1+0x145c] ;  /* 0x00145c0001187983 */ /* 0x000ea80000300800 */
[----:B------:R-:W3:Y:S04]  /*71410*/  LDL.LU R25, [R1+0x1458] ;  /* 0x0014580001197983 */ /* 0x000ee80000300800 */
[----:B------:R-:W2:Y:S04]  /*71420*/  LDL.LU R18, [R1+0xb0] ;  /* 0x0000b00001127983 */ /* 0x000ea80000300800 */
[----:B------:R-:W2:Y:S04]  /*71430*/  LDL.LU R19, [R1+0xb8] ;  /* 0x0000b80001137983 */ /* 0x000ea80000300800 */
[----:B------:R-:W2:Y:S04]  /*71440*/  LDL.LU R12, [R1+0xb4] ;  /* 0x0000b400010c7983 */ /* 0x000ea80000300800 */
[----:B------:R-:W2:Y:S04]  /*71450*/  LDL.LU R13, [R1+0x13b0] ;  /* 0x0013b000010d7983 */ /* 0x000ea80000300800 */
[----:B------:R-:W2:Y:S04]  /*71460*/  LDL.LU R11, [R1+0x13ac] ;  /* 0x0013ac00010b7983 */ /* 0x000ea80000300800 */
[----:B------:R-:W3:Y:S01]  /*71470*/  LDL.LU R9, [R1+0x1368] ;  /* 0x0013680001097983 */ /* 0x000ee20000300800 */
[----:B------:R-:W-:-:S02]  /*71480*/  LOP3.LUT R16, R16, 0xffff, RZ, 0xc0, !PT ;  /* 0x0000ffff10107812 */ /* 0x000fc400078ec0ff */
[----:B------:R-:W-:Y:S02]  /*71490*/  LOP3.LUT R7, R7, 0xffff, RZ, 0xc0, !PT ;  /* 0x0000ffff07077812 */ /* 0x000fe400078ec0ff */
[----:B----4-:R-:W-:Y:S02]  /*714a0*/  PRMT R22, R5, 0x5210, R26 ;  /* 0x0000521005167816 */ /* 0x010fe4000000001a */
[----:B------:R-:W-:Y:S01]  /*714b0*/  PRMT R23, R6, 0x5210, R27 ;  /* 0x0000521006177816 */ /* 0x000fe2000000001b */
[----:B------:R-:W-:Y:S06]  /*714c0*/  BAR.SYNC.DEFER_BLOCKING 0x0 ;  /* 0x0000000000007b1d */ /* 0x000fec0000010000 */
[----:B--2---:R0:W-:Y:S04]  /*714d0*/  STL.64 [R1+0x2270], R10 ;  /* 0x0022700a01007387 */ /* 0x0041e80000100a00 */
[----:B0-----:R-:W2:Y:S04]  /*714e0*/  LDL.LU R10, [R1+0x1454] ;  /* 0x00145400010a7983 */ /* 0x001ea80000300800 */
[----:B------:R-:W4:Y:S01]  /*714f0*/  LDL.LU R11, [R1+0x1210] ;  /* 0x00121000010b7983 */ /* 0x000f220000300800 */
[----:B------:R-:W-:-:S05]  /*71500*/  IMAD.MOV.U32 R8, RZ, RZ, R17 ;  /* 0x000000ffff087224 */ /* 0x000fca00078e0011 */
[----:B---3--:R-:W-:Y:S04]  /*71510*/  STL.64 [R1+0x2268], R8 ;  /* 0x0022680801007387 */ /* 0x008fe80000100a00 */
[----:B------:R-:W3:Y:S04]  /*71520*/  LDL.LU R0, [R1+0x1364] ;  /* 0x0013640001007983 */ /* 0x000ee80000300800 */
[----:B------:R-:W3:Y:S04]  /*71530*/  LDL.LU R3, [R1+0x1468] ;  /* 0x0014680001037983 */ /* 0x000ee80000300800 */
[----:B------:R-:W3:Y:S04]  /*71540*/  LDL.LU R17, [R1+0x1464] ;  /* 0x0014640001117983 */ /* 0x000ee80000300800 */
[----:B------:R-:W3:Y:S04]  /*71550*/  LDL.LU R5, [R1+0x1460] ;  /* 0x0014600001057983 */ /* 0x000ee80000300800 */
[----:B------:R-:W3:Y:S01]  /*71560*/  LDL.LU R6, [R1+0x1214] ;  /* 0x0012140001067983 */ /* 0x000ee20000300800 */
[----:B--2---:R-:W-:-:S02]  /*71570*/  PRMT R26, R10, 0x4210, R16 ;  /* 0x000042100a1a7816 */ /* 0x004fc40000000010 */
[----:B----4-:R-:W-:Y:S02]  /*71580*/  PRMT R27, R11, 0x4210, R7 ;  /* 0x000042100b1b7816 */ /* 0x010fe40000000007 */
[----:B------:R-:W0:Y:S01]  /*71590*/  LDS.128 R8, [R15] ;  /* 0x000000000f087984 */ /* 0x000e220000000c00 */
[----:B------:R-:W-:Y:S06]  /*715a0*/  BAR.SYNC.DEFER_BLOCKING 0x0 ;  /* 0x0000000000007b1d */ /* 0x000fec0000010000 */
[----:B------:R1:W-:Y:S04]  /*715b0*/  STSM.16.M88.4 [R4], R20 ;  /* 0x0000001404007844 */ /* 0x0003e80000000200 */
[----:B0-----:R-:W-:Y:S04]  /*715c0*/  STL.64 [R1+0xd0], R8 ;  /* 0x0000d00801007387 */ /* 0x001fe80000100a00 */
[----:B------:R-:W-:Y:S01]  /*715d0*/  STL.64 [R1+0xd8], R10 ;  /* 0x0000d80a01007387 */ /* 0x000fe20000100a00 */
[----:B------:R-:W-:Y:S06]  /*715e0*/  BAR.SYNC.DEFER_BLOCKING 0x0 ;  /* 0x0000000000007b1d */ /* 0x000fec0000010000 */
[----:B-1----:R-:W2:Y:S04]  /*715f0*/  LDL.LU R23, [R1+0xac] ;  /* 0x0000ac0001177983 */ /* 0x002ea80000300800 */
[----:B------:R-:W0:Y:S04]  /*71600*/  LDS.128 R8, [R15] ;  /* 0x000000000f087984 */ /* 0x000e280000000c00 */
[----:B0-----:R-:W-:Y:S04]  /*71610*/  STL.64 [R1+0xc0], R8 ;  /* 0x0000c00801007387 */ /* 0x001fe80000100a00 */
[----:B------:R0:W-:Y:S04]  /*71620*/  STL.64 [R1+0xc8], R10 ;  /* 0x0000c80a01007387 */ /* 0x0001e80000100a00 */
[----:B0-----:R-:W4:Y:S04]  /*71630*/  LDL.LU.64 R10, [R1+0x2270] ;  /* 0x00227000010a7983 */ /* 0x001f280000300a00 */
[----:B------:R-:W4:Y:S01]  /*71640*/  LDL.LU.64 R8, [R1+0x2268] ;  /* 0x0022680001087983 */ /* 0x000f220000300a00 */
[----:B------:R-:W-:-:S02]  /*71650*/  LOP3.LUT R29, R29, 0xffff, RZ, 0xc0, !PT ;  /* 0x0000ffff1d1d7812 */ /* 0x000fc400078ec0ff */
[----:B------:R-:W-:Y:S02]  /*71660*/  LOP3.LUT R28, R28, 0xffff, RZ, 0xc0, !PT ;  /* 0x0000ffff1c1c7812 */ /* 0x000fe400078ec0ff */
[--C-:B------:R-:W-:Y:S02]  /*71670*/  PRMT R24, R24, 0x4210, R29.reuse ;  /* 0x0000421018187816 */ /* 0x100fe4000000001d */
[----:B------:R-:W-:Y:S01]  /*71680*/  PRMT R25, R25, 0x4210, R28 ;  /* 0x0000421019197816 */ /* 0x000fe2000000001c */
[----:B------:R-:W-:Y:S01]  /*71690*/  BAR.SYNC.DEFER_BLOCKING 0x0 ;  /* 0x0000000000007b1d */ /* 0x000fe20000010000 */
[----:B------:R-:W-:Y:S02]  /*716a0*/  PRMT R20, R18, 0x5210, R29 ;  /* 0x0000521012147816 */ /* 0x000fe4000000001d */
[----:B------:R-:W-:-:S03]  /*716b0*/  PRMT R22, R19, 0x5210, R16 ;  /* 0x0000521013167816 */ /* 0x000fc60000000010 */
[----:B------:R-:W4:Y:S04]  /*716c0*/  LDL.LU R18, [R1+0x1ac] ;  /* 0x0001ac0001127983 */ /* 0x000f280000300800 */
[----:B------:R-:W4:Y:S04]  /*716d0*/  LDL.LU R19, [R1+0x1a0] ;  /* 0x0001a00001137983 */ /* 0x000f280000300800 */
[----:B------:R0:W-:Y:S01]  /*716e0*/  STSM.16.M88.4 [R4], R24 ;  /* 0x0000001804007844 */ /* 0x0001e20000000200 */
[----:B--2---:R-:W-:Y:S02]  /*716f0*/  PRMT R21, R23, 0x5210, R28 ;  /* 0x0000521017157816 */ /* 0x004fe4000000001c */
[----:B------:R-:W-:Y:S01]  /*71700*/  PRMT R23, R12, 0x5210, R7 ;  /* 0x000052100c177816 */ /* 0x000fe20000000007 */
[----:B------:R-:W-:Y:S01]  /*71710*/  BAR.SYNC.DEFER_BLOCKING 0x0 ;  /* 0x0000000000007b1d */ /* 0x000fe20000010000 */
[----:B---3--:R-:W-:-:S02]  /*71720*/  LOP3.LUT R7, R0, 0xffff, RZ, 0xc0, !PT ;  /* 0x0000ffff00077812 */ /* 0x008fc400078ec0ff */
[----:B------:R-:W-:Y:S02]  /*71730*/  LOP3.LUT R28, R13, 0xffff, RZ, 0xc0, !PT ;  /* 0x0000ffff0d1c7812 */ /* 0x000fe400078ec0ff */
[----:B0-----:R-:W-:Y:S02]  /*71740*/  PRMT R27, R6, 0x4210, R7 ;  /* 0x00004210061b7816 */ /* 0x001fe40000000007 */
[----:B------:R-:W-:Y:S02]  /*71750*/  PRMT R24, R3, 0x4210, R28 ;  /* 0x0000421003187816 */ /* 0x000fe4000000001c */
[----:B----4-:R-:W-:Y:S02]  /*71760*/  LOP3.LUT R16, R11, 0xffff, RZ, 0xc0, !PT ;  /* 0x0000ffff0b107812 */ /* 0x010fe400078ec0ff */
[----:B------:R-:W-:Y:S02]  /*71770*/  LOP3.LUT R29, R9, 0xffff, RZ, 0xc0, !PT ;  /* 0x0000ffff091d7812 */ /* 0x000fe400078ec0ff */
[----:B------:R-:W-:-:S02]  /*71780*/  PRMT R25, R17, 0x4210, R16 ;  /* 0x0000421011197816 */ /* 0x000fc40000000010 */
[----:B------:R-:W-:-:S05]  /*71790*/  PRMT R26, R5, 0x4210, R29 ;  /* 0x00004210051a7816 */ /* 0x000fca000000001d */
[----:B------:R-:W-:Y:S04]  /*717a0*/  STL.64 [R1+0x2260], R26 ;  /* 0x0022601a01007387 */ /* 0x000fe80000100a00 */
[----:B------:R-:W-:Y:S04]  /*717b0*/  STL.64 [R1+0x2258], R24 ;  /* 0x0022581801007387 */ /* 0x000fe80000100a00 */
[----:B------:R-:W0:Y:S01]  /*717c0*/  LDS.128 R24, [R15] ;  /* 0x000000000f187984 */ /* 0x000e220000000c00 */
[----:B------:R-:W-:Y:S06]  /*717d0*/  BAR.SYNC.DEFER_BLOCKING 0x0 ;  /* 0x0000000000007b1d */ /* 0x000fec0000010000 */
[----:B------:R-:W2:Y:S04]  /*717e0*/  LDL.LU R12, [R1+0x13d0] ;  /* 0x0013d000010c7983 */ /* 0x000ea80000300800 */
[----:B------:R-:W3:Y:S04]  /*717f0*/  LDL.LU R13, [R1+0x13cc] ;  /* 0x0013cc00010d7983 */ /* 0x000ee80000300800 */
[----:B------:R-:W4:Y:S04]  /*71800*/  LDL.LU R11, [R1+0x1378] ;  /* 0x00137800010b7983 */ /* 0x000f280000300800 */
[----:B------:R-:W2:Y:S04]  /*71810*/  LDL.LU R6, [R1+0x1374] ;  /* 0x0013740001067983 */ /* 0x000ea80000300800 */
[----:B------:R1:W-:Y:S04]  /*71820*/  STSM.16.M88.4 [R4], R20 ;  /* 0x0000001404007844 */ /* 0x0003e80000000200 */
[----:B------:R-:W3:Y:S04]  /*71830*/  LDL.LU R9, [R1+0x1474] ;  /* 0x0014740001097983 */ /* 0x000ee80000300800 */
[----:B------:R-:W3:Y:S04]  /*71840*/  LDL.LU R0, [R1+0x1470] ;  /* 0x0014700001007983 */ /* 0x000ee80000300800 */
[----:B------:R-:W3:Y:S01]  /*71850*/  LDL.LU R5, [R1+0x146c] ;  /* 0x00146c0001057983 */ /* 0x000ee20000300800 */
[----:B-1----:R-:W-:-:S03]  /*71860*/  IMAD.MOV.U32 R22, RZ, RZ, R15 ;  /* 0x000000ffff167224 */ /* 0x002fc600078e000f */
[----:B0-----:R-:W-:Y:S01]  /*71870*/  STL [R1+0xb0], R24 ;  /* 0x0000b01801007387 */ /* 0x001fe20000100800 */
[----:B------:R-:W-:-:S03]  /*71880*/  IMAD.MOV.U32 R17, RZ, RZ, R25 ;  /* 0x000000ffff117224 */ /* 0x000fc600078e0019 */
[----:B------:R-:W-:Y:S01]  /*71890*/  STL.64 [R1+0xb8], R26 ;  /* 0x0000b81a01007387 */ /* 0x000fe20000100a00 */
[----:B------:R-:W-:Y:S06]  /*718a0*/  BAR.SYNC.DEFER_BLOCKING 0x0 ;  /* 0x0000000000007b1d */ /* 0x000fec0000010000 */
[----:B------:R-:W3:Y:S04]  /*718b0*/  LDL.LU R3, [R1+0x1218] ;  /* 0x0012180001037983 */ /* 0x000ee80000300800 */
[----:B------:R-:W0:Y:S04]  /*718c0*/  LDS.128 R24, [R22] ;  /* 0x0000000016187984 */ /* 0x000e280000000c00 */
[----:B------:R1:W-:Y:S04]  /*718d0*/  STL [R1+0x20a0], R17 ;  /* 0x0020a01101007387 */ /* 0x0003e80000100800 */
[----:B-1----:R-:W3:Y:S04]  /*718e0*/  LDL.LU R17, [R1+0x1a8] ;  /* 0x0001a80001117983 */ /* 0x002ee80000300800 */
[----:B------:R-:W4:Y:S04]  /*718f0*/  LDL.LU R23, [R1+0x1a4] ;  /* 0x0001a40001177983 */ /* 0x000f280000300800 */
[----:B0-----:R-:W-:Y:S01]  /*71900*/  STL.64 [R1+0xa0], R24 ;  /* 0x0000a01801007387 */ /* 0x001fe20000100a00 */
[----:B------:R-:W-:-:S03]  /*71910*/  IMAD.MOV.U32 R15, RZ, RZ, R27 ;  /* 0x000000ffff0f7224 */ /* 0x000fc600078e001b */
[----:B------:R0:W-:Y:S04]  /*71920*/  STL [R1+0xa8], R26 ;  /* 0x0000a81a01007387 */ /* 0x0001e80000100800 */
[----:B0-----:R-:W4:Y:S04]  /*71930*/  LDL.LU.64 R26, [R1+0x2260] ;  /* 0x00226000011a7983 */ /* 0x001f280000300a00 */
[----:B------:R-:W4:Y:S01]  /*71940*/  LDL.LU.64 R24, [R1+0x2258] ;  /* 0x0022580001187983 */ /* 0x000f220000300a00 */
[----:B------:R-:W-:Y:S01]  /*71950*/  BAR.SYNC.DEFER_BLOCKING 0x0 ;  /* 0x0000000000007b1d */ /* 0x000fe20000010000 */
[----:B------:R-:W-:-:S05]  /*71960*/  PRMT R21, R18, 0x5210, R16 ;  /* 0x0000521012157816 */ /* 0x000fca0000000010 */
[----:B------:R0:W-:Y:S04]  /*71970*/  STL [R1+0x2078], R15 ;  /* 0x0020780f01007387 */ /* 0x0001e80000100800 */
[----:B------:R-:W-:Y:S01]  /*71980*/  STL [R1+0x20fc], R14 ;  /* 0x0020fc0e01007387 */ /* 0x000fe20000100800 */
[----:B0-----:R-:W-:Y:S01]  /*71990*/  IMAD.MOV.U32 R15, RZ, RZ, R22 ;  /* 0x000000ffff0f7224 */ /* 0x001fe200078e0016 */
[----:B--2---:R-:W-:Y:S02]  /*719a0*/  LOP3.LUT R6, R6, 0xffff, RZ, 0xc0, !PT ;  /* 0x0000ffff06067812 */ /* 0x004fe400078ec0ff */
[----:B---3--:R-:W-:Y:S02]  /*719b0*/  PRMT R22, R17, 0x5210, R29 ;  /* 0x0000521011167816 */ /* 0x008fe4000000001d */
[----:B----4-:R-:W-:-:S02]  /*719c0*/  PRMT R20, R23, 0x5210, R28 ;  /* 0x0000521017147816 */ /* 0x010fc4000000001c */
[----:B------:R-:W-:-:S05]  /*719d0*/  PRMT R23, R19, 0x5210, R7 ;  /* 0x0000521013177816 */ /* 0x000fca0000000007 */
[----:B------:R-:W-:Y:S04]  /*719e0*/  STL.64 [R1+0x2250], R22 ;  /* 0x0022501601007387 */ /* 0x000fe80000100a00 */
[----:B------:R-:W-:Y:S04]  /*719f0*/  STL.64 [R1+0x2248], R20 ;  /* 0x0022481401007387 */ /* 0x000fe80000100a00 */
[----:B------:R0:W-:Y:S01]  /*71a00*/  STSM.16.M88.4 [R4], R24 ;  /* 0x0000001804007844 */ /* 0x0001e20000000200 */
[----:B------:R-:W-:Y:S01]  /*71a10*/  BAR.SYNC.DEFER_BLOCKING 0x0 ;  /* 0x0000000000007b1d */ /* 0x000fe20000010000 */
[----:B------:R-:W-:-:S02]  /*71a20*/  LOP3.LUT R7, R11, 0xffff, RZ, 0xc0, !PT ;  /* 0x0000ffff0b077812 */ /* 0x000fc400078ec0ff */
[----:B------:R-:W-:-:S03]  /*71a30*/  LOP3.LUT R29, R12, 0xffff, RZ, 0xc0, !PT ;  /* 0x0000ffff0c1d7812 */ /* 0x000fc600078ec0ff */
[----:B------:R-:W2:Y:S01]  /*71a40*/  LDL.LU R17, [R1+0x1b0] ;  /* 0x0001b00001117983 */ /* 0x000ea20000300800 */
[----:B------:R-:W-:-:S03]  /*71a50*/  LOP3.LUT R28, R13, 0xffff, RZ, 0xc0, !PT ;  /* 0x0000ffff0d1c7812 */ /* 0x000fc600078ec0ff */
[----:B------:R-:W3:Y:S04]  /*71a60*/  LDL.LU R16, [R1+0x1b4] ;  /* 0x0001b40001107983 */ /* 0x000ee80000300800 */
[----:B------:R-:W1:Y:S01]  /*71a70*/  LDS.128 R20, [R15] ;  /* 0x000000000f147984 */ /* 0x000e620000000c00 */
[----:B0-----:R-:W-:-:S03]  /*71a80*/  PRMT R26, R5, 0x4210, R7 ;  /* 0x00004210051a7816 */ /* 0x001fc60000000007 */
[----:B------:R-:W4:Y:S04]  /*71a90*/  LDL.LU R11, [R1+0x1b8] ;  /* 0x0001b800010b7983 */ /* 0x000f280000300800 */
[----:B------:R-:W2:Y:S01]  /*71aa0*/  LDL.LU R18, [R1+0x13d8] ;  /* 0x0013d80001127983 */ /* 0x000ea20000300800 */
[----:B------:R-:W-:-:S03]  /*71ab0*/  PRMT R24, R9, 0x4210, R29 ;  /* 0x0000421009187816 */ /* 0x000fc6000000001d */
[----:B------:R-:W2:Y:S01]  /*71ac0*/  LDL.LU R5, [R1+0x138c] ;  /* 0x00138c0001057983 */ /* 0x000ea20000300800 */
[----:B------:R-:W-:-:S03]  /*71ad0*/  PRMT R25, R0, 0x4210, R28 ;  /* 0x0000421000197816 */ /* 0x000fc6000000001c */
[----:B------:R-:W2:Y:S04]  /*71ae0*/  LDL.LU R19, [R1+0x1388] ;  /* 0x0013880001137983 */ /* 0x000ea80000300800 */
[----:B------:R-:W2:Y:S01]  /*71af0*/  LDL.LU R12, [R1+0x1480] ;  /* 0x00148000010c7983 */ /* 0x000ea20000300800 */
[----:B------:R-:W-:-:S03]  /*71b00*/  PRMT R27, R3, 0x4210, R6 ;  /* 0x00004210031b7816 */ /* 0x000fc60000000006 */
[----:B------:R-:W2:Y:S04]  /*71b10*/  LDL.LU R13, [R1+0x147c] ;  /* 0x00147c00010d7983 */ /* 0x000ea80000300800 */
[----:B------:R-:W2:Y:S04]  /*71b20*/  LDL.LU R9, [R1+0x1478] ;  /* 0x0014780001097983 */ /* 0x000ea80000300800 */
[----:B------:R-:W2:Y:S01]  /*71b30*/  LDL.LU R0, [R1+0x121c] ;  /* 0x00121c0001007983 */ /* 0x000ea20000300800 */
[----:B------:R-:W-:Y:S01]  /*71b40*/  BAR.SYNC.DEFER_BLOCKING 0x0 ;  /* 0x0000000000007b1d */ /* 0x000fe20000010000 */
[----:B-1----:R-:W-:-:S05]  /*71b50*/  IMAD.MOV.U32 R3, RZ, RZ, R22 ;  /* 0x000000ffff037224 */ /* 0x002fca00078e0016 */
[----:B------:R-:W-:Y:S04]  /*71b60*/  STL.64 [R1+0x90], R20 ;  /* 0x0000901401007387 */ /* 0x000fe80000100a00 */
[----:B------:R0:W-:Y:S04]  /*71b70*/  STL [R1+0x9c], R23 ;  /* 0x00009c1701007387 */ /* 0x0001e80000100800 */
[----:B0-----:R-:W2:Y:S04]  /*71b80*/  LDL.LU.64 R22, [R1+0x2250] ;  /* 0x0022500001167983 */ /* 0x001ea80000300a00 */
[----:B------:R-:W2:Y:S04]  /*71b90*/  LDL.LU.64 R20, [R1+0x2248] ;  /* 0x0022480001147983 */ /* 0x000ea80000300a00 */
[----:B------:R0:W-:Y:S04]  /*71ba0*/  STL.64 [R1+0x2048], R2 ;  /* 0x0020480201007387 */ /* 0x0001e80000100a00 */
[----:B0-----:R-:W3:Y:S04]  /*71bb0*/  LDL.LU R2, [R1+0x1bc] ;  /* 0x0001bc0001027983 */ /* 0x001ee80000300800 */
[----:B------:R-:W3:Y:S04]  /*71bc0*/  LDL.LU R3, [R1+0x13dc] ;  /* 0x0013dc0001037983 */ /* 0x000ee80000300800 */
[----:B--2---:R-:W-:Y:S01]  /*71bd0*/  STSM.16.M88.4 [R4], R20 ;  /* 0x0000001404007844 */ /* 0x004fe20000000200 */
[----:B------:R-:W-:Y:S06]  /*71be0*/  BAR.SYNC.DEFER_BLOCKING 0x0 ;  /* 0x0000000000007b1d */ /* 0x000fec0000010000 */
[----:B------:R-:W0:Y:S02]  /*71bf0*/  LDS.128 R20, [R15] ;  /* 0x000000000f147984 */ /* 0x000e240000000c00 */
[----:B------:R-:W-:Y:S06]  /*71c00*/  BAR.SYNC.DEFER_BLOCKING 0x0 ;  /* 0x0000000000007b1d */ /* 0x000fec0000010000 */
[----:B0-----:R0:W-:Y:S04]  /*71c10*/  STL.64 [R1+0x80], R20 ;  /* 0x0000801401007387 */ /* 0x0011e80000100a00 */
[----:B------:R4:W-:Y:S04]  /*71c20*/  STL.64 [R1+0x88], R22 ;  /* 0x0000881601007387 */ /* 0x0009e80000100a00 */
[----:B------:R-:W2:Y:S01]  /*71c30*/  LDL.LU R14, [R1+0xf94] ;  /* 0x000f9400010e7983 */ /* 0x000ea20000300800 */
[----:B0-----:R-:W-:-:S02]  /*71c40*/  PRMT R21, R17, 0x5210, R28 ;  /* 0x0000521011157816 */ /* 0x001fc4000000001c */
[----:B---3--:R-:W-:Y:S01]  /*71c50*/  PRMT R20, R16, 0x5210, R29 ;  /* 0x0000521010147816 */ /* 0x008fe2000000001d */
[----:B------:R-:W3:Y:S01]  /*71c60*/  LDL.LU R17, [R1+0xf90] ;  /* 0x000f900001117983 */ /* 0x000ee20000300800 */
[----:B----4-:R-:W-:-:S03]  /*71c70*/  PRMT R22, R11, 0x5210, R7 ;  /* 0x000052100b167816 */ /* 0x010fc60000000007 */
[----:B------:R-:W4:Y:S04]  /*71c80*/  LDL.LU R16, [R1+0xfb8] ;  /* 0x000fb80001107983 */ /* 0x000f280000300800 */
[----:B------:R-:W2:Y:S04]  /*71c90*/  LDL.LU R7, [R1+0x13e8] ;  /* 0x0013e80001077983 */ /* 0x000ea80000300800 */
[----:B------:R-:W2:Y:S04]  /*71ca0*/  LDL.LU R11, [R1+0x13e4] ;  /* 0x0013e400010b7983 */ /* 0x000ea80000300800 */
[----:B------:R0:W-:Y:S01]  /*71cb0*/  STSM.16.M88.4 [R4], R24 ;  /* 0x0000001804007844 */ /* 0x0001e20000000200 */
[----:B------:R-:W-:-:S04]  /*71cc0*/  LOP3.LUT R29, R5, 0xffff, RZ, 0xc0, !PT ;  /* 0x0000ffff051d7812 */ /* 0x000fc800078ec0ff */
[----:B0-----:R-:W-:Y:S02]  /*71cd0*/  PRMT R26, R9, 0x4210, R29 ;  /* 0x00004210091a7816 */ /* 0x001fe4000000001d */
[----:B------:R-:W-:Y:S01]  /*71ce0*/  PRMT R23, R2, 0x5210, R6 ;  /* 0x0000521002177816 */ /* 0x000fe20000000006 */
[----:B------:R-:W-:Y:S01]  /*71cf0*/  BAR.SYNC.DEFER_BLOCKING 0x0 ;  /* 0x0000000000007b1d */ /* 0x000fe20000010000 */
[----:B------:R-:W-:Y:S02]  /*71d00*/  LOP3.LUT R28, R3, 0xffff, RZ, 0xc0, !PT ;  /* 0x0000ffff031c7812 */ /* 0x000fe400078ec0ff */
[----:B------:R-:W-:Y:S02]  /*71d10*/  LOP3.LUT R3, R18, 0xffff, RZ, 0xc0, !PT ;  /* 0x0000ffff12037812 */ /* 0x000fe400078ec0ff */
[----:B------:R-:W-:Y:S02]  /*71d20*/  LOP3.LUT R2, R19, 0xffff, RZ, 0xc0, !PT ;  /* 0x0000ffff13027812 */ /* 0x000fe400078ec0ff */
[----:B------:R-:W-:Y:S01]  /*71d30*/  PRMT R24, R12, 0x4210, R28 ;  /* 0x000042100c187816 */ /* 0x000fe2000000001c */
[----:B--2---:R-:W-:Y:S04]  /*71d40*/  STL.64 [R1+0x2238], R10 ;  /* 0x0022380a01007387 */ /* 0x004fe80000100a00 */
[----:B------:R-:W-:Y:S04]  /*71d50*/  STL [R1+0x2230], R8 ;  /* 0x0022300801007387 */ /* 0x000fe80000100800 */
[----:B------:R-:W0:Y:S04]  /*71d60*/  LDS.128 R8, [R15] ;  /* 0x000000000f087984 */ /* 0x000e280000000c00 */
[----:B------:R-:W2:Y:S04]  /*71d70*/  LDL.LU R6, [R1+0x2240] ;  /* 0x0022400001067983 */ /* 0x000ea80000300800 */
[----:B------:R-:W2:Y:S04]  /*71d80*/  LDL.LU R5, [R1+0x13a4] ;  /* 0x0013a40001057983 */ /* 0x000ea80000300800 */
[----:B------:R-:W2:Y:S04]  /*71d90*/  LDL.LU R18, [R1+0x13a0] ;  /* 0x0013a00001127983 */ /* 0x000ea80000300800 */
[----:B------:R-:W2:Y:S04]  /*71da0*/  LDL.LU R19, [R1+0x148c] ;  /* 0x00148c0001137983 */ /* 0x000ea80000300800 */
[----:B------:R-:W2:Y:S01]  /*71db0*/  LDL.LU R12, [R1+0x1488] ;  /* 0x00148800010c7983 */ /* 0x000ea20000300800 */
[----:B------:R-:W-:Y:S06]  /*71dc0*/  BAR.SYNC.DEFER_BLOCKING 0x0 ;  /* 0x0000000000007b1d */ /* 0x000fec0000010000 */
[----:B0-----:R-:W-:Y:S04]  /*71dd0*/  STL.64 [R1+0x70], R8 ;  /* 0x0000700801007387 */ /* 0x001fe80000100a00 */
[----:B------:R0:W-:Y:S04]  /*71de0*/  STL.64 [R1+0x78], R10 ;  /* 0x0000780a01007387 */ /* 0x0001e80000100a00 */
[----:B0-----:R-:W2:Y:S04]  /*71df0*/  LDL.LU.64 R10, [R1+0x2238] ;  /* 0x00223800010a7983 */ /* 0x001ea80000300a00 */
[----:B------:R-:W-:Y:S01]  /*71e00*/  STSM.16.M88.4 [R4], R20 ;  /* 0x0000001404007844 */ /* 0x000fe20000000200 */
[----:B------:R-:W-:Y:S01]  /*71e10*/  BAR.SYNC.DEFER_BLOCKING 0x0 ;  /* 0x0000000000007b1d */ /* 0x000fe20000010000 */
[----:B------:R-:W-:-:S02]  /*71e20*/  PRMT R25, R13, 0x4210, R3 ;  /* 0x000042100d197816 */ /* 0x000fc40000000003 */
[----:B------:R-:W-:-:S03]  /*71e30*/  PRMT R27, R0, 0x4210, R2 ;  /* 0x00004210001b7816 */ /* 0x000fc60000000002 */
[----:B------:R-:W3:Y:S04]  /*71e40*/  LDL.LU R8, [R1+0x2230] ;  /* 0x0022300001087983 */ /* 0x000ee80000300800 */
[----:B------:R-:W3:Y:S04]  /*71e50*/  LDL.LU R13, [R1+0x1484] ;  /* 0x00148400010d7983 */ /* 0x000ee80000300800 */
[----:B------:R-:W3:Y:S04]  /*71e60*/  LDL.LU R0, [R1+0x1220] ;  /* 0x0012200001007983 */ /* 0x000ee80000300800 */
[----:B------:R-:W0:Y:S01]  /*71e70*/  LDS.128 R20, [R15] ;  /* 0x000000000f147984 */ /* 0x000e220000000c00 */
[----:B------:R-:W-:Y:S06]  /*71e80*/  BAR.SYNC.DEFER_BLOCKING 0x0 ;  /* 0x0000000000007b1d */ /* 0x000fec0000010000 */
[----:B0-----:R0:W-:Y:S04]  /*71e90*/  STL.64 [R1+0x60], R20 ;  /* 0x0000601401007387 */ /* 0x0011e80000100a00 */
[----:B------:R-:W-:Y:S01]  /*71ea0*/  STL [R1+0x6c], R23 ;  /* 0x00006c1701007387 */ /* 0x000fe20000100800 */
[----:B0-----:R-:W-:-:S02]  /*71eb0*/  PRMT R20, R14, 0x5210, R28 ;  /* 0x000052100e147816 */ /* 0x001fc4000000001c */
[----:B----4-:R-:W-:Y:S02]  /*71ec0*/  PRMT R21, R16, 0x5210, R3 ;  /* 0x0000521010157816 */ /* 0x010fe40000000003 */
[----:B------:R-:W4:Y:S01]  /*71ed0*/  LDL.LU R3, [R1+0xfc0] ;  /* 0x000fc00001037983 */ /* 0x000f220000300800 */
[----:B--2---:R-:W-:-:S03]  /*71ee0*/  LOP3.LUT R28, R11, 0xffff, RZ, 0xc0, !PT ;  /* 0x0000ffff0b1c7812 */ /* 0x004fc600078ec0ff */
[----:B------:R-:W2:Y:S04]  /*71ef0*/  LDL.LU R11, [R1+0x13f8] ;  /* 0x0013f800010b7983 */ /* 0x000ea80000300800 */
[----:B------:R0:W-:Y:S01]  /*71f00*/  STSM.16.M88.4 [R4], R24 ;  /* 0x0000001804007844 */ /* 0x0001e20000000200 */
[----:B------:R-:W-:Y:S01]  /*71f10*/  LOP3.LUT R5, R5, 0xffff, RZ, 0xc0, !PT ;  /* 0x0000ffff05057812 */ /* 0x000fe200078ec0ff */
[----:B---3--:R-:W-:Y:S02]  /*71f20*/  IMAD.MOV.U32 R9, RZ, RZ, R8 ;  /* 0x000000ffff097224 */ /* 0x008fe400078e0008 */
[----:B------:R-:W-:Y:S01]  /*71f30*/  IMAD.MOV.U32 R8, RZ, RZ, R22 ;  /* 0x000000ffff087224 */ /* 0x000fe200078e0016 */
[----:B0-----:R-:W-:Y:S01]  /*71f40*/  PRMT R26, R13, 0x4210, R5 ;  /* 0x000042100d1a7816 */ /* 0x001fe20000000005 */
[----:B------:R-:W-:Y:S01]  /*71f50*/  IMAD.MOV.U32 R13, RZ, RZ, R9 ;  /* 0x000000ffff0d7224 */ /* 0x000fe200078e0009 */
[----:B------:R-:W-:-:S02]  /*71f60*/  PRMT R22, R17, 0x5210, R29 ;  /* 0x0000521011167816 */ /* 0x000fc4000000001d */
[----:B------:R-:W-:Y:S01]  /*71f70*/  PRMT R23, R6, 0x5210, R2 ;  /* 0x0000521006177816 */ /* 0x000fe20000000002 */
[----:B------:R-:W-:Y:S01]  /*71f80*/  BAR.SYNC.DEFER_BLOCKING 0x0 ;  /* 0x0000000000007b1d */ /* 0x000fe20000010000 */
[----:B------:R-:W-:Y:S02]  /*71f90*/  LOP3.LUT R29, R7, 0xffff, RZ, 0xc0, !PT ;  /* 0x0000ffff071d7812 */ /* 0x000fe400078ec0ff */
[----:B------:R-:W-:Y:S02]  /*71fa0*/  LOP3.LUT R2, R18, 0xffff, RZ, 0xc0, !PT ;  /* 0x0000ffff12027812 */ /* 0x000fe400078ec0ff */
[----:B------:R-:W-:Y:S02]  /*71fb0*/  PRMT R24, R19, 0x4210, R29 ;  /* 0x0000421013187816 */ /* 0x000fe4000000001d */
[----:B------:R-:W-:Y:S02]  /*71fc0*/  PRMT R25, R12, 0x4210, R28 ;  /* 0x000042100c197816 */ /* 0x000fe4000000001c */
[----:B------:R-:W-:Y:S01]  /*71fd0*/  PRMT R27, R0, 0x4210, R2 ;  /* 0x00004210001b7816 */ /* 0x000fe20000000002 */
[----:B--2---:R-:W-:Y:S04]  /*71fe0*/  STL.64 [R1+0x2228], R10 ;  /* 0x0022280a01007387 */ /* 0x004fe80000100a00 */
[----:B------:R-:W-:Y:S04]  /*71ff0*/  STL [R1+0x2224], R8 ;  /* 0x0022240801007387 */ /* 0x000fe80000100800 */
[----:B------:R-:W0:Y:S01]  /*72000*/  LDS.128 R8, [R15] ;  /* 0x000000000f087984 */ /* 0x000e220000000c00 */
[----:B------:R-:W-:Y:S06]  /*72010*/  BAR.SYNC.DEFER_BLOCKING 0x0 ;  /* 0x0000000000007b1d */ /* 0x000fec0000010000 */
[----:B------:R-:W2:Y:S04]  /*72020*/  LDL.LU R14, [R1+0x13f4] ;  /* 0x0013f400010e7983 */ /* 0x000ea80000300800 */
[----:B------:R-:W3:Y:S04]  /*72030*/  LDL.LU R17, [R1+0x13b8] ;  /* 0x0013b80001117983 */ /* 0x000ee80000300800 */
[----:B------:R-:W2:Y:S04]  /*72040*/  LDL.LU R16, [R1+0x13b4] ;  /* 0x0013b40001107983 */ /* 0x000ea80000300800 */
[----:B------:R-:W2:Y:S04]  /*72050*/  LDL.LU R7, [R1+0x1498] ;  /* 0x0014980001077983 */ /* 0x000ea80000300800 */
[----:B------:R-:W-:Y:S04]  /*72060*/  STSM.16.M88.4 [R4], R20 ;  /* 0x0000001404007844 */ /* 0x000fe80000000200 */
[----:B------:R-:W2:Y:S04]  /*72070*/  LDL.LU R18, [R1+0x1494] ;  /* 0x0014940001127983 */ /* 0x000ea80000300800 */
[----:B------:R-:W2:Y:S04]  /*72080*/  LDL.LU R19, [R1+0x1490] ;  /* 0x0014900001137983 */ /* 0x000ea80000300800 */
[----:B------:R-:W2:Y:S01]  /*72090*/  LDL.LU R12, [R1+0x1224] ;  /* 0x00122400010c7983 */ /* 0x000ea20000300800 */
[----:B0-----:R-:W-:-:S03]  /*720a0*/  IMAD.MOV.U32 R0, RZ, RZ, R11 ;  /* 0x000000ffff007224 */ /* 0x001fc600078e000b */
[----:B------:R-:W-:Y:S04]  /*720b0*/  STL.64 [R1+0x50], R8 ;  /* 0x0000500801007387 */ /* 0x000fe80000100a00 */
[----:B------:R-:W-:Y:S01]  /*720c0*/  STL [R1+0x58], R10 ;  /* 0x0000580a01007387 */ /* 0x000fe20000100800 */
[----:B------:R-:W-:Y:S06]  /*720d0*/  BAR.SYNC.DEFER_BLOCKING 0x0 ;  /* 0x0000000000007b1d */ /* 0x000fec0000010000 */
[----:B------:R-:W0:Y:S04]  /*720e0*/  LDS.128 R8, [R15] ;  /* 0x000000000f087984 */ /* 0x000e280000000c00 */
[----:B------:R1:W-:Y:S01]  /*720f0*/  STL [R1+0x1f90], R0 ;  /* 0x001f900001007387 */ /* 0x0003e20000100800 */
[----:B------:R-:W-:Y:S06]  /*72100*/  BAR.SYNC.DEFER_BLOCKING 0x0 ;  /* 0x0000000000007b1d */ /* 0x000fec0000010000 */
[----:B-1----:R-:W2:Y:S04]  /*72110*/  LDL.LU R0, [R1+0x1208] ;  /* 0x0012080001007983 */ /* 0x002ea80000300800 */
[----:B------:R-:W2:Y:S04]  /*72120*/  LDL.LU R22, [R1+0xfbc] ;  /* 0x000fbc0001167983 */ /* 0x000ea80000300800 */
[----:B------:R-:W3:Y:S04]  /*72130*/  LDL.LU R23, [R1+0xfc4] ;  /* 0x000fc40001177983 */ /* 0x000ee80000300800 */
[----:B0-----:R0:W-:Y:S04]  /*72140*/  STL.64 [R1+0x40], R8 ;  /* 0x0000400801007387 */ /* 0x0011e80000100a00 */
[----:B------:R1:W-:Y:S01]  /*72150*/  STL [R1+0x48], R10 ;  /* 0x0000480a01007387 */ /* 0x0003e20000100800 */
[----:B0-----:R-:W-:-:S03]  /*72160*/  IMAD.MOV.U32 R9, RZ, RZ, R11 ;  /* 0x000000ffff097224 */ /* 0x001fc600078e000b */
[----:B-1----:R-:W3:Y:S04]  /*72170*/  LDL.LU.64 R10, [R1+0x2228] ;  /* 0x00222800010a7983 */ /* 0x002ee80000300a00 */
[----:B------:R-:W4:Y:S01]  /*72180*/  LDL.LU R8, [R1+0x2224] ;  /* 0x0022240001087983 */ /* 0x000f220000300800 */
[----:B--2---:R-:W-:Y:S02]  /*72190*/  PRMT R21, R22, 0x5210, R28 ;  /* 0x0000521016157816 */ /* 0x004fe4000000001c */
[----:B------:R-:W-:Y:S02]  /*721a0*/  PRMT R22, R0, 0x5210, R5 ;  /* 0x0000521000167816 */ /* 0x000fe40000000005 */
[----:B---3--:R-:W-:Y:S01]  /*721b0*/  LOP3.LUT R28, R11, 0xffff, RZ, 0xc0, !PT ;  /* 0x0000ffff0b1c7812 */ /* 0x008fe200078ec0ff */
[----:B----4-:R0:W-:Y:S04]  /*721c0*/  STL.64 [R1+0x1fb0], R8 ;  /* 0x001fb00801007387 */ /* 0x0101e80000100a00 */
[----:B------:R-:W2:Y:S04]  /*721d0*/  LDL.LU R5, [R1+0x2220] ;  /* 0x0022200001057983 */ /* 0x000ea80000300800 */
[----:B------:R-:W3:Y:S01]  /*721e0*/  LDL.LU R11, [R1+0x4] ;  /* 0x00000400010b7983 */ /* 0x000ee20000300800 */
[----:B------:R-:W-:-:S02]  /*721f0*/  PRMT R20, R23, 0x5210, R29 ;  /* 0x0000521017147816 */ /* 0x000fc4000000001d */
[----:B------:R-:W-:Y:S02]  /*72200*/  LOP3.LUT R14, R14, 0xffff, RZ, 0xc0, !PT ;  /* 0x0000ffff0e0e7812 */ /* 0x000fe400078ec0ff */
[----:B------:R-:W-:Y:S02]  /*72210*/  LOP3.LUT R29, R17, 0xffff, RZ, 0xc0, !PT ;  /* 0x0000ffff111d7812 */ /* 0x000fe400078ec0ff */
[----:B------:R-:W-:Y:S02]  /*72220*/  LOP3.LUT R16, R16, 0xffff, RZ, 0xc0, !PT ;  /* 0x0000ffff10107812 */ /* 0x000fe400078ec0ff */
[----:B------:R-:W-:Y:S02]  /*72230*/  PRMT R23, R3, 0x5210, R2 ;  /* 0x0000521003177816 */ /* 0x000fe40000000002 */
[----:B0-----:R-:W-:Y:S02]  /*72240*/  PRMT R8, R18, 0x4210, R14 ;  /* 0x0000421012087816 */ /* 0x001fe4000000000e */
[----:B------:R-:W-:-:S02]  /*72250*/  PRMT R3, R19, 0x4210, R29 ;  /* 0x0000421013037816 */ /* 0x000fc4000000001d */
[----:B------:R-:W-:Y:S02]  /*72260*/  PRMT R2, R12, 0x4210, R16 ;  /* 0x000042100c027816 */ /* 0x000fe40000000010 */
[----:B------:R-:W-:Y:S01]  /*72270*/  PRMT R9, R7, 0x4210, R28 ;  /* 0x0000421007097816 */ /* 0x000fe2000000001c */
[----:B------:R-:W-:Y:S01]  /*72280*/  STSM.16.M88.4 [R4], R24 ;  /* 0x0000001804007844 */ /* 0x000fe20000000200 */
[----:B------:R-:W-:Y:S06]  /*72290*/  BAR.SYNC.DEFER_BLOCKING 0x0 ;  /* 0x0000000000007b1d */ /* 0x000fec0000010000 */
[----:B------:R-:W0:Y:S02]  /*722a0*/  LDS.128 R24, [R15] ;  /* 0x000000000f187984 */ /* 0x000e240000000c00 */
[----:B------:R-:W-:Y:S06]  /*722b0*/  BAR.SYNC.DEFER_BLOCKING 0x0 ;  /* 0x0000000000007b1d */ /* 0x000fec0000010000 */
[----:B---3--:R1:W-:Y:S04]  /*722c0*/  STL.64 [R1+0x21f0], R10 ;  /* 0x0021f00a01007387 */ /* 0x0083e80000100a00 */
[----:B------:R-:W3:Y:S04]  /*722d0*/  LDL.LU R0, [R1+0x1f0] ;  /* 0x0001f00001007983 */ /* 0x000ee80000300800 */
[----:B------:R-:W4:Y:S04]  /*722e0*/  LDL.LU R17, [R1+0x1244] ;  /* 0x0012440001117983 */ /* 0x000f280000300800 */
[----:B------:R-:W2:Y:S04]  /*722f0*/  LDL.LU R18, [R1+0x1240] ;  /* 0x0012400001127983 */ /* 0x000ea80000300800 */
[----:B------:R-:W2:Y:S04]  /*72300*/  LDL.LU R19, [R1+0x123c] ;  /* 0x00123c0001137983 */ /* 0x000ea80000300800 */
[----:B-1----:R-:W2:Y:S04]  /*72310*/  LDL.LU.64 R10, [R1+0xf58] ;  /* 0x000f5800010a7983 */ /* 0x002ea80000300a00 */
[----:B------:R-:W2:Y:S04]  /*72320*/  LDL.LU R12, [R1+0x1e0] ;  /* 0x0001e000010c7983 */ /* 0x000ea80000300800 */
[----:B------:R-:W2:Y:S04]  /*72330*/  LDL.LU R7, [R1+0x1f4] ;  /* 0x0001f40001077983 */ /* 0x000ea80000300800 */
[----:B------:R-:W-:Y:S01]  /*72340*/  STSM.16.M88.4 [R4], R20 ;  /* 0x0000001404007844 */ /* 0x000fe20000000200 */
[----:B------:R-:W-:Y:S06]  /*72350*/  BAR.SYNC.DEFER_BLOCKING 0x0 ;  /* 0x0000000000007b1d */ /* 0x000fec0000010000 */
[----:B------:R-:W1:Y:S02]  /*72360*/  LDS.128 R20, [R15] ;  /* 0x000000000f147984 */ /* 0x000e640000000c00 */
[----:B------:R-:W-:Y:S06]  /*72370*/  BAR.SYNC.DEFER_BLOCKING 0x0 ;  /* 0x0000000000007b1d */ /* 0x000fec0000010000 */
[----:B--2---:R2:W-:Y:S04]  /*72380*/  STL.64 [R1+0x21e8], R6 ;  /* 0x0021e80601007387 */ /* 0x0045e80000100a00 */
[----:B--2---:R-:W2:Y:S04]  /*72390*/  LDL.LU.64 R6, [R1+0xf50] ;  /* 0x000f500001067983 */ /* 0x004ea80000300a00 */
[----:B0-----:R-:W-:Y:S04]  /*723a0*/  STL.64 [R1+0x1f80], R24 ;  /* 0x001f801801007387 */ /* 0x001fe80000100a00 */
[----:B------:R0:W-:Y:S04]  /*723b0*/  STL.64 [R1+0x1f50], R26 ;  /* 0x001f501a01007387 */ /* 0x0001e80000100a00 */
[----:B0-----:R-:W2:Y:S04]  /*723c0*/  LDL.LU.64 R26, [R1+0xf28] ;  /* 0x000f2800011a7983 */ /* 0x001ea80000300a00 */
[----:B-1----:R0:W-:Y:S04]  /*723d0*/  STL.64 [R1+0x1f70], R20 ;  /* 0x001f701401007387 */ /* 0x0021e80000100a00 */
[----:B0-----:R-:W2:Y:S04]  /*723e0*/  LDL.LU.64 R20, [R1+0xf30] ;  /* 0x000f300001147983 */ /* 0x001ea80000300a00 */
[----:B------:R0:W-:Y:S04]  /*723f0*/  STL.64 [R1+0x1f58], R22 ;  /* 0x001f581601007387 */ /* 0x0001e80000100a00 */
[----:B0-----:R-:W2:Y:S04]  /*72400*/  LDL.LU.64 R22, [R1+0xf48] ;  /* 0x000f480001167983 */ /* 0x001ea80000300a00 */
[----:B--2---:R0:W-:Y:S04]  /*72410*/  STL.64 [R1+0x2200], R22 ;  /* 0x0022001601007387 */ /* 0x0041e80000100a00 */
[----:B------:R1:W-:Y:S04]  /*72420*/  STL.64 [R1+0x21f8], R20 ;  /* 0x0021f81401007387 */ /* 0x0003e80000100a00 */
[----:B------:R-:W2:Y:S01]  /*72430*/  LDL.LU.64 R24, [R1+0xf10] ;  /* 0x000f100001187983 */ /* 0x000ea20000300a00 */
[----:B0-----:R-:W-:-:S02]  /*72440*/  IMAD.MOV.U32 R22, RZ, RZ, R3 ;  /* 0x000000ffff167224 */ /* 0x001fc400078e0003 */
[----:B------:R-:W-:Y:S02]  /*72450*/  IMAD.MOV.U32 R23, RZ, RZ, R2 ;  /* 0x000000ffff177224 */ /* 0x000fe400078e0002 */
[----:B-1----:R-:W-:Y:S02]  /*72460*/  IMAD.MOV.U32 R20, RZ, RZ, R9 ;  /* 0x000000ffff147224 */ /* 0x002fe400078e0009 */
[----:B------:R-:W-:-:S05]  /*72470*/  IMAD.MOV.U32 R21, RZ, RZ, R8 ;  /* 0x000000ffff157224 */ /* 0x000fca00078e0008 */
[----:B------:R-:W-:Y:S04]  /*72480*/  STSM.16.M88.4 [R4], R20 ;  /* 0x0000001404007844 */ /* 0x000fe80000000200 */
[----:B------:R0:W-:Y:S02]  /*72490*/  STL.64 [R1+0x2218], R26 ;  /* 0x0022181a01007387 */ /* 0x0001e40000100a00 */
[----:B0-----:R-:W-:Y:S01]  /*724a0*/  IMAD.MOV.U32 R27, RZ, RZ, R15 ;  /* 0x000000ffff1b7224 */ /* 0x001fe200078e000f */
[----:B----4-:R-:W-:Y:S02]  /*724b0*/  PRMT R20, R17, 0x5210, R28 ;  /* 0x0000521011147816 */ /* 0x010fe4000000001c */
[----:B------:R-:W-:Y:S02]  /*724c0*/  PRMT R22, R18, 0x5210, R29 ;  /* 0x0000521012167816 */ /* 0x000fe4000000001d */
[----:B------:R-:W-:-:S02]  /*724d0*/  PRMT R21, R19, 0x5210, R14 ;  /* 0x0000521013157816 */ /* 0x000fc4000000000e */
[----:B------:R-:W-:Y:S01]  /*724e0*/  PRMT R23, R5, 0x5210, R16 ;  /* 0x0000521005177816 */ /* 0x000fe20000000010 */
[----:B------:R-:W-:Y:S01]  /*724f0*/  BAR.SYNC.DEFER_BLOCKING 0x0 ;  /* 0x0000000000007b1d */ /* 0x000fe20000010000 */
[----:B---3--:R-:W-:-:S05]  /*72500*/  PRMT R28, R0, 0x7770, RZ ;  /* 0x00007770001c7816 */ /* 0x008fca00000000ff */
[----:B--2---:R-:W-:Y:S04]  /*72510*/  STL.64 [R1+0x2210], R24 ;  /* 0x0022101801007387 */ /* 0x004fe80000100a00 */
[----:B------:R-:W0:Y:S01]  /*72520*/  LDS.128 R24, [R27] ;  /* 0x000000001b187984 */ /* 0x000e220000000c00 */
[----:B------:R-:W-:Y:S06]  /*72530*/  BAR.SYNC.DEFER_BLOCKING 0x0 ;  /* 0x0000000000007b1d */ /* 0x000fec0000010000 */
[----:B------:R-:W2:Y:S04]  /*72540*/  LDL.LU.64 R8, [R1+0xf08] ;  /* 0x000f080001087983 */ /* 0x000ea80000300a00 */
[----:B------:R-:W3:Y:S04]  /*72550*/  LDL.LU.64 R2, [R1+0xef0] ;  /* 0x000ef00001027983 */ /* 0x000ee80000300a00 */
[----:B------:R-:W4:Y:S04]  /*72560*/  LDL.LU.64 R14, [R1+0xee8] ;  /* 0x000ee800010e7983 */ /* 0x000f280000300a00 */
[----:B------:R-:W2:Y:S04]  /*72570*/  LDL.LU.64 R16, [R1+0xed0] ;  /* 0x000ed00001107983 */ /* 0x000ea80000300a00 */
[----:B------:R-:W-:Y:S01]  /*72580*/  STSM.16.M88.4 [R4], R20 ;  /* 0x0000001404007844 */ /* 0x000fe20000000200 */
[----:B------:R-:W-:Y:S06]  /*72590*/  BAR.SYNC.DEFER_BLOCKING 0x0 ;  /* 0x0000000000007b1d */ /* 0x000fec0000010000 */
[----:B------:R-:W2:Y:S04]  /*725a0*/  LDL.LU.64 R18, [R1+0xec8] ;  /* 0x000ec80001127983 */ /* 0x000ea80000300a00 */
[----:B0-----:R-:W-:Y:S04]  /*725b0*/  STL.64 [R1+0x1a0], R24 ;  /* 0x0001a01801007387 */ /* 0x001fe80000100a00 */
[----:B------:R0:W-:Y:S04]  /*725c0*/  STL.64 [R1+0x1a8], R26 ;  /* 0x0001a81a01007387 */ /* 0x0001e80000100a00 */
[----:B------:R1:W-:Y:S04]  /*725d0*/  @P0 STG.E.U8 desc[UR40][R10.64], R28 ;  /* 0x0000001c0a000986 */ /* 0x0003e8000c101128 */
[----:B0-----:R-:W2:Y:S04]  /*725e0*/  LDL.LU.64 R26, [R1+0x2218] ;  /* 0x00221800011a7983 */ /* 0x001ea80000300a00 */
[----:B------:R-:W2:Y:S04]  /*725f0*/  LDL.LU.64 R24, [R1+0x2210] ;  /* 0x0022100001187983 */ /* 0x000ea80000300a00 */
[----:B------:R-:W2:Y:S04]  /*72600*/  LDL.LU R4, [R1+0x2208] ;  /* 0x0022080001047983 */ /* 0x000ea80000300800 */
[----:B------:R-:W2:Y:S04]  /*72610*/  LDL.LU.64 R22, [R1+0x2200] ;  /* 0x0022000001167983 */ /* 0x000ea80000300a00 */
[----:B------:R-:W2:Y:S04]  /*72620*/  LDL.LU.64 R20, [R1+0x21f8] ;  /* 0x0021f80001147983 */ /* 0x000ea80000300a00 */
[----:B-1----:R-:W2:Y:S01]  /*72630*/  LDL.LU.64 R10, [R1+0x21f0] ;  /* 0x0021f000010a7983 */ /* 0x002ea20000300a00 */
[----:B------:R-:W-:-:S02]  /*72640*/  PRMT R28, R0, 0x7771, RZ ;  /* 0x00007771001c7816 */ /* 0x000fc400000000ff */
[----:B--2---:R-:W-:-:S13]  /*72650*/  LOP3.LUT P0, RZ, R11, 0x80, RZ, 0xc0, !PT ;  /* 0x000000800bff7812 */ /* 0x004fda000780c0ff */
[----:B------:R0:W-:Y:S04]  /*72660*/  @P0 STG.E.U8 desc[UR40][R6.64], R28 ;  /* 0x0000001c06000986 */ /* 0x0001e8000c101128 */
[----:B0-----:R-:W2:Y:S01]  /*72670*/  LDL.LU.64 R6, [R1+0x21e8] ;  /* 0x0021e80001067983 */ /* 0x001ea20000300a00 */
[----:B------:R-:W-:Y:S02]  /*72680*/  LOP3.LUT P0, RZ, R11, 0x40, RZ, 0xc0, !PT ;  /* 0x000000400bff7812 */ /* 0x000fe4000780c0ff */
[----:B------:R-:W-:-:S11]  /*72690*/  PRMT R28, R0, 0x7772, RZ ;  /* 0x00007772001c7816 */ /* 0x000fd600000000ff */
[----:B------:R0:W-:Y:S01]  /*726a0*/  @P0 STG.E.U8 desc[UR40][R22.64], R28 ;  /* 0x0000001c16000986 */ /* 0x0001e2000c101128 */
[----:B------:R-:W-:Y:S02]  /*726b0*/  LOP3.LUT P0, RZ, R11, 0x20, RZ, 0xc0, !PT ;  /* 0x000000200bff7812 */ /* 0x000fe4000780c0ff */
[----:B0-----:R-:W-:-:S11]  /*726c0*/  PRMT R28, R0, 0x7773, RZ ;  /* 0x00007773001c7816 */ /* 0x001fd600000000ff */
[----:B------:R0:W-:Y:S02]  /*726d0*/  @P0 STG.E.U8 desc[UR40][R20.64], R28 ;  /* 0x0000001c14000986 */ /* 0x0001e4000c101128 */
[----:B0-----:R-:W-:-:S05]  /*726e0*/  PRMT R28, R12, 0x7770, RZ ;  /* 0x000077700c1c7816 */ /* 0x001fca00000000ff */
[----:B------:R0:W-:Y:S02]  /*726f0*/  @P6 STG.E.U8 desc[UR40][R26.64], R28 ;  /* 0x0000001c1a006986 */ /* 0x0001e4000c101128 */
[----:B0-----:R-:W-:-:S05]  /*72700*/  PRMT R28, R12, 0x7771, RZ ;  /* 0x000077710c1c7816 */ /* 0x001fca00000000ff */
[----:B------:R0:W-:Y:S02]  /*72710*/  @P5 STG.E.U8 desc[UR40][R24.64], R28 ;  /* 0x0000001c18005986 */ /* 0x0001e4000c101128 */
[----:B0-----:R-:W-:-:S05]  /*72720*/  PRMT R28, R12, 0x7772, RZ ;  /* 0x000077720c1c7816 */ /* 0x001fca00000000ff */
[----:B------:R0:W-:Y:S01]  /*72730*/  @P4 STG.E.U8 desc[UR40][R8.64], R28 ;  /* 0x0000001c08004986 */ /* 0x0001e2000c101128 */
[----:B------:R-:W-:Y:S02]  /*72740*/  LOP3.LUT P0, RZ, R11, 0x10, RZ, 0xc0, !PT ;  /* 0x000000100bff7812 */ /* 0x000fe4000780c0ff */
[----:B0-----:R-:W-:-:S05]  /*72750*/  PRMT R28, R12, 0x7773, RZ ;  /* 0x000077730c1c7816 */ /* 0x001fca00000000ff */
[----:B---3--:R2:W-:Y:S02]  /*72760*/  @P3 STG.E.U8 desc[UR40][R2.64], R28 ;  /* 0x0000001c02003986 */ /* 0x0085e4000c101128 */
[----:B--2---:R-:W-:-:S05]  /*72770*/  PRMT R28, R7, 0x7770, RZ ;  /* 0x00007770071c7816 */ /* 0x004fca00000000ff */
[----:B----4-:R0:W-:Y:S02]  /*72780*/  @P2 STG.E.U8 desc[UR40][R14.64], R28 ;  /* 0x0000001c0e002986 */ /* 0x0101e4000c101128 */
[----:B0-----:R-:W-:-:S05]  /*72790*/  PRMT R28, R7, 0x7771, RZ ;  /* 0x00007771071c7816 */ /* 0x001fca00000000ff */
[----:B------:R0:W-:Y:S02]  /*727a0*/  @P1 STG.E.U8 desc[UR40][R16.64], R28 ;  /* 0x0000001c10001986 */ /* 0x0001e4000c101128 */
[----:B0-----:R-:W-:Y:S02]  /*727b0*/  PRMT R28, R7, 0x7772, RZ ;  /* 0x00007772071c7816 */ /* 0x001fe400000000ff */
[----:B------:R-:W2:Y:S04]  /*727c0*/  LDL.LU.64 R16, [R1+0xec0] ;  /* 0x000ec00001107983 */ /* 0x000ea80000300a00 */
[----:B------:R0:W-:Y:S04]  /*727d0*/  @P0 STG.E.U8 desc[UR40][R18.64], R28 ;  /* 0x0000001c12000986 */ /* 0x0001e8000c101128 */
[----:B0-----:R-:W3:Y:S04]  /*727e0*/  LDL.LU.64 R18, [R1+0xeb8] ;  /* 0x000eb80001127983 */ /* 0x001ee80000300a00 */
[----:B------:R-:W4:Y:S04]  /*727f0*/  LDL.LU.64 R8, [R1+0xea0] ;  /* 0x000ea00001087983 */ /* 0x000f280000300a00 */
[----:B------:R-:W3:Y:S04]  /*72800*/  LDL.LU.64 R2, [R1+0xe98] ;  /* 0x000e980001027983 */ /* 0x000ee80000300a00 */
[----:B------:R-:W3:Y:S01]  /*72810*/  LDL.LU R12, [R1+0x1e4] ;  /* 0x0001e400010c7983 */ /* 0x000ee20000300800 */
[----:B------:R-:W-:-:S02]  /*72820*/  LOP3.LUT P6, RZ, R10, 0x10000000, RZ, 0xc0, !PT ;  /* 0x100000000aff7812 */ /* 0x000fc400078cc0ff */
[----:B------:R-:W-:Y:S01]  /*72830*/  LOP3.LUT R5, R5, 0xefffffff, RZ, 0xc0, !PT ;  /* 0xefffffff05057812 */ /* 0x000fe200078ec0ff */
[----:B------:R-:W4:Y:S01]  /*72840*/  LDL.LU.64 R14, [R1+0xe78] ;  /* 0x000e7800010e7983 */ /* 0x000f220000300a00 */
[----:B------:R-:W-:Y:S02]  /*72850*/  LOP3.LUT R11, R11, 0xfffffffe, RZ, 0xc0, !PT ;  /* 0xfffffffe0b0b7812 */ /* 0x000fe400078ec0ff */
[----:B------:R-:W-:Y:S01]  /*72860*/  LOP3.LUT P3, RZ, R4, 0x100, RZ, 0xc0, !PT ;  /* 0x0000010004ff7812 */ /* 0x000fe2000786c0ff */
[----:B------:R-:W4:Y:S06]  /*72870*/  LDL.LU R29, [R1+0x1f8] ;  /* 0x0001f800011d7983 */ /* 0x000f2c0000300800 */
        /* <DEDUP_REMOVED lines=15> */
[C---:B------:R-:W-:Y:S02]  /*72970*/  LOP3.LUT P6, RZ, R4.reuse, 0x4, RZ, 0xc0, !PT ;  /* 0x0000000404ff7812 */ /* 0x040fe400078cc0ff */
[----:B------:R-:W-:Y:S02]  /*72980*/  LOP3.LUT R11, R11, 0xfffffffb, RZ, 0xc0, !PT ;  /* 0xfffffffb0b0b7812 */ /* 0x000fe400078ec0ff */
[----:B------:R-:W-:Y:S02]  /*72990*/  LOP3.LUT P2, RZ, R4, 0x80, RZ, 0xc0, !PT ;  /* 0x0000008004ff7812 */ /* 0x000fe4000784c0ff */
[----:B------:R-:W-:-:S07]  /*729a0*/  PRMT R28, R7, 0x7773, RZ ;  /* 0x00007773071c7816 */ /* 0x000fce00000000ff */
[----:B------:R-:W-:Y:S02]  /*729b0*/  @P6 LOP3.LUT R11, R11, 0x4, RZ, 0xfc, !PT ;  /* 0x000000040b0b6812 */ /* 0x000fe400078efcff */
[C---:B------:R-:W-:Y:S02]  /*729c0*/  LOP3.LUT P6, RZ, R4.reuse, 0x8, RZ, 0xc0, !PT ;  /* 0x0000000804ff7812 */ /* 0x040fe400078cc0ff */
[----:B------:R-:W-:Y:S01]  /*729d0*/  LOP3.LUT R11, R11, 0xfffffff7, RZ, 0xc0, !PT ;  /* 0xfffffff70b0b7812 */ /* 0x000fe200078ec0ff */
[----:B------:R-:W-:Y:S01]  /*729e0*/  STL.64 [R1+0x21d0], R4 ;  /* 0x0021d00401007387 */ /* 0x000fe20000100a00 */
[C---:B------:R-:W-:Y:S02]  /*729f0*/  LOP3.LUT P1, RZ, R4.reuse, 0x40, RZ, 0xc0, !PT ;  /* 0x0000004004ff7812 */ /* 0x040fe4000782c0ff */
[----:B------:R-:W-:-:S07]  /*72a00*/  LOP3.LUT P0, RZ, R4, 0x20, RZ, 0xc0, !PT ;  /* 0x0000002004ff7812 */ /* 0x000fce000780c0ff */
[----:B------:R-:W-:Y:S02]  /*72a10*/  @P6 LOP3.LUT R11, R11, 0x8, RZ, 0xfc, !PT ;  /* 0x000000080b0b6812 */ /* 0x000fe400078efcff */
[----:B------:R-:W-:Y:S01]  /*72a20*/  LOP3.LUT P6, RZ, R4, 0x10, RZ, 0xc0, !PT ;  /* 0x0000001004ff7812 */ /* 0x000fe200078cc0ff */
[----:B--2---:R0:W-:Y:S04]  /*72a30*/  @P3 STG.E.U8 desc[UR40][R16.64], R28 ;  /* 0x0000001c10003986 */ /* 0x0041e8000c101128 */
[----:B0-----:R-:W2:Y:S01]  /*72a40*/  LDL.LU.64 R16, [R1+0xe70] ;  /* 0x000e700001107983 */ /* 0x001ea20000300a00 */
[----:B---3--:R-:W-:-:S05]  /*72a50*/  PRMT R28, R12, 0x7770, RZ ;  /* 0x000077700c1c7816 */ /* 0x008fca00000000ff */
[----:B------:R0:W-:Y:S04]  /*72a60*/  @P2 STG.E.U8 desc[UR40][R18.64], R28 ;  /* 0x0000001c12002986 */ /* 0x0001e8000c101128 */
[----:B0-----:R-:W3:Y:S04]  /*72a70*/  LDL.LU.64 R18, [R1+0xe58] ;  /* 0x000e580001127983 */ /* 0x001ee80000300a00 */
[----:B------:R-:W2:Y:S04]  /*72a80*/  LDL.LU R0, [R1+0x1e8] ;  /* 0x0001e80001007983 */ /* 0x000ea80000300800 */
[----:B------:R-:W2:Y:S01]  /*72a90*/  LDL.LU.64 R4, [R1+0xe40] ;  /* 0x000e400001047983 */ /* 0x000ea20000300a00 */
[----:B------:R-:W-:-:S05]  /*72aa0*/  PRMT R28, R12, 0x7771, RZ ;  /* 0x000077710c1c7816 */ /* 0x000fca00000000ff */
[----:B----4-:R0:W-:Y:S02]  /*72ab0*/  @P1 STG.E.U8 desc[UR40][R8.64], R28 ;  /* 0x0000001c08001986 */ /* 0x0101e4000c101128 */
[----:B0-----:R-:W-:-:S05]  /*72ac0*/  PRMT R28, R12, 0x7772, RZ ;  /* 0x000077720c1c7816 */ /* 0x001fca00000000ff */
[----:B------:R-:W-:Y:S04]  /*72ad0*/  @P0 STG.E.U8 desc[UR40][R2.64], R28 ;  /* 0x0000001c02000986 */ /* 0x000fe8000c101128 */
[----:B--2---:R0:W-:Y:S04]  /*72ae0*/  STL.64 [R1+0x21e0], R4 ;  /* 0x0021e00401007387 */ /* 0x0041e80000100a00 */
[----:B0-----:R-:W2:Y:S04]  /*72af0*/  LDL.LU.64 R4, [R1+0xe50] ;  /* 0x000e500001047983 */ /* 0x001ea80000300a00 */
[----:B------:R-:W4:Y:S01]  /*72b00*/  LDL.LU.64 R22, [R1+0xe30] ;  /* 0x000e300001167983 */ /* 0x000f220000300a00 */
[----:B------:R-:W-:-:S05]  /*72b10*/  PRMT R28, R12, 0x7773, RZ ;  /* 0x000077730c1c7816 */ /* 0x000fca00000000ff */
[----:B------:R0:W-:Y:S01]  /*72b20*/  @P6 STG.E.U8 desc[UR40][R14.64], R28 ;  /* 0x0000001c0e006986 */ /* 0x0001e2000c101128 */
[----:B------:R-:W-:Y:S02]  /*72b30*/  LOP3.LUT P6, RZ, R11, 0x8, RZ, 0xc0, !PT ;  /* 0x000000080bff7812 */ /* 0x000fe400078cc0ff */
[----:B0-----:R-:W-:-:S11]  /*72b40*/  PRMT R28, R29, 0x7770, RZ ;  /* 0x000077701d1c7816 */ /* 0x001fd600000000ff */
[----:B------:R0:W-:Y:S01]  /*72b50*/  @P6 STG.E.U8 desc[UR40][R16.64], R28 ;  /* 0x0000001c10006986 */ /* 0x0001e2000c101128 */
[----:B------:R-:W-:Y:S02]  /*72b60*/  LOP3.LUT P6, RZ, R11, 0x4, RZ, 0xc0, !PT ;  /* 0x000000040bff7812 */ /* 0x000fe400078cc0ff */
[----:B0-----:R-:W-:-:S11]  /*72b70*/  PRMT R28, R29, 0x7771, RZ ;  /* 0x000077711d1c7816 */ /* 0x001fd600000000ff */
[----:B---3--:R0:W-:Y:S01]  /*72b80*/  @P6 STG.E.U8 desc[UR40][R18.64], R28 ;  /* 0x0000001c12006986 */ /* 0x0081e2000c101128 */
[----:B------:R-:W-:Y:S02]  /*72b90*/  LOP3.LUT P6, RZ, R11, 0x2, RZ, 0xc0, !PT ;  /* 0x000000020bff7812 */ /* 0x000fe400078cc0ff */
[----:B0-----:R-:W-:Y:S01]  /*72ba0*/  PRMT R28, R29, 0x7772, RZ ;  /* 0x000077721d1c7816 */ /* 0x001fe200000000ff */
[----:B----4-:R0:W-:Y:S04]  /*72bb0*/  STL.64 [R1+0x21c8], R22 ;  /* 0x0021c81601007387 */ /* 0x0101e80000100a00 */
[----:B0-----:R-:W3:Y:S04]  /*72bc0*/  LDL.LU.64 R22, [R1+0xe38] ;  /* 0x000e380001167983 */ /* 0x001ee80000300a00 */
[----:B------:R-:W4:Y:S04]  /*72bd0*/  LDL.LU R7, [R1+0x1fc] ;  /* 0x0001fc0001077983 */ /* 0x000f280000300800 */
[----:B------:R-:W3:Y:S04]  /*72be0*/  LDL.LU.64 R20, [R1+0xe28] ;  /* 0x000e280001147983 */ /* 0x000ee80000300a00 */
[----:B------:R-:W3:Y:S04]  /*72bf0*/  LDL.LU.64 R26, [R1+0xe18] ;  /* 0x000e1800011a7983 */ /* 0x000ee80000300a00 */
[----:B------:R-:W3:Y:S04]  /*72c00*/  LDL.LU.64 R24, [R1+0xe10] ;  /* 0x000e100001187983 */ /* 0x000ee80000300a00 */
[----:B------:R-:W3:Y:S04]  /*72c10*/  LDL.LU.64 R8, [R1+0xe00] ;  /* 0x000e000001087983 */ /* 0x000ee80000300a00 */
[----:B------:R-:W3:Y:S04]  /*72c20*/  LDL.LU R12, [R1+0x1ec] ;  /* 0x0001ec00010c7983 */ /* 0x000ee80000300800 */
[----:B------:R-:W3:Y:S04]  /*72c30*/  LDL.LU.64 R2, [R1+0xdf8] ;  /* 0x000df80001027983 */ /* 0x000ee80000300a00 */
[----:B------:R-:W3:Y:S04]  /*72c40*/  LDL.LU.64 R14, [R1+0xdf0] ;  /* 0x000df000010e7983 */ /* 0x000ee80000300a00 */
[----:B------:R-:W3:Y:S04]  /*72c50*/  LDL.LU.64 R16, [R1+0xde8] ;  /* 0x000de80001107983 */ /* 0x000ee80000300a00 */
[----:B------:R-:W3:Y:S04]  /*72c60*/  LDL.LU.64 R18, [R1+0xdd8] ;  /* 0x000dd80001127983 */ /* 0x000ee80000300a00 */
[----:B--2---:R0:W-:Y:S04]  /*72c70*/  @P6 STG.E.U8 desc[UR40][R4.64], R28 ;  /* 0x0000001c04006986 */ /* 0x0041e8000c101128 */
[----:B0-----:R-:W2:Y:S01]  /*72c80*/  LDL.LU.64 R4, [R1+0x21e0] ;  /* 0x0021e00001047983 */ /* 0x001ea20000300a00 */
[----:B------:R-:W-:-:S02]  /*72c90*/  LOP3.LUT P6, RZ, R11, 0x1, RZ, 0xc0, !PT ;  /* 0x000000010bff7812 */ /* 0x000fc400078cc0ff */
[----:B------:R-:W-:Y:S01]  /*72ca0*/  PRMT R28, R29, 0x7773, RZ ;  /* 0x000077731d1c7816 */ /* 0x000fe200000000ff */
[----:B------:R-:W3:Y:S10]  /*72cb0*/  LDL.LU R11, [R1+0x21d8] ;  /* 0x0021d800010b7983 */ /* 0x000ef40000300800 */
[----:B--2---:R0:W-:Y:S04]  /*72cc0*/  @P6 STG.E.U8 desc[UR40][R4.64], R28 ;  /* 0x0000001c04006986 */ /* 0x0041e8000c101128 */
[----:B0-----:R-:W2:Y:S01]  /*72cd0*/  LDL.LU.64 R4, [R1+0x21d0] ;  /* 0x0021d00001047983 */ /* 0x001ea20000300a00 */
[----:B------:R-:W-:-:S02]  /*72ce0*/  PRMT R28, R0, 0x7770, RZ ;  /* 0x00007770001c7816 */ /* 0x000fc400000000ff */
[----:B--2---:R-:W-:-:S13]  /*72cf0*/  LOP3.LUT P6, RZ, R5, 0x80000000, RZ, 0xc0, !PT ;  /* 0x8000000005ff7812 */ /* 0x004fda00078cc0ff */
[----:B---3--:R0:W-:Y:S04]  /*72d00*/  @P6 STG.E.U8 desc[UR40][R22.64], R28 ;  /* 0x0000001c16006986 */ /* 0x0081e8000c101128 */
[----:B0-----:R-:W2:Y:S01]  /*72d10*/  LDL.LU.64 R22, [R1+0x21c8] ;  /* 0x0021c80001167983 */ /* 0x001ea20000300a00 */
[----:B------:R-:W-:Y:S02]  /*72d20*/  LOP3.LUT P6, RZ, R5, 0x40000000, RZ, 0xc0, !PT ;  /* 0x4000000005ff7812 */ /* 0x000fe400078cc0ff */
[----:B------:R-:W-:Y:S02]  /*72d30*/  PRMT R28, R0, 0x7771, RZ ;  /* 0x00007771001c7816 */ /* 0x000fe400000000ff */
[C---:B------:R-:W-:Y:S02]  /*72d40*/  LOP3.LUT P5, RZ, R10.reuse, 0x8000000, RZ, 0xc0, !PT ;  /* 0x080000000aff7812 */ /* 0x040fe400078ac0ff */
[----:B------:R-:W-:-:S02]  /*72d50*/  LOP3.LUT P4, RZ, R10, 0x4000000, RZ, 0xc0, !PT ;  /* 0x040000000aff7812 */ /* 0x000fc4000788c0ff */
[C---:B------:R-:W-:Y:S02]  /*72d60*/  LOP3.LUT P3, RZ, R10.reuse, 0x2000000, RZ, 0xc0, !PT ;  /* 0x020000000aff7812 */ /* 0x040fe4000786c0ff */
[C---:B------:R-:W-:Y:S02]  /*72d70*/  LOP3.LUT P2, RZ, R10.reuse, 0x1000000, RZ, 0xc0, !PT ;  /* 0x010000000aff7812 */ /* 0x040fe4000784c0ff */
[C---:B------:R-:W-:Y:S02]  /*72d80*/  LOP3.LUT P1, RZ, R10.reuse, 0x800000, RZ, 0xc0, !PT ;  /* 0x008000000aff7812 */ /* 0x040fe4000782c0ff */
[----:B------:R-:W-:Y:S01]  /*72d90*/  LOP3.LUT P0, RZ, R10, 0x400000, RZ, 0xc0, !PT ;  /* 0x004000000aff7812 */ /* 0x000fe2000780c0ff */
[----:B--2---:R0:W-:Y:S01]  /*72da0*/  @P6 STG.E.U8 desc[UR40][R22.64], R28 ;  /* 0x0000001c16006986 */ /* 0x0041e2000c101128 */
[----:B------:R-:W-:Y:S02]  /*72db0*/  LOP3.LUT P6, RZ, R5, 0x20000000, RZ, 0xc0, !PT ;  /* 0x2000000005ff7812 */ /* 0x000fe400078cc0ff */
[----:B0-----:R-:W-:-:S11]  /*72dc0*/  PRMT R28, R0, 0x7772, RZ ;  /* 0x00007772001c7816 */ /* 0x001fd600000000ff */
[----:B------:R0:W-:Y:S01]  /*72dd0*/  @P6 STG.E.U8 desc[UR40][R20.64], R28 ;  /* 0x0000001c14006986 */ /* 0x0001e2000c101128 */
[----:B------:R-:W-:Y:S02]  /*72de0*/  LOP3.LUT P6, RZ, R5, 0x10000000, RZ, 0xc0, !PT ;  /* 0x1000000005ff7812 */ /* 0x000fe400078cc0ff */
[----:B0-----:R-:W-:-:S11]  /*72df0*/  PRMT R28, R0, 0x7773, RZ ;  /* 0x00007773001c7816 */ /* 0x001fd600000000ff */
[----:B------:R4:W-:Y:S02]  /*72e00*/  @P6 STG.E.U8 desc[UR40][R26.64], R28 ;  /* 0x0000001c1a006986 */ /* 0x0009e4000c101128 */
[----:B----4-:R-:W-:-:S05]  /*72e10*/  PRMT R28, R7, 0x7770, RZ ;  /* 0x00007770071c7816 */ /* 0x010fca00000000ff */
[----:B------:R0:W-:Y:S02]  /*72e20*/  @P5 STG.E.U8 desc[UR40][R24.64], R28 ;  /* 0x0000001c18005986 */ /* 0x0001e4000c101128 */
[----:B0-----:R-:W-:-:S05]  /*72e30*/  PRMT R28, R7, 0x7771, RZ ;  /* 0x00007771071c7816 */ /* 0x001fca00000000ff */
[----:B------:R0:W-:Y:S02]  /*72e40*/  @P4 STG.E.U8 desc[UR40][R8.64], R28 ;  /* 0x0000001c08004986 */ /* 0x0001e4000c101128 */
[----:B0-----:R-:W-:-:S05]  /*72e50*/  PRMT R28, R7, 0x7772, RZ ;  /* 0x00007772071c7816 */ /* 0x001fca00000000ff */
[----:B------:R0:W-:Y:S02]  /*72e60*/  @P3 STG.E.U8 desc[UR40][R2.64], R28 ;  /* 0x0000001c02003986 */ /* 0x0001e4000c101128 */
[----:B0-----:R-:W-:-:S05]  /*72e70*/  PRMT R28, R7, 0x7773, RZ ;  /* 0x00007773071c7816 */ /* 0x001fca00000000ff */
[----:B------:R0:W-:Y:S02]  /*72e80*/  @P2 STG.E.U8 desc[UR40][R14.64], R28 ;  /* 0x0000001c0e002986 */ /* 0x0001e4000c101128 */
[C---:B0-----:R-:W-:Y:S02]  /*72e90*/  PRMT R28, R12.reuse, 0x7770, RZ ;  /* 0x000077700c1c7816 */ /* 0x041fe400000000ff */
[----:B------:R-:W2:Y:S04]  /*72ea0*/  LDL.LU.64 R14, [R1+0xdd0] ;  /* 0x000dd000010e7983 */ /* 0x000ea80000300a00 */
[----:B------:R0:W-:Y:S02]  /*72eb0*/  @P1 STG.E.U8 desc[UR40][R16.64], R28 ;  /* 0x0000001c10001986 */ /* 0x0001e4000c101128 */
[----:B0-----:R-:W-:-:S02]  /*72ec0*/  PRMT R28, R12, 0x7771, RZ ;  /* 0x000077710c1c7816 */ /* 0x001fc400000000ff */
[----:B------:R-:W3:Y:S04]  /*72ed0*/  LDL.LU.64 R16, [R1+0xdc0] ;  /* 0x000dc00001107983 */ /* 0x000ee80000300a00 */
[----:B------:R0:W-:Y:S04]  /*72ee0*/  @P0 STG.E.U8 desc[UR40][R18.64], R28 ;  /* 0x0000001c12000986 */ /* 0x0001e8000c101128 */
[----:B------:R-:W4:Y:S04]  /*72ef0*/  LDL.LU.64 R8, [R1+0xdb8] ;  /* 0x000db80001087983 */ /* 0x000f280000300a00 */
[----:B0-----:R-:W4:Y:S04]  /*72f00*/  LDL.LU.64 R18, [R1+0xdb0] ;  /* 0x000db00001127983 */ /* 0x001f280000300a00 */
[----:B------:R-:W4:Y:S04]  /*72f10*/  LDL.LU.64 R2, [R1+0xda8] ;  /* 0x000da80001027983 */ /* 0x000f280000300a00 */
[----:B------:R-:W4:Y:S01]  /*72f20*/  LDL.LU R7, [R1+0x1d0] ;  /* 0x0001d00001077983 */ /* 0x000f220000300800 */
[----:B------:R-:W-:-:S02]  /*72f30*/  LOP3.LUT P3, RZ, R10, 0x200000, RZ, 0xc0, !PT ;  /* 0x002000000aff7812 */ /* 0x000fc4000786c0ff */
[----:B------:R-:W-:Y:S02]  /*72f40*/  LOP3.LUT P2, RZ, R10, 0x100000, RZ, 0xc0, !PT ;  /* 0x001000000aff7812 */ /* 0x000fe4000784c0ff */
[----:B------:R-:W-:Y:S02]  /*72f50*/  PRMT R28, R12, 0x7772, RZ ;  /* 0x000077720c1c7816 */ /* 0x000fe400000000ff */
[C---:B------:R-:W-:Y:S02]  /*72f60*/  LOP3.LUT P1, RZ, R10.reuse, 0x80000, RZ, 0xc0, !PT ;  /* 0x000800000aff7812 */ /* 0x040fe4000782c0ff */
[----:B------:R-:W-:-:S05]  /*72f70*/  LOP3.LUT P0, RZ, R10, 0x40000, RZ, 0xc0, !PT ;  /* 0x000400000aff7812 */ /* 0x000fca000780c0ff */
[----:B--2---:R0:W-:Y:S02]  /*72f80*/  @P3 STG.E.U8 desc[UR40][R14.64], R28 ;  /* 0x0000001c0e003986 */ /* 0x0041e4000c101128 */
[----:B0-----:R-:W-:Y:S02]  /*72f90*/  PRMT R28, R12, 0x7773, RZ ;  /* 0x000077730c1c7816 */ /* 0x001fe400000000ff */
[----:B------:R-:W2:Y:S04]  /*72fa0*/  LDL.LU.64 R14, [R1+0xd98] ;  /* 0x000d9800010e7983 */ /* 0x000ea80000300a00 */
[----:B---3--:R0:W-:Y:S04]  /*72fb0*/  @P2 STG.E.U8 desc[UR40][R16.64], R28 ;  /* 0x0000001c10002986 */ /* 0x0081e8000c101128 */
[----:B------:R-:W3:Y:S04]  /*72fc0*/  LDL.LU R29, [R1+0x30] ;  /* 0x00003000011d7983 */ /* 0x000ee80000300800 */
[----:B0-----:R-:W2:Y:S04]  /*72fd0*/  LDL.LU.64 R16, [R1+0xd90] ;  /* 0x000d900001107983 */ /* 0x001ea80000300a00 */
[----:B------:R-:W2:Y:S01]  /*72fe0*/  LDL.LU R0, [R1+0x1d4] ;  /* 0x0001d40001007983 */ /* 0x000ea20000300800 */
[----:B----4-:R-:W-:-:S05]  /*72ff0*/  PRMT R28, R7, 0x7770, RZ ;  /* 0x00007770071c7816 */ /* 0x010fca00000000ff */
[----:B------:R0:W-:Y:S02]  /*73000*/  @P1 STG.E.U8 desc[UR40][R8.64], R28 ;  /* 0x0000001c08001986 */ /* 0x0001e4000c101128 */
[----:B0-----:R-:W-:-:S05]  /*73010*/  PRMT R28, R7, 0x7771, RZ ;  /* 0x00007771071c7816 */ /* 0x001fca00000000ff */
[----:B------:R0:W-:Y:S04]  /*73020*/  @P0 STG.E.U8 desc[UR40][R18.64], R28 ;  /* 0x0000001c12000986 */ /* 0x0001e8000c101128 */
[----:B0-----:R-:W4:Y:S04]  /*73030*/  LDL.LU.64 R18, [R1+0xd48] ;  /* 0x000d480001127983 */ /* 0x001f280000300a00 */
[----:B----4-:R0:W-:Y:S04]  /*73040*/  STL.64 [R1+0x21b0], R18 ;  /* 0x0021b01201007387 */ /* 0x0101e80000100a00 */
[----:B0-----:R-:W4:Y:S04]  /*73050*/  LDL.LU.64 R18, [R1+0xd50] ;  /* 0x000d500001127983 */ /* 0x001f280000300a00 */
[----:B----4-:R0:W-:Y:S04]  /*73060*/  STL.64 [R1+0x21b8], R18 ;  /* 0x0021b81201007387 */ /* 0x0101e80000100a00 */
[----:B0-----:R-:W4:Y:S01]  /*73070*/  LDL.LU.64 R18, [R1+0xd68] ;  /* 0x000d680001127983 */ /* 0x001f220000300a00 */
[----:B------:R-:W-:-:S02]  /*73080*/  LOP3.LUT P6, RZ, R10, 0x200, RZ, 0xc0, !PT ;  /* 0x000002000aff7812 */ /* 0x000fc400078cc0ff */
        /* <DEDUP_REMOVED lines=15> */
[----:B------:R-:W-:Y:S01]  /*73180*/  LOP3.LUT R5, R5, 0xfdffffff, RZ, 0xc0, !PT ;  /* 0xfdffffff05057812 */ /* 0x000fe200078ec0ff */
[----:B----4-:R0:W-:Y:S04]  /*73190*/  STL.64 [R1+0x21c0], R18 ;  /* 0x0021c01201007387 */ /* 0x0101e80000100a00 */
[----:B0-----:R-:W4:Y:S06]  /*731a0*/  LDL.LU.64 R18, [R1+0xd70] ;  /* 0x000d700001127983 */ /* 0x001f2c0000300a00 */
[----:B------:R-:W-:-:S02]  /*731b0*/  @P6 LOP3.LUT R5, R5, 0x2000000, RZ, 0xfc, !PT ;  /* 0x0200000005056812 */ /* 0x000fc400078efcff */
[C---:B------:R-:W-:Y:S01]  /*731c0*/  LOP3.LUT P6, RZ, R10.reuse, 0x8000, RZ, 0xc0, !PT ;  /* 0x000080000aff7812 */ /* 0x040fe200078cc0ff */
[----:B------:R-:W4:Y:S01]  /*731d0*/  LDL.LU.64 R22, [R1+0xd30] ;  /* 0x000d300001167983 */ /* 0x000f220000300a00 */
[----:B------:R-:W-:Y:S02]  /*731e0*/  LOP3.LUT R5, R5, 0xfbffffff, RZ, 0xc0, !PT ;  /* 0xfbffffff05057812 */ /* 0x000fe400078ec0ff */
[----:B------:R-:W-:Y:S01]  /*731f0*/  PRMT R28, R7, 0x7772, RZ ;  /* 0x00007772071c7816 */ /* 0x000fe200000000ff */
[----:B------:R-:W4:Y:S04]  /*73200*/  LDL.LU.64 R20, [R1+0xd28] ;  /* 0x000d280001147983 */ /* 0x000f280000300a00 */
[----:B------:R-:W4:Y:S04]  /*73210*/  LDL.LU.64 R26, [R1+0xd10] ;  /* 0x000d1000011a7983 */ /* 0x000f280000300a00 */
[----:B------:R-:W-:Y:S01]  /*73220*/  @P6 LOP3.LUT R5, R5, 0x4000000, RZ, 0xfc, !PT ;  /* 0x0400000005056812 */ /* 0x000fe200078efcff */
[----:B------:R-:W4:Y:S01]  /*73230*/  LDL.LU R12, [R1+0x34] ;  /* 0x00003400010c7983 */ /* 0x000f220000300800 */
[----:B------:R-:W-:-:S02]  /*73240*/  LOP3.LUT P6, RZ, R10, 0x10000, RZ, 0xc0, !PT ;  /* 0x000100000aff7812 */ /* 0x000fc400078cc0ff */
[----:B------:R-:W-:Y:S01]  /*73250*/  LOP3.LUT R5, R5, 0xf7ffffff, RZ, 0xc0, !PT ;  /* 0xf7ffffff05057812 */ /* 0x000fe200078ec0ff */
[----:B------:R-:W4:Y:S04]  /*73260*/  LDL.LU.64 R24, [R1+0xd08] ;  /* 0x000d080001187983 */ /* 0x000f280000300a00 */
[----:B------:R-:W4:Y:S06]  /*73270*/  LDL.LU.64 R8, [R1+0xcf0] ;  /* 0x000cf00001087983 */ /* 0x000f2c0000300a00 */
[----:B------:R-:W-:-:S02]  /*73280*/  @P6 LOP3.LUT R5, R5, 0x8000000, RZ, 0xfc, !PT ;  /* 0x0800000005056812 */ /* 0x000fc400078efcff */
[----:B------:R-:W-:-:S13]  /*73290*/  LOP3.LUT P6, RZ, R10, 0x20000, RZ, 0xc0, !PT ;  /* 0x000200000aff7812 */ /* 0x000fda00078cc0ff */
[----:B------:R0:W-:Y:S01]  /*732a0*/  @P6 STG.E.U8 desc[UR40][R2.64], R28 ;  /* 0x0000001c02006986 */ /* 0x0001e2000c101128 */
[----:B------:R-:W-:Y:S02]  /*732b0*/  LOP3.LUT P6, RZ, R5, 0x8000000, RZ, 0xc0, !PT ;  /* 0x0800000005ff7812 */ /* 0x000fe400078cc0ff */
[----:B0-----:R-:W-:Y:S01]  /*732c0*/  PRMT R28, R7, 0x7773, RZ ;  /* 0x00007773071c7816 */ /* 0x001fe200000000ff */
[----:B------:R-:W4:Y:S10]  /*732d0*/  LDL.LU.64 R2, [R1+0xce8] ;  /* 0x000ce80001027983 */ /* 0x000f340000300a00 */
[----:B--2---:R3:W-:Y:S01]  /*732e0*/  @P6 STG.E.U8 desc[UR40][R14.64], R28 ;  /* 0x0000001c0e006986 */ /* 0x0047e2000c101128 */
[----:B------:R-:W-:-:S02]  /*732f0*/  LOP3.LUT P6, RZ, R5, 0x4000000, RZ, 0xc0, !PT ;  /* 0x0400000005ff7812 */ /* 0x000fc400078cc0ff */
[----:B---3--:R-:W-:Y:S01]  /*73300*/  PRMT R28, R29, 0x7770, RZ ;  /* 0x000077701d1c7816 */ /* 0x008fe200000000ff */
[----:B------:R-:W2:Y:S10]  /*73310*/  LDL.LU.64 R14, [R1+0xcd0] ;  /* 0x000cd000010e7983 */ /* 0x000eb40000300a00 */
[----:B------:R0:W-:Y:S01]  /*73320*/  @P6 STG.E.U8 desc[UR40][R16.64], R28 ;  /* 0x0000001c10006986 */ /* 0x0001e2000c101128 */
[----:B------:R-:W-:-:S03]  /*73330*/  LOP3.LUT P6, RZ, R5, 0x2000000, RZ, 0xc0, !PT ;  /* 0x0200000005ff7812 */ /* 0x000fc600078cc0ff */
[----:B------:R-:W3:Y:S01]  /*73340*/  LDL.LU R7, [R1+0x1d8] ;  /* 0x0001d80001077983 */ /* 0x000ee20000300800 */
[----:B0-----:R-:W-:-:S03]  /*73350*/  PRMT R28, R29, 0x7771, RZ ;  /* 0x000077711d1c7816 */ /* 0x001fc600000000ff */
[----:B------:R-:W2:Y:S06]  /*73360*/  LDL.LU.64 R16, [R1+0xcc8] ;  /* 0x000cc80001107983 */ /* 0x000eac0000300a00 */
[----:B----4-:R0:W-:Y:S04]  /*73370*/  @P6 STG.E.U8 desc[UR40][R18.64], R28 ;  /* 0x0000001c12006986 */ /* 0x0101e8000c101128 */
[----:B0-----:R-:W4:Y:S01]  /*73380*/  LDL.LU.64 R18, [R1+0x21c0] ;  /* 0x0021c00001127983 */ /* 0x001f220000300a00 */
[----:B------:R-:W-:-:S02]  /*73390*/  LOP3.LUT P6, RZ, R5, 0x1000000, RZ, 0xc0, !PT ;  /* 0x0100000005ff7812 */ /* 0x000fc400078cc0ff */
[----:B------:R-:W-:-:S11]  /*733a0*/  PRMT R28, R29, 0x7772, RZ ;  /* 0x000077721d1c7816 */ /* 0x000fd600000000ff */
[----:B----4-:R0:W-:Y:S04]  /*733b0*/  @P6 STG.E.U8 desc[UR40][R18.64], R28 ;  /* 0x0000001c12006986 */ /* 0x0101e8000c101128 */
[----:B0-----:R-:W4:Y:S01]  /*733c0*/  LDL.LU.64 R18, [R1+0x21b8] ;  /* 0x0021b80001127983 */ /* 0x001f220000300a00 */
[----:B------:R-:W-:Y:S02]  /*733d0*/  LOP3.LUT P6, RZ, R5, 0x800000, RZ, 0xc0, !PT ;  /* 0x0080000005ff7812 */ /* 0x000fe400078cc0ff */
[----:B------:R-:W-:-:S11]  /*733e0*/  PRMT R28, R29, 0x7773, RZ ;  /* 0x000077731d1c7816 */ /* 0x000fd600000000ff */
[----:B----4-:R0:W-:Y:S04]  /*733f0*/  @P6 STG.E.U8 desc[UR40][R18.64], R28 ;  /* 0x0000001c12006986 */ /* 0x0101e8000c101128 */
[----:B0-----:R-:W4:Y:S01]  /*73400*/  LDL.LU.64 R18, [R1+0x21b0] ;  /* 0x0021b00001127983 */ /* 0x001f220000300a00 */
        /* <DEDUP_REMOVED lines=8> */
[----:B----4-:R0:W-:Y:S01]  /*73490*/  @P6 STG.E.U8 desc[UR40][R18.64], R28 ;  /* 0x0000001c12006986 */ /* 0x0101e2000c101128 */
[C---:B------:R-:W-:Y:S02]  /*734a0*/  LOP3.LUT P6, RZ, R5.reuse, 0x200000, RZ, 0xc0, !PT ;  /* 0x0020000005ff7812 */ /* 0x040fe400078cc0ff */
[----:B0-----:R-:W-:Y:S01]  /*734b0*/  PRMT R28, R0, 0x7771, RZ ;  /* 0x00007771001c7816 */ /* 0x001fe200000000ff */
[----:B------:R-:W4:Y:S10]  /*734c0*/  LDL.LU.64 R18, [R1+0x21a8] ;  /* 0x0021a80001127983 */ /* 0x000f340000300a00 */
[----:B------:R0:W-:Y:S01]  /*734d0*/  @P6 STG.E.U8 desc[UR40][R22.64], R28 ;  /* 0x0000001c16006986 */ /* 0x0001e2000c101128 */
[----:B------:R-:W-:-:S02]  /*734e0*/  LOP3.LUT P6, RZ, R5, 0x100000, RZ, 0xc0, !PT ;  /* 0x0010000005ff7812 */ /* 0x000fc400078cc0ff */
[----:B0-----:R-:W-:-:S11]  /*734f0*/  PRMT R28, R0, 0x7772, RZ ;  /* 0x00007772001c7816 */ /* 0x001fd600000000ff */
[----:B------:R0:W-:Y:S02]  /*73500*/  @P6 STG.E.U8 desc[UR40][R20.64], R28 ;  /* 0x0000001c14006986 */ /* 0x0001e4000c101128 */
[----:B0-----:R-:W-:-:S05]  /*73510*/  PRMT R28, R0, 0x7773, RZ ;  /* 0x00007773001c7816 */ /* 0x001fca00000000ff */
[----:B------:R0:W-:Y:S02]  /*73520*/  @P5 STG.E.U8 desc[UR40][R26.64], R28 ;  /* 0x0000001c1a005986 */ /* 0x0001e4000c101128 */
[----:B0-----:R-:W-:-:S05]  /*73530*/  PRMT R28, R12, 0x7770, RZ ;  /* 0x000077700c1c7816 */ /* 0x001fca00000000ff */
[----:B------:R0:W-:Y:S02]  /*73540*/  @P4 STG.E.U8 desc[UR40][R24.64], R28 ;  /* 0x0000001c18004986 */ /* 0x0001e4000c101128 */
[----:B0-----:R-:W-:-:S05]  /*73550*/  PRMT R28, R12, 0x7771, RZ ;  /* 0x000077710c1c7816 */ /* 0x001fca00000000ff */
[----:B------:R0:W-:Y:S02]  /*73560*/  @P3 STG.E.U8 desc[UR40][R8.64], R28 ;  /* 0x0000001c08003986 */ /* 0x0001e4000c101128 */
[----:B0-----:R-:W-:-:S05]  /*73570*/  PRMT R28, R12, 0x7772, RZ ;  /* 0x000077720c1c7816 */ /* 0x001fca00000000ff */
[----:B------:R0:W-:Y:S02]  /*73580*/  @P2 STG.E.U8 desc[UR40][R2.64], R28 ;  /* 0x0000001c02002986 */ /* 0x0001e4000c101128 */
[----:B0-----:R-:W-:Y:S02]  /*73590*/  PRMT R28, R12, 0x7773, RZ ;  /* 0x000077730c1c7816 */ /* 0x001fe400000000ff */
[----:B------:R-:W4:Y:S04]  /*735a0*/  LDL.LU.64 R2, [R1+0xcb0] ;  /* 0x000cb00001027983 */ /* 0x000f280000300a00 */
[----:B--2---:R3:W-:Y:S02]  /*735b0*/  @P1 STG.E.U8 desc[UR40][R14.64], R28 ;  /* 0x0000001c0e001986 */ /* 0x0047e4000c101128 */
[----:B---3--:R-:W-:-:S05]  /*735c0*/  PRMT R28, R7, 0x7770, RZ ;  /* 0x00007770071c7816 */ /* 0x008fca00000000ff */
[----:B------:R0:W-:Y:S01]  /*735d0*/  @P0 STG.E.U8 desc[UR40][R16.64], R28 ;  /* 0x0000001c10000986 */ /* 0x0001e2000c101128 */
[----:B------:R-:W-:-:S03]  /*735e0*/  IMAD.MOV.U32 R15, RZ, RZ, R13 ;  /* 0x000000ffff0f7224 */ /* 0x000fc600078e000d */
[----:B0-----:R-:W2:Y:S04]  /*735f0*/  LDL.LU.64 R16, [R1+0xca8] ;  /* 0x000ca80001107983 */ /* 0x001ea80000300a00 */
[----:B------:R-:W3:Y:S01]  /*73600*/  LDL.LU.64 R12, [R1+0xc90] ;  /* 0x000c9000010c7983 */ /* 0x000ee20000300a00 */
[C---:B------:R-:W-:Y:S02]  /*73610*/  LOP3.LUT P3, RZ, R10.reuse, 0x4, RZ, 0xc0, !PT ;  /* 0x000000040aff7812 */ /* 0x040fe4000786c0ff */
[C---:B------:R-:W-:Y:S01]  /*73620*/  LOP3.LUT P2, RZ, R10.reuse, 0x2, RZ, 0xc0, !PT ;  /* 0x000000020aff7812 */ /* 0x040fe2000784c0ff */
[----:B------:R-:W3:Y:S01]  /*73630*/  LDL.LU.64 R24, [R1+0xc88] ;  /* 0x000c880001187983 */ /* 0x000ee20000300a00 */
[C---:B------:R-:W-:Y:S02]  /*73640*/  PRMT R28, R7.reuse, 0x7771, RZ ;  /* 0x00007771071c7816 */ /* 0x040fe400000000ff */
[----:B------:R-:W-:Y:S01]  /*73650*/  LOP3.LUT P1, RZ, R10, 0x1, RZ, 0xc0, !PT ;  /* 0x000000010aff7812 */ /* 0x000fe2000782c0ff */
[----:B------:R-:W3:Y:S04]  /*73660*/  LDL.LU.64 R8, [R1+0xc70] ;  /* 0x000c700001087983 */ /* 0x000ee80000300a00 */
[----:B------:R-:W-:Y:S04]  /*73670*/  STL.64 [R1+0x2140], R10 ;  /* 0x0021400a01007387 */ /* 0x000fe80000100a00 */
[----:B----4-:R0:W-:Y:S02]  /*73680*/  @P3 STG.E.U8 desc[UR40][R2.64], R28 ;  /* 0x0000001c02003986 */ /* 0x0101e4000c101128 */
[----:B0-----:R-:W-:-:S02]  /*73690*/  PRMT R28, R7, 0x7772, RZ ;  /* 0x00007772071c7816 */ /* 0x001fc400000000ff */
[----:B------:R-:W4:Y:S04]  /*736a0*/  LDL.LU.64 R2, [R1+0xc68] ;  /* 0x000c680001027983 */ /* 0x000f280000300a00 */
[----:B------:R-:W4:Y:S04]  /*736b0*/  LDL.LU R29, [R1+0x1dc] ;  /* 0x0001dc00011d7983 */ /* 0x000f280000300800 */
[----:B--2---:R0:W-:Y:S02]  /*736c0*/  @P2 STG.E.U8 desc[UR40][R16.64], R28 ;  /* 0x0000001c10002986 */ /* 0x0041e4000c101128 */
[----:B0-----:R-:W-:-:S02]  /*736d0*/  PRMT R28, R7, 0x7773, RZ ;  /* 0x00007773071c7816 */ /* 0x001fc400000000ff */
[----:B------:R-:W2:Y:S04]  /*736e0*/  LDL.LU.64 R16, [R1+0xc50] ;  /* 0x000c500001107983 */ /* 0x000ea80000300a00 */
[----:B---3--:R0:W-:Y:S04]  /*736f0*/  @P1 STG.E.U8 desc[UR40][R12.64], R28 ;  /* 0x0000001c0c001986 */ /* 0x0081e8000c101128 */
[----:B0-----:R-:W3:Y:S04]  /*73700*/  LDL.LU.64 R12, [R1+0xc28] ;  /* 0x000c2800010c7983 */ /* 0x001ee80000300a00 */
[----:B---3--:R0:W-:Y:S04]  /*73710*/  STL.64 [R1+0x2198], R12 ;  /* 0x0021980c01007387 */ /* 0x0081e80000100a00 */
[----:B0-----:R-:W3:Y:S01]  /*73720*/  LDL.LU.64 R12, [R1+0xc30] ;  /* 0x000c3000010c7983 */ /* 0x001ee20000300a00 */
        /* <DEDUP_REMOVED lines=17> */
[----:B---3--:R0:W-:Y:S04]  /*73840*/  STL.64 [R1+0x21a0], R12 ;  /* 0x0021a00c01007387 */ /* 0x0081e80000100a00 */
[----:B0-----:R-:W3:Y:S06]  /*73850*/  LDL.LU.64 R12, [R1+0xc48] ;  /* 0x000c4800010c7983 */ /* 0x001eec0000300a00 */
[----:B------:R-:W-:-:S02]  /*73860*/  @P6 LOP3.LUT R5, R5, 0x20000, RZ, 0xfc, !PT ;  /* 0x0002000005056812 */ /* 0x000fc400078efcff */
[C---:B------:R-:W-:Y:S01]  /*73870*/  LOP3.LUT P6, RZ, R18.reuse, 0x10000000, RZ, 0xc0, !PT ;  /* 0x1000000012ff7812 */ /* 0x040fe200078cc0ff */
[----:B------:R-:W3:Y:S01]  /*73880*/  LDL.LU.64 R10, [R1+0xc10] ;  /* 0x000c1000010a7983 */ /* 0x000ee20000300a00 */
[----:B------:R-:W-:Y:S02]  /*73890*/  LOP3.LUT R5, R5, 0xfffbffff, RZ, 0xc0, !PT ;  /* 0xfffbffff05057812 */ /* 0x000fe400078ec0ff */
[----:B------:R-:W-:Y:S01]  /*738a0*/  LOP3.LUT P0, RZ, R18, 0x80000000, RZ, 0xc0, !PT ;  /* 0x8000000012ff7812 */ /* 0x000fe2000780c0ff */
[----:B------:R-:W3:Y:S01]  /*738b0*/  LDL.LU R0, [R1+0x3c] ;  /* 0x00003c0001007983 */ /* 0x000ee20000300800 */
[----:B------:R-:W-:-:S03]  /*738c0*/  PRMT R28, R15, 0x7770, RZ ;  /* 0x000077700f1c7816 */ /* 0x000fc600000000ff */
[----:B------:R-:W3:Y:S04]  /*738d0*/  LDL.LU.64 R22, [R1+0xc08] ;  /* 0x000c080001167983 */ /* 0x000ee80000300a00 */
[----:B------:R-:W-:Y:S01]  /*738e0*/  @P6 LOP3.LUT R5, R5, 0x40000, RZ, 0xfc, !PT ;  /* 0x0004000005056812 */ /* 0x000fe200078efcff */
[----:B------:R-:W3:Y:S01]  /*738f0*/  LDL.LU.64 R20, [R1+0xbf0] ;  /* 0x000bf00001147983 */ /* 0x000ee20000300a00 */
[----:B------:R-:W-:Y:S02]  /*73900*/  LOP3.LUT P6, RZ, R18, 0x20000000, RZ, 0xc0, !PT ;  /* 0x2000000012ff7812 */ /* 0x000fe400078cc0ff */
[----:B------:R-:W-:Y:S01]  /*73910*/  LOP3.LUT R5, R5, 0xfff7ffff, RZ, 0xc0, !PT ;  /* 0xfff7ffff05057812 */ /* 0x000fe200078ec0ff */
[----:B------:R0:W-:Y:S04]  /*73920*/  @P0 STG.E.U8 desc[UR40][R24.64], R28 ;  /* 0x0000001c18000986 */ /* 0x0001e8000c101128 */
[----:B------:R-:W3:Y:S04]  /*73930*/  LDL.LU R7, [R1+0x20] ;  /* 0x0000200001077983 */ /* 0x000ee80000300800 */
[----:B------:R-:W3:Y:S02]  /*73940*/  LDL.LU.64 R26, [R1+0xbe8] ;  /* 0x000be800011a7983 */ /* 0x000ee40000300a00 */
[----:B------:R-:W-:-:S02]  /*73950*/  @P6 LOP3.LUT R5, R5, 0x80000, RZ, 0xfc, !PT ;  /* 0x0008000005056812 */ /* 0x000fc400078efcff */
[----:B------:R-:W-:Y:S01]  /*73960*/  LOP3.LUT P6, RZ, R18, 0x40000000, RZ, 0xc0, !PT ;  /* 0x4000000012ff7812 */ /* 0x000fe200078cc0ff */
[----:B0-----:R-:W3:Y:S01]  /*73970*/  LDL.LU.64 R24, [R1+0xbd0] ;  /* 0x000bd00001187983 */ /* 0x001ee20000300a00 */
[----:B------:R-:W-:-:S11]  /*73980*/  PRMT R28, R15, 0x7771, RZ ;  /* 0x000077710f1c7816 */ /* 0x000fd600000000ff */
[----:B------:R0:W-:Y:S01]  /*73990*/  @P6 STG.E.U8 desc[UR40][R8.64], R28 ;  /* 0x0000001c08006986 */ /* 0x0001e2000c101128 */
[----:B------:R-:W-:Y:S02]  /*739a0*/  LOP3.LUT P6, RZ, R5, 0x80000, RZ, 0xc0, !PT ;  /* 0x0008000005ff7812 */ /* 0x000fe400078cc0ff */
[----:B0-----:R-:W-:Y:S01]  /*739b0*/  PRMT R28, R15, 0x7772, RZ ;  /* 0x000077720f1c7816 */ /* 0x001fe200000000ff */
[----:B------:R-:W3:Y:S10]  /*739c0*/  LDL.LU.64 R8, [R1+0xbc8] ;  /* 0x000bc80001087983 */ /* 0x000ef40000300a00 */
[----:B----4-:R0:W-:Y:S01]  /*739d0*/  @P6 STG.E.U8 desc[UR40][R2.64], R28 ;  /* 0x0000001c02006986 */ /* 0x0101e2000c101128 */
[----:B------:R-:W-:Y:S01]  /*739e0*/  LOP3.LUT P6, RZ, R5, 0x40000, RZ, 0xc0, !PT ;  /* 0x0004000005ff7812 */ /* 0x000fe200078cc0ff */
[----:B0-----:R-:W-:-:S02]  /*739f0*/  IMAD.MOV.U32 R28, RZ, RZ, R15 ;  /* 0x000000ffff1c7224 */ /* 0x001fc400078e000f */
[----:B------:R-:W4:Y:S03]  /*73a00*/  LDL.LU.64 R2, [R1+0xbb0] ;  /* 0x000bb00001027983 */ /* 0x000f260000300a00 */
[----:B------:R-:W-:Y:S01]  /*73a10*/  PRMT R28, R28, 0x7773, RZ ;  /* 0x000077731c1c7816 */ /* 0x000fe200000000ff */
[----:B------:R-:W4:Y:S06]  /*73a20*/  LDL.LU.64 R14, [R1+0xba8] ;  /* 0x000ba800010e7983 */ /* 0x000f2c0000300a00 */
[----:B--2---:R0:W-:Y:S01]  /*73a30*/  @P6 STG.E.U8 desc[UR40][R16.64], R28 ;  /* 0x0000001c10006986 */ /* 0x0041e2000c101128 */
[----:B------:R-:W-:-:S02]  /*73a40*/  LOP3.LUT P6, RZ, R5, 0x20000, RZ, 0xc0, !PT ;  /* 0x0002000005ff7812 */ /* 0x000fc400078cc0ff */
[----:B0-----:R-:W-:Y:S01]  /*73a50*/  PRMT R28, R29, 0x7770, RZ ;  /* 0x000077701d1c7816 */ /* 0x001fe200000000ff */
[----:B------:R-:W2:Y:S10]  /*73a60*/  LDL.LU.64 R16, [R1+0xb90] ;  /* 0x000b900001107983 */ /* 0x000eb40000300a00 */
[----:B---3--:R0:W-:Y:S04]  /*73a70*/  @P6 STG.E.U8 desc[UR40][R12.64], R28 ;  /* 0x0000001c0c006986 */ /* 0x0081e8000c101128 */
[----:B0-----:R-:W3:Y:S01]  /*73a80*/  LDL.LU.64 R12, [R1+0x21a0] ;  /* 0x0021a000010c7983 */ /* 0x001ee20000300a00 */
[----:B------:R-:W-:-:S02]  /*73a90*/  LOP3.LUT P6, RZ, R5, 0x10000, RZ, 0xc0, !PT ;  /* 0x0001000005ff7812 */ /* 0x000fc400078cc0ff */
[----:B------:R-:W-:-:S11]  /*73aa0*/  PRMT R28, R29, 0x7771, RZ ;  /* 0x000077711d1c7816 */ /* 0x000fd600000000ff */
[----:B---3--:R0:W-:Y:S04]  /*73ab0*/  @P6 STG.E.U8 desc[UR40][R12.64], R28 ;  /* 0x0000001c0c006986 */ /* 0x0081e8000c101128 */
[----:B0-----:R-:W3:Y:S01]  /*73ac0*/  LDL.LU.64 R12, [R1+0x2198] ;  /* 0x00219800010c7983 */ /* 0x001ee20000300a00 */
        /* <DEDUP_REMOVED lines=8> */
[----:B---3--:R0:W-:Y:S01]  /*73b50*/  @P6 STG.E.U8 desc[UR40][R12.64], R28 ;  /* 0x0000001c0c006986 */ /* 0x0081e2000c101128 */
[----:B------:R-:W-:Y:S02]  /*73b60*/  LOP3.LUT P6, RZ, R5, 0x4000, RZ, 0xc0, !PT ;  /* 0x0000400005ff7812 */ /* 0x000fe400078cc0ff */
[----:B0-----:R-:W-:Y:S01]  /*73b70*/  PRMT R28, R29, 0x7773, RZ ;  /* 0x000077731d1c7816 */ /* 0x001fe200000000ff */
[----:B------:R-:W3:Y:S10]  /*73b80*/  LDL.LU.64 R12, [R1+0x2190] ;  /* 0x00219000010c7983 */ /* 0x000ef40000300a00 */
[----:B------:R0:W-:Y:S01]  /*73b90*/  @P6 STG.E.U8 desc[UR40][R10.64], R28 ;  /* 0x0000001c0a006986 */ /* 0x0001e2000c101128 */
[----:B------:R-:W-:-:S02]  /*73ba0*/  LOP3.LUT P6, RZ, R5, 0x2000, RZ, 0xc0, !PT ;  /* 0x0000200005ff7812 */ /* 0x000fc400078cc0ff */
[----:B0-----:R-:W-:-:S11]  /*73bb0*/  PRMT R28, R0, 0x7770, RZ ;  /* 0x00007770001c7816 */ /* 0x001fd600000000ff */
        /* <DEDUP_REMOVED lines=11> */
[----:B----4-:R0:W-:Y:S02]  /*73c70*/  @P2 STG.E.U8 desc[UR40][R2.64], R28 ;  /* 0x0000001c02002986 */ /* 0x0101e4000c101128 */
[----:B0-----:R-:W-:-:S05]  /*73c80*/  PRMT R28, R7, 0x7772, RZ ;  /* 0x00007772071c7816 */ /* 0x001fca00000000ff */
[----:B------:R0:W-:Y:S02]  /*73c90*/  @P1 STG.E.U8 desc[UR40][R14.64], R28 ;  /* 0x0000001c0e001986 */ /* 0x0001e4000c101128 */
[----:B0-----:R-:W-:Y:S02]  /*73ca0*/  PRMT R28, R7, 0x7773, RZ ;  /* 0x00007773071c7816 */ /* 0x001fe400000000ff */
[----:B------:R-:W4:Y:S04]  /*73cb0*/  LDL.LU.64 R14, [R1+0xb88] ;  /* 0x000b8800010e7983 */ /* 0x000f280000300a00 */
[----:B--2---:R0:W-:Y:S04]  /*73cc0*/  @P0 STG.E.U8 desc[UR40][R16.64], R28 ;  /* 0x0000001c10000986 */ /* 0x0041e8000c101128 */
[----:B0-----:R-:W2:Y:S04]  /*73cd0*/  LDL.LU.64 R16, [R1+0xb70] ;  /* 0x000b700001107983 */ /* 0x001ea80000300a00 */
[----:B------:R-:W2:Y:S04]  /*73ce0*/  LDL.LU.64 R24, [R1+0xb68] ;  /* 0x000b680001187983 */ /* 0x000ea80000300a00 */
[----:B------:R-:W2:Y:S01]  /*73cf0*/  LDL.LU R7, [R1+0x10] ;  /* 0x0000100001077983 */ /* 0x000ea20000300800 */
[----:B------:R-:W-:-:S02]  /*73d00*/  LOP3.LUT P3, RZ, R18, 0x8000, RZ, 0xc0, !PT ;  /* 0x0000800012ff7812 */ /* 0x000fc4000786c0ff */
[----:B------:R-:W-:Y:S01]  /*73d10*/  LOP3.LUT P2, RZ, R18, 0x4000, RZ, 0xc0, !PT ;  /* 0x0000400012ff7812 */ /* 0x000fe2000784c0ff */
[----:B------:R-:W3:Y:S04]  /*73d20*/  LDL.LU.64 R8, [R1+0xb48] ;  /* 0x000b480001087983 */ /* 0x000ee80000300a00 */
[----:B------:R-:W3:Y:S04]  /*73d30*/  LDL.LU.64 R2, [R1+0xb40] ;  /* 0x000b400001027983 */ /* 0x000ee80000300a00 */
[----:B------:R-:W3:Y:S01]  /*73d40*/  LDL.LU R20, [R1+0x24] ;  /* 0x0000240001147983 */ /* 0x000ee20000300800 */
[----:B--2---:R-:W-:-:S05]  /*73d50*/  PRMT R28, R7, 0x7770, RZ ;  /* 0x00007770071c7816 */ /* 0x004fca00000000ff */
[----:B----4-:R0:W-:Y:S02]  /*73d60*/  @P3 STG.E.U8 desc[UR40][R14.64], R28 ;  /* 0x0000001c0e003986 */ /* 0x0101e4000c101128 */
[----:B0-----:R-:W-:Y:S02]  /*73d70*/  PRMT R28, R7, 0x7771, RZ ;  /* 0x00007771071c7816 */ /* 0x001fe400000000ff */
[----:B------:R-:W2:Y:S04]  /*73d80*/  LDL.LU.64 R14, [R1+0xb28] ;  /* 0x000b2800010e7983 */ /* 0x000ea80000300a00 */
[----:B------:R0:W-:Y:S04]  /*73d90*/  @P2 STG.E.U8 desc[UR40][R16.64], R28 ;  /* 0x0000001c10002986 */ /* 0x0001e8000c101128 */
[----:B0-----:R-:W4:Y:S04]  /*73da0*/  LDL.LU.64 R16, [R1+0xb20] ;  /* 0x000b200001107983 */ /* 0x001f280000300a00 */
[----:B------:R-:W2:Y:S04]  /*73db0*/  LDL.LU R0, [R1+0x14] ;  /* 0x0000140001007983 */ /* 0x000ea80000300800 */
[----:B------:R-:W2:Y:S04]  /*73dc0*/  LDL.LU.64 R28, [R1+0xae0] ;  /* 0x000ae000011c7983 */ /* 0x000ea80000300a00 */
[----:B--2---:R0:W-:Y:S04]  /*73dd0*/  STL.64 [R1+0x2178], R28 ;  /* 0x0021781c01007387 */ /* 0x0041e80000100a00 */
[----:B0-----:R-:W2:Y:S04]  /*73de0*/  LDL.LU.64 R28, [R1+0xae8] ;  /* 0x000ae800011c7983 */ /* 0x001ea80000300a00 */
[----:B--2---:R0:W-:Y:S04]  /*73df0*/  STL.64 [R1+0x2180], R28 ;  /* 0x0021801c01007387 */ /* 0x0041e80000100a00 */
[----:B0-----:R-:W2:Y:S01]  /*73e00*/  LDL.LU.64 R28, [R1+0xb00] ;  /* 0x000b0000011c7983 */ /* 0x001ea20000300a00 */
        /* <DEDUP_REMOVED lines=17> */
[----:B--2---:R0:W-:Y:S04]  /*73f20*/  STL.64 [R1+0x2188], R28 ;  /* 0x0021881c01007387 */ /* 0x0041e80000100a00 */
[----:B0-----:R-:W2:Y:S06]  /*73f30*/  LDL.LU.64 R28, [R1+0xb08] ;  /* 0x000b0800011c7983 */ /* 0x001eac0000300a00 */
[----:B------:R-:W-:-:S02]  /*73f40*/  @P6 LOP3.LUT R5, R5, 0x200, RZ, 0xfc, !PT ;  /* 0x0000020005056812 */ /* 0x000fc400078efcff */
[C---:B------:R-:W-:Y:S01]  /*73f50*/  LOP3.LUT P6, RZ, R18.reuse, 0x200, RZ, 0xc0, !PT ;  /* 0x0000020012ff7812 */ /* 0x040fe200078cc0ff */
[----:B------:R-:W2:Y:S01]  /*73f60*/  LDL.LU.64 R10, [R1+0xac8] ;  /* 0x000ac800010a7983 */ /* 0x000ea20000300a00 */
[----:B------:R-:W-:Y:S02]  /*73f70*/  LOP3.LUT R5, R5, 0xfffffbff, RZ, 0xc0, !PT ;  /* 0xfffffbff05057812 */ /* 0x000fe400078ec0ff */
[----:B------:R-:W-:-:S09]  /*73f80*/  LOP3.LUT P1, RZ, R18, 0x2000, RZ, 0xc0, !PT ;  /* 0x0000200012ff7812 */ /* 0x000fd2000782c0ff */
[----:B------:R-:W-:Y:S02]  /*73f90*/  @P6 LOP3.LUT R5, R5, 0x400, RZ, 0xfc, !PT ;  /* 0x0000040005056812 */ /* 0x000fe400078efcff */
[C---:B------:R-:W-:Y:S02]  /*73fa0*/  LOP3.LUT P6, RZ, R18.reuse, 0x400, RZ, 0xc0, !PT ;  /* 0x0000040012ff7812 */ /* 0x040fe400078cc0ff */
[----:B------:R-:W-:Y:S02]  /*73fb0*/  LOP3.LUT R5, R5, 0xfffff7ff, RZ, 0xc0, !PT ;  /* 0xfffff7ff05057812 */ /* 0x000fe400078ec0ff */
[C---:B------:R-:W-:Y:S02]  /*73fc0*/  LOP3.LUT P0, RZ, R18.reuse, 0x1000, RZ, 0xc0, !PT ;  /* 0x0000100012ff7812 */ /* 0x040fe4000780c0ff */
[C---:B------:R-:W-:Y:S02]  /*73fd0*/  LOP3.LUT P5, RZ, R18.reuse, 0x4, RZ, 0xc0, !PT ;  /* 0x0000000412ff7812 */ /* 0x040fe400078ac0ff */
[----:B------:R-:W-:-:S02]  /*73fe0*/  LOP3.LUT P4, RZ, R18, 0x2, RZ, 0xc0, !PT ;  /* 0x0000000212ff7812 */ /* 0x000fc4000788c0ff */
[----:B------:R-:W-:-:S03]  /*73ff0*/  LOP3.LUT P3, RZ, R18, 0x1, RZ, 0xc0, !PT ;  /* 0x0000000112ff7812 */ /* 0x000fc6000786c0ff */
[----:B------:R-:W-:Y:S02]  /*74000*/  @P6 LOP3.LUT R5, R5, 0x800, RZ, 0xfc, !PT ;  /* 0x0000080005056812 */ /* 0x000fe400078efcff */
[----:B------:R-:W-:Y:S02]  /*74010*/  LOP3.LUT P6, RZ, R18, 0x800, RZ, 0xc0, !PT ;  /* 0x0000080012ff7812 */ /* 0x000fe400078cc0ff */
[----:B------:R-:W-:-:S05]  /*74020*/  PRMT R18, R7, 0x7772, RZ ;  /* 0x0000777207127816 */ /* 0x000fca00000000ff */
[----:B------:R0:W-:Y:S02]  /*74030*/  @P1 STG.E.U8 desc[UR40][R24.64], R18 ;  /* 0x0000001218001986 */ /* 0x0001e4000c101128 */
[----:B0-----:R-:W-:Y:S02]  /*74040*/  PRMT R18, R7, 0x7773, RZ ;  /* 0x0000777307127816 */ /* 0x001fe400000000ff */
[----:B------:R-:W2:Y:S04]  /*74050*/  LDL.LU R7, [R1+0x28] ;  /* 0x0000280001077983 */ /* 0x000ea80000300800 */
[----:B---3--:R0:W-:Y:S04]  /*74060*/  @P0 STG.E.U8 desc[UR40][R8.64], R18 ;  /* 0x0000001208000986 */ /* 0x0081e8000c101128 */
[----:B------:R-:W3:Y:S04]  /*74070*/  LDL.LU.64 R22, [R1+0xac0] ;  /* 0x000ac00001167983 */ /* 0x000ee80000300a00 */
[----:B------:R-:W3:Y:S01]  /*74080*/  LDL.LU.64 R26, [R1+0xaa8] ;  /* 0x000aa800011a7983 */ /* 0x000ee20000300a00 */
[----:B0-----:R-:W-:-:S03]  /*74090*/  PRMT R18, R20, 0x7770, RZ ;  /* 0x0000777014127816 */ /* 0x001fc600000000ff */
[----:B------:R-:W3:Y:S04]  /*740a0*/  LDL.LU.64 R24, [R1+0xaa0] ;  /* 0x000aa00001187983 */ /* 0x000ee80000300a00 */
[----:B------:R0:W-:Y:S01]  /*740b0*/  @P6 STG.E.U8 desc[UR40][R2.64], R18 ;  /* 0x0000001202006986 */ /* 0x0001e2000c101128 */
[----:B------:R-:W-:-:S03]  /*740c0*/  LOP3.LUT P6, RZ, R5, 0x800, RZ, 0xc0, !PT ;  /* 0x0000080005ff7812 */ /* 0x000fc600078cc0ff */
[----:B------:R-:W3:Y:S04]  /*740d0*/  LDL.LU.64 R8, [R1+0xa88] ;  /* 0x000a880001087983 */ /* 0x000ee80000300a00 */
[----:B------:R-:W3:Y:S01]  /*740e0*/  LDL.LU R21, [R1+0x18] ;  /* 0x0000180001157983 */ /* 0x000ee20000300800 */
[----:B0-----:R-:W-:-:S03]  /*740f0*/  PRMT R18, R20, 0x7771, RZ ;  /* 0x0000777114127816 */ /* 0x001fc600000000ff */
[----:B------:R-:W3:Y:S04]  /*74100*/  LDL.LU.64 R2, [R1+0xa80] ;  /* 0x000a800001027983 */ /* 0x000ee80000300a00 */
[----:B------:R0:W-:Y:S01]  /*74110*/  @P6 STG.E.U8 desc[UR40][R14.64], R18 ;  /* 0x000000120e006986 */ /* 0x0001e2000c101128 */
[C---:B------:R-:W-:Y:S02]  /*74120*/  LOP3.LUT P6, RZ, R5.reuse, 0x400, RZ, 0xc0, !PT ;  /* 0x0000040005ff7812 */ /* 0x040fe400078cc0ff */
[----:B0-----:R-:W-:Y:S01]  /*74130*/  PRMT R18, R20, 0x7772, RZ ;  /* 0x0000777214127816 */ /* 0x001fe200000000ff */
[----:B------:R-:W3:Y:S10]  /*74140*/  LDL.LU.64 R14, [R1+0xa68] ;  /* 0x000a6800010e7983 */ /* 0x000ef40000300a00 */
[----:B----4-:R0:W-:Y:S01]  /*74150*/  @P6 STG.E.U8 desc[UR40][R16.64], R18 ;  /* 0x0000001210006986 */ /* 0x0101e2000c101128 */
[----:B------:R-:W-:-:S02]  /*74160*/  LOP3.LUT P6, RZ, R5, 0x200, RZ, 0xc0, !PT ;  /* 0x0000020005ff7812 */ /* 0x000fc400078cc0ff */
[----:B0-----:R-:W-:Y:S01]  /*74170*/  PRMT R18, R20, 0x7773, RZ ;  /* 0x0000777314127816 */ /* 0x001fe200000000ff */
[----:B------:R-:W4:Y:S10]  /*74180*/  LDL.LU.64 R16, [R1+0xa60] ;  /* 0x000a600001107983 */ /* 0x000f340000300a00 */
[----:B--2---:R0:W-:Y:S04]  /*74190*/  @P6 STG.E.U8 desc[UR40][R28.64], R18 ;  /* 0x000000121c006986 */ /* 0x0041e8000c101128 */
[----:B0-----:R-:W2:Y:S01]  /*741a0*/  LDL.LU.64 R28, [R1+0x2188] ;  /* 0x00218800011c7983 */ /* 0x001ea20000300a00 */
[----:B------:R-:W-:-:S02]  /*741b0*/  LOP3.LUT P6, RZ, R5, 0x100, RZ, 0xc0, !PT ;  /* 0x0000010005ff7812 */ /* 0x000fc400078cc0ff */
[----:B------:R-:W-:-:S11]  /*741c0*/  PRMT R18, R0, 0x7770, RZ ;  /* 0x0000777000127816 */ /* 0x000fd600000000ff */
[----:B--2---:R0:W-:Y:S04]  /*741d0*/  @P6 STG.E.U8 desc[UR40][R28.64], R18 ;  /* 0x000000121c006986 */ /* 0x0041e8000c101128 */
[----:B0-----:R-:W2:Y:S01]  /*741e0*/  LDL.LU.64 R28, [R1+0x2180] ;  /* 0x00218000011c7983 */ /* 0x001ea20000300a00 */
[----:B------:R-:W-:Y:S02]  /*741f0*/  LOP3.LUT P6, RZ, R5, 0x80, RZ, 0xc0, !PT ;  /* 0x0000008005ff7812 */ /* 0x000fe400078cc0ff */
[----:B------:R-:W-:-:S11]  /*74200*/  PRMT R18, R0, 0x7771, RZ ;  /* 0x0000777100127816 */ /* 0x000fd600000000ff */
[----:B--2---:R0:W-:Y:S04]  /*74210*/  @P6 STG.E.U8 desc[UR40][R28.64], R18 ;  /* 0x000000121c006986 */ /* 0x0041e8000c101128 */
[----:B0-----:R-:W2:Y:S01]  /*74220*/  LDL.LU.64 R28, [R1+0x2178] ;  /* 0x00217800011c7983 */ /* 0x001ea20000300a00 */
[----:B------:R-:W-:Y:S02]  /*74230*/  LOP3.LUT P6, RZ, R5, 0x40, RZ, 0xc0, !PT ;  /* 0x0000004005ff7812 */ /* 0x000fe400078cc0ff */
[----:B------:R-:W-:Y:S02]  /*74240*/  PRMT R18, R0, 0x7772, RZ ;  /* 0x0000777200127816 */ /* 0x000fe400000000ff */
[C---:B------:R-:W-:Y:S02]  /*74250*/  LOP3.LUT P2, RZ, R12.reuse, 0x80000000, RZ, 0xc0, !PT ;  /* 0x800000000cff7812 */ /* 0x040fe4000784c0ff */
[----:B------:R-:W-:-:S02]  /*74260*/  LOP3.LUT P1, RZ, R12, 0x40000000, RZ, 0xc0, !PT ;  /* 0x400000000cff7812 */ /* 0x000fc4000782c0ff */
[----:B------:R-:W-:-:S05]  /*74270*/  LOP3.LUT P0, RZ, R12, 0x20000000, RZ, 0xc0, !PT ;  /* 0x200000000cff7812 */ /* 0x000fca000780c0ff */
[----:B--2---:R0:W-:Y:S01]  /*74280*/  @P6 STG.E.U8 desc[UR40][R28.64], R18 ;  /* 0x000000121c006986 */ /* 0x0041e2000c101128 */
[----:B------:R-:W-:Y:S02]  /*74290*/  LOP3.LUT P6, RZ, R5, 0x20, RZ, 0xc0, !PT ;  /* 0x0000002005ff7812 */ /* 0x000fe400078cc0ff */
[----:B0-----:R-:W-:-:S11]  /*742a0*/  PRMT R18, R0, 0x7773, RZ ;  /* 0x0000777300127816 */ /* 0x001fd600000000ff */
[----:B------:R0:W-:Y:S01]  /*742b0*/  @P6 STG.E.U8 desc[UR40][R10.64], R18 ;  /* 0x000000120a006986 */ /* 0x0001e2000c101128 */
[----:B------:R-:W-:Y:S02]  /*742c0*/  LOP3.LUT P6, RZ, R5, 0x10, RZ, 0xc0, !PT ;  /* 0x0000001005ff7812 */ /* 0x000fe400078cc0ff */
[----:B0-----:R-:W-:-:S11]  /*742d0*/  PRMT R18, R7, 0x7770, RZ ;  /* 0x0000777007127816 */ /* 0x001fd600000000ff */
[----:B---3--:R0:W-:Y:S02]  /*742e0*/  @P6 STG.E.U8 desc[UR40][R22.64], R18 ;  /* 0x0000001216006986 */ /* 0x0081e4000c101128 */
        /* <DEDUP_REMOVED lines=11> */
[----:B----4-:R0:W-:Y:S04]  /*743a0*/  @P0 STG.E.U8 desc[UR40][R16.64], R18 ;  /* 0x0000001210000986 */ /* 0x0101e8000c101128 */
[----:B0-----:R-:W2:Y:S01]  /*743b0*/  LDL.LU.64 R16, [R1+0xa58] ;  /* 0x000a580001107983 */ /* 0x001ea20000300a00 */
[----:B------:R-:W-:Y:S02]  /*743c0*/  LOP3.LUT P3, RZ, R12, 0x10000000, RZ, 0xc0, !PT ;  /* 0x100000000cff7812 */ /* 0x000fe4000786c0ff */
[----:B------:R-:W-:Y:S01]  /*743d0*/  PRMT R18, R21, 0x7773, RZ ;  /* 0x0000777315127816 */ /* 0x000fe200000000ff */
[----:B------:R-:W3:Y:S04]  /*743e0*/  LDL.LU.64 R26, [R1+0xa50] ;  /* 0x000a5000011a7983 */ /* 0x000ee80000300a00 */
[----:B------:R-:W4:Y:S01]  /*743f0*/  LDL.LU.64 R24, [R1+0xa38] ;  /* 0x000a380001187983 */ /* 0x000f220000300a00 */
[----:B------:R-:W-:-:S03]  /*74400*/  IMAD.MOV.U32 R7, RZ, RZ, R13 ;  /* 0x000000ffff077224 */ /* 0x000fc600078e000d */
[----:B------:R-:W3:Y:S04]  /*74410*/  LDL.LU.64 R8, [R1+0xa30] ;  /* 0x000a300001087983 */ /* 0x000ee80000300a00 */
[----:B------:R-:W3:Y:S04]  /*74420*/  LDL.LU R0, [R1+0x2c] ;  /* 0x00002c0001007983 */ /* 0x000ee80000300800 */
[----:B------:R-:W3:Y:S04]  /*74430*/  LDL.LU.64 R2, [R1+0xa18] ;  /* 0x000a180001027983 */ /* 0x000ee80000300a00 */
[----:B------:R-:W3:Y:S04]  /*74440*/  LDL.LU.64 R14, [R1+0xa10] ;  /* 0x000a1000010e7983 */ /* 0x000ee80000300a00 */
[----:B------:R-:W3:Y:S04]  /*74450*/  LDL.LU R13, [R1+0x1c] ;  /* 0x00001c00010d7983 */ /* 0x000ee80000300800 */
[----:B--2---:R0:W-:Y:S04]  /*74460*/  @P3 STG.E.U8 desc[UR40][R16.64], R18 ;  /* 0x0000001210003986 */ /* 0x0041e8000c101128 */
[----:B0-----:R-:W2:Y:S04]  /*74470*/  LDL.LU.64 R16, [R1+0x9f8] ;  /* 0x0009f80001107983 */ /* 0x001ea80000300a00 */
[----:B------:R-:W2:Y:S04]  /*74480*/  LDL.LU R23, [R1+0x190] ;  /* 0x0001900001177983 */ /* 0x000ea80000300800 */
[----:B--2---:R0:W-:Y:S04]  /*74490*/  STL [R1+0x2164], R23 ;  /* 0x0021641701007387 */ /* 0x0041e80000100800 */
        /* <DEDUP_REMOVED lines=24> */
[C---:B------:R-:W-:Y:S01]  /*74620*/  LOP3.LUT P2, RZ, R12.reuse, 0x8000000, RZ, 0xc0, !PT ;  /* 0x080000000cff7812 */ /* 0x040fe2000784c0ff */
[----:B------:R-:W2:Y:S01]  /*74630*/  LDL.LU.64 R10, [R1+0x9b0] ;  /* 0x0009b000010a7983 */ /* 0x000ea20000300a00 */
[----:B------:R-:W-:Y:S02]  /*74640*/  LOP3.LUT P1, RZ, R12, 0x4000000, RZ, 0xc0, !PT ;  /* 0x040000000cff7812 */ /* 0x000fe4000782c0ff */
[----:B---3--:R-:W-:Y:S01]  /*74650*/  PRMT R18, R0, 0x7770, RZ ;  /* 0x0000777000127816 */ /* 0x008fe200000000ff */
[----:B------:R-:W3:Y:S04]  /*74660*/  LDL.LU.64 R20, [R1+0x998] ;  /* 0x0009980001147983 */ /* 0x000ee80000300a00 */
[----:B------:R-:W-:-:S02]  /*74670*/  @P6 LOP3.LUT R5, R5, 0x4, RZ, 0xfc, !PT ;  /* 0x0000000405056812 */ /* 0x000fc400078efcff */
[C---:B------:R-:W-:Y:S02]  /*74680*/  LOP3.LUT P6, RZ, R12.reuse, 0x800000, RZ, 0xc0, !PT ;  /* 0x008000000cff7812 */ /* 0x040fe400078cc0ff */
[----:B------:R-:W-:Y:S01]  /*74690*/  LOP3.LUT P0, RZ, R12, 0x2000000, RZ, 0xc0, !PT ;  /* 0x020000000cff7812 */ /* 0x000fe2000780c0ff */
[----:B------:R0:W-:Y:S01]  /*746a0*/  @P2 STG.E.U8 desc[UR40][R26.64], R18 ;  /* 0x000000121a002986 */ /* 0x0001e2000c101128 */
[----:B------:R-:W-:Y:S02]  /*746b0*/  LOP3.LUT R5, R5, 0xfffffff7, RZ, 0xc0, !PT ;  /* 0xfffffff705057812 */ /* 0x000fe400078ec0ff */
[----:B0-----:R-:W-:Y:S01]  /*746c0*/  PRMT R18, R0, 0x7771, RZ ;  /* 0x0000777100127816 */ /* 0x001fe200000000ff */
[----:B------:R-:W3:Y:S06]  /*746d0*/  LDL.LU.64 R26, [R1+0x990] ;  /* 0x00099000011a7983 */ /* 0x000eec0000300a00 */
[----:B------:R-:W-:-:S02]  /*746e0*/  @P6 LOP3.LUT R5, R5, 0x8, RZ, 0xfc, !PT ;  /* 0x0000000805056812 */ /* 0x000fc400078efcff */
[----:B------:R-:W-:Y:S01]  /*746f0*/  LOP3.LUT P6, RZ, R12, 0x1000000, RZ, 0xc0, !PT ;  /* 0x010000000cff7812 */ /* 0x000fe200078cc0ff */
[----:B----4-:R0:W-:Y:S02]  /*74700*/  @P1 STG.E.U8 desc[UR40][R24.64], R18 ;  /* 0x0000001218001986 */ /* 0x0101e4000c101128 */
[C---:B0-----:R-:W-:Y:S02]  /*74710*/  PRMT R18, R0.reuse, 0x7772, RZ ;  /* 0x0000777200127816 */ /* 0x041fe400000000ff */
[----:B------:R-:W4:Y:S04]  /*74720*/  LDL.LU.64 R24, [R1+0x978] ;  /* 0x0009780001187983 */ /* 0x000f280000300a00 */
[----:B------:R0:W-:Y:S02]  /*74730*/  @P0 STG.E.U8 desc[UR40][R8.64], R18 ;  /* 0x0000001208000986 */ /* 0x0001e4000c101128 */
[----:B0-----:R-:W-:-:S02]  /*74740*/  PRMT R18, R0, 0x7773, RZ ;  /* 0x0000777300127816 */ /* 0x001fc400000000ff */
[----:B------:R-:W3:Y:S04]  /*74750*/  LDL.LU.64 R8, [R1+0x970] ;  /* 0x0009700001087983 */ /* 0x000ee80000300a00 */
[----:B------:R0:W-:Y:S01]  /*74760*/  @P6 STG.E.U8 desc[UR40][R2.64], R18 ;  /* 0x0000001202006986 */ /* 0x0001e2000c101128 */
[----:B------:R-:W-:Y:S02]  /*74770*/  LOP3.LUT P6, RZ, R5, 0x8, RZ, 0xc0, !PT ;  /* 0x0000000805ff7812 */ /* 0x000fe400078cc0ff */
[----:B0-----:R-:W-:Y:S01]  /*74780*/  PRMT R18, R13, 0x7770, RZ ;  /* 0x000077700d127816 */ /* 0x001fe200000000ff */
[----:B------:R-:W3:Y:S10]  /*74790*/  LDL.LU.64 R2, [R1+0x958] ;  /* 0x0009580001027983 */ /* 0x000ef40000300a00 */
[----:B------:R0:W-:Y:S01]  /*747a0*/  @P6 STG.E.U8 desc[UR40][R14.64], R18 ;  /* 0x000000120e006986 */ /* 0x0001e2000c101128 */
[----:B------:R-:W-:-:S03]  /*747b0*/  LOP3.LUT P6, RZ, R5, 0x4, RZ, 0xc0, !PT ;  /* 0x0000000405ff7812 */ /* 0x000fc600078cc0ff */
[----:B------:R-:W3:Y:S01]  /*747c0*/  LDL.LU R0, [R1+0x194] ;  /* 0x0001940001007983 */ /* 0x000ee20000300800 */
[----:B0-----:R-:W-:-:S03]  /*747d0*/  PRMT R18, R13, 0x7771, RZ ;  /* 0x000077710d127816 */ /* 0x001fc600000000ff */
[----:B------:R-:W3:Y:S06]  /*747e0*/  LDL.LU.64 R14, [R1+0x950] ;  /* 0x00095000010e7983 */ /* 0x000eec0000300a00 */
[----:B------:R0:W-:Y:S01]  /*747f0*/  @P6 STG.E.U8 desc[UR40][R16.64], R18 ;  /* 0x0000001210006986 */ /* 0x0001e2000c101128 */
[----:B------:R-:W-:Y:S02]  /*74800*/  LOP3.LUT P6, RZ, R5, 0x2, RZ, 0xc0, !PT ;  /* 0x0000000205ff7812 */ /* 0x000fe400078cc0ff */
[----:B0-----:R-:W-:Y:S01]  /*74810*/  PRMT R18, R13, 0x7772, RZ ;  /* 0x000077720d127816 */ /* 0x001fe200000000ff */
[----:B------:R-:W3:Y:S10]  /*74820*/  LDL.LU.64 R16, [R1+0x938] ;  /* 0x0009380001107983 */ /* 0x000ef40000300a00 */
[----:B--2---:R0:W-:Y:S04]  /*74830*/  @P6 STG.E.U8 desc[UR40][R22.64], R18 ;  /* 0x0000001216006986 */ /* 0x0041e8000c101128 */
[----:B0-----:R-:W2:Y:S01]  /*74840*/  LDL.LU.64 R22, [R1+0x2170] ;  /* 0x0021700001167983 */ /* 0x001ea20000300a00 */
[----:B------:R-:W-:-:S02]  /*74850*/  LOP3.LUT P6, RZ, R5, 0x1, RZ, 0xc0, !PT ;  /* 0x0000000105ff7812 */ /* 0x000fc400078cc0ff */
[----:B------:R-:W-:Y:S01]  /*74860*/  PRMT R5, R13, 0x7773, RZ ;  /* 0x000077730d057816 */ /* 0x000fe200000000ff */
[----:B------:R0:W-:Y:S04]  /*74870*/  STL [R1+0x2100], R19 ;  /* 0x0021001301007387 */ /* 0x0001e80000100800 */
[----:B0-----:R-:W3:Y:S04]  /*74880*/  LDL.LU.64 R18, [R1+0x9d0] ;  /* 0x0009d00001127983 */ /* 0x001ee80000300a00 */
[----:B------:R-:W3:Y:S04]  /*74890*/  LDL.LU R13, [R1+0x2168] ;  /* 0x00216800010d7983 */ /* 0x000ee80000300800 */
[----:B--2---:R0:W-:Y:S04]  /*748a0*/  @P6 STG.E.U8 desc[UR40][R22.64], R5 ;  /* 0x0000000516006986 */ /* 0x0041e8000c101128 */
[----:B0-----:R-:W2:Y:S01]  /*748b0*/  LDL.LU R23, [R1+0x2164] ;  /* 0x0021640001177983 */ /* 0x001ea20000300800 */
[----:B------:R-:W-:-:S02]  /*748c0*/  LOP3.LUT P6, RZ, R6, 0x80000000, RZ, 0xc0, !PT ;  /* 0x8000000006ff7812 */ /* 0x000fc400078cc0ff */
[C---:B------:R-:W-:Y:S02]  /*748d0*/  LOP3.LUT P5, RZ, R12.reuse, 0x8000, RZ, 0xc0, !PT ;  /* 0x000080000cff7812 */ /* 0x040fe400078ac0ff */
[C---:B------:R-:W-:Y:S02]  /*748e0*/  LOP3.LUT P4, RZ, R12.reuse, 0x4000, RZ, 0xc0, !PT ;  /* 0x000040000cff7812 */ /* 0x040fe4000788c0ff */
[C---:B------:R-:W-:Y:S02]  /*748f0*/  LOP3.LUT P3, RZ, R12.reuse, 0x2000, RZ, 0xc0, !PT ;  /* 0x000020000cff7812 */ /* 0x040fe4000786c0ff */
[C---:B------:R-:W-:Y:S02]  /*74900*/  LOP3.LUT P2, RZ, R12.reuse, 0x1000, RZ, 0xc0, !PT ;  /* 0x000010000cff7812 */ /* 0x040fe4000784c0ff */
[----:B------:R-:W-:Y:S02]  /*74910*/  LOP3.LUT P1, RZ, R12, 0x800, RZ, 0xc0, !PT ;  /* 0x000008000cff7812 */ /* 0x000fe4000782c0ff */
[----:B--2---:R-:W-:-:S05]  /*74920*/  PRMT R5, R23, 0x7770, RZ ;  /* 0x0000777017057816 */ /* 0x004fca00000000ff */
[----:B---3--:R0:W-:Y:S01]  /*74930*/  @P6 STG.E.U8 desc[UR40][R18.64], R5 ;  /* 0x0000000512006986 */ /* 0x0081e2000c101128 */
[----:B------:R-:W-:Y:S02]  /*74940*/  LOP3.LUT P6, RZ, R6, 0x40000000, RZ, 0xc0, !PT ;  /* 0x4000000006ff7812 */ /* 0x000fe400078cc0ff */
[----:B0-----:R-:W-:-:S11]  /*74950*/  PRMT R5, R23, 0x7771, RZ ;  /* 0x0000777117057816 */ /* 0x001fd600000000ff */
[----:B------:R0:W-:Y:S01]  /*74960*/  @P6 STG.E.U8 desc[UR40][R28.64], R5 ;  /* 0x000000051c006986 */ /* 0x0001e2000c101128 */
[----:B------:R-:W-:Y:S02]  /*74970*/  LOP3.LUT P6, RZ, R6, 0x20000000, RZ, 0xc0, !PT ;  /* 0x2000000006ff7812 */ /* 0x000fe400078cc0ff */
        /* <DEDUP_REMOVED lines=12> */
[----:B------:R-:W2:Y:S04]  /*74a40*/  LDL.LU R13, [R1+0x2160] ;  /* 0x00216000010d7983 */ /* 0x000ea80000300800 */
[----:B------:R0:W-:Y:S04]  /*74a50*/  @P2 STG.E.U8 desc[UR40][R2.64], R5 ;  /* 0x0000000502002986 */ /* 0x0001e8000c101128 */
[----:B------:R-:W3:Y:S01]  /*74a60*/  LDL.LU.64 R20, [R1+0x930] ;  /* 0x0009300001147983 */ /* 0x000ee20000300a00 */
[----:B0-----:R-:W-:-:S05]  /*74a70*/  PRMT R5, R0, 0x7770, RZ ;  /* 0x0000777000057816 */ /* 0x001fca00000000ff */
[----:B------:R0:W-:Y:S04]  /*74a80*/  @P1 STG.E.U8 desc[UR40][R14.64], R5 ;  /* 0x000000050e001986 */ /* 0x0001e8000c101128 */
[----:B0-----:R-:W4:Y:S01]  /*74a90*/  LDL.LU.64 R14, [R1+0x918] ;  /* 0x00091800010e7983 */ /* 0x001f220000300a00 */
[C---:B------:R-:W-:Y:S02]  /*74aa0*/  LOP3.LUT P0, RZ, R12.reuse, 0x400, RZ, 0xc0, !PT ;  /* 0x000004000cff7812 */ /* 0x040fe4000780c0ff */
[----:B------:R-:W-:Y:S01]  /*74ab0*/  LOP3.LUT P3, RZ, R12, 0x200, RZ, 0xc0, !PT ;  /* 0x000002000cff7812 */ /* 0x000fe2000786c0ff */
[----:B------:R-:W2:Y:S01]  /*74ac0*/  LDL.LU.64 R26, [R1+0x910] ;  /* 0x00091000011a7983 */ /* 0x000ea20000300a00 */
[----:B------:R-:W-:Y:S02]  /*74ad0*/  PRMT R5, R0, 0x7771, RZ ;  /* 0x0000777100057816 */ /* 0x000fe400000000ff */
[----:B------:R-:W-:Y:S01]  /*74ae0*/  LOP3.LUT P2, RZ, R12, 0x100, RZ, 0xc0, !PT ;  /* 0x000001000cff7812 */ /* 0x000fe2000784c0ff */
[----:B------:R-:W2:Y:S04]  /*74af0*/  LDL.LU.64 R24, [R1+0x8f8] ;  /* 0x0008f80001187983 */ /* 0x000ea80000300a00 */
[----:B------:R-:W2:Y:S04]  /*74b00*/  LDL.LU.64 R8, [R1+0x8f0] ;  /* 0x0008f00001087983 */ /* 0x000ea80000300a00 */
[----:B------:R0:W-:Y:S02]  /*74b10*/  @P0 STG.E.U8 desc[UR40][R16.64], R5 ;  /* 0x0000000510000986 */ /* 0x0001e4000c101128 */
[----:B0-----:R-:W-:Y:S01]  /*74b20*/  PRMT R5, R0, 0x7772, RZ ;  /* 0x0000777200057816 */ /* 0x001fe200000000ff */
[----:B------:R-:W-:-:S02]  /*74b30*/  IMAD.MOV.U32 R17, RZ, RZ, R7 ;  /* 0x000000ffff117224 */ /* 0x000fc400078e0007 */
[----:B------:R-:W2:Y:S04]  /*74b40*/  LDL.LU R7, [R1+0x184] ;  /* 0x0001840001077983 */ /* 0x000ea80000300800 */
[----:B------:R-:W2:Y:S04]  /*74b50*/  LDL.LU.64 R2, [R1+0x8d8] ;  /* 0x0008d80001027983 */ /* 0x000ea80000300a00 */
[----:B------:R-:W2:Y:S04]  /*74b60*/  LDL.LU R16, [R1+0x198] ;  /* 0x0001980001107983 */ /* 0x000ea80000300800 */
[----:B---3--:R0:W-:Y:S02]  /*74b70*/  @P3 STG.E.U8 desc[UR40][R20.64], R5 ;  /* 0x0000000514003986 */ /* 0x0081e4000c101128 */
[----:B0-----:R-:W-:-:S05]  /*74b80*/  PRMT R5, R0, 0x7773, RZ ;  /* 0x0000777300057816 */ /* 0x001fca00000000ff */
[----:B----4-:R0:W-:Y:S04]  /*74b90*/  @P2 STG.E.U8 desc[UR40][R14.64], R5 ;  /* 0x000000050e002986 */ /* 0x0101e8000c101128 */
[----:B0-----:R-:W3:Y:S04]  /*74ba0*/  LDL.LU.64 R14, [R1+0x8d0] ;  /* 0x0008d000010e7983 */ /* 0x001ee80000300a00 */
[----:B------:R-:W4:Y:S04]  /*74bb0*/  LDL.LU.64 R10, [R1+0x898] ;  /* 0x00089800010a7983 */ /* 0x000f280000300a00 */
[----:B----4-:R0:W-:Y:S04]  /*74bc0*/  STL.64 [R1+0x2150], R10 ;  /* 0x0021500a01007387 */ /* 0x0101e80000100a00 */
[----:B0-----:R-:W4:Y:S01]  /*74bd0*/  LDL.LU.64 R10, [R1+0x8b0] ;  /* 0x0008b000010a7983 */ /* 0x001f220000300a00 */
[----:B--2---:R-:W-:-:S02]  /*74be0*/  LOP3.LUT P6, RZ, R13, 0x20000000, RZ, 0xc0, !PT ;  /* 0x200000000dff7812 */ /* 0x004fc400078cc0ff */
        /* <DEDUP_REMOVED lines=17> */
[----:B0-----:R-:W2:Y:S06]  /*74d00*/  LDL.LU.64 R10, [R1+0x8b8] ;  /* 0x0008b800010a7983 */ /* 0x001eac0000300a00 */
[----:B------:R-:W-:-:S02]  /*74d10*/  @P6 LOP3.LUT R6, R6, 0x2000000, RZ, 0xfc, !PT ;  /* 0x0200000006066812 */ /* 0x000fc400078efcff */
[----:B------:R-:W-:Y:S01]  /*74d20*/  LOP3.LUT P6, RZ, R12, 0x8, RZ, 0xc0, !PT ;  /* 0x000000080cff7812 */ /* 0x000fe200078cc0ff */
[----:B------:R-:W4:Y:S01]  /*74d30*/  LDL.LU R0, [R1+0x188] ;  /* 0x0001880001007983 */ /* 0x000f220000300800 */
[----:B------:R-:W-:Y:S02]  /*74d40*/  LOP3.LUT R6, R6, 0xfbffffff, RZ, 0xc0, !PT ;  /* 0xfbffffff06067812 */ /* 0x000fe400078ec0ff */
[C---:B------:R-:W-:Y:S01]  /*74d50*/  LOP3.LUT P1, RZ, R12.reuse, 0x80, RZ, 0xc0, !PT ;  /* 0x000000800cff7812 */ /* 0x040fe2000782c0ff */
[----:B------:R-:W4:Y:S01]  /*74d60*/  LDL.LU.64 R18, [R1+0x890] ;  /* 0x0008900001127983 */ /* 0x000f220000300a00 */
[----:B------:R-:W-:Y:S02]  /*74d70*/  LOP3.LUT P0, RZ, R12, 0x40, RZ, 0xc0, !PT ;  /* 0x000000400cff7812 */ /* 0x000fe4000780c0ff */
[----:B------:R-:W-:Y:S01]  /*74d80*/  PRMT R5, R7, 0x7770, RZ ;  /* 0x0000777007057816 */ /* 0x000fe200000000ff */
[----:B------:R-:W4:Y:S04]  /*74d90*/  LDL.LU.64 R28, [R1+0x878] ;  /* 0x00087800011c7983 */ /* 0x000f280000300a00 */
[----:B------:R-:W-:Y:S01]  /*74da0*/  @P6 LOP3.LUT R6, R6, 0x4000000, RZ, 0xfc, !PT ;  /* 0x0400000006066812 */ /* 0x000fe200078efcff */
[----:B------:R-:W4:Y:S01]  /*74db0*/  LDL.LU.64 R22, [R1+0x870] ;  /* 0x0008700001167983 */ /* 0x000f220000300a00 */
[----:B------:R-:W-:-:S02]  /*74dc0*/  LOP3.LUT P6, RZ, R12, 0x10, RZ, 0xc0, !PT ;  /* 0x000000100cff7812 */ /* 0x000fc400078cc0ff */
[----:B------:R-:W-:Y:S01]  /*74dd0*/  LOP3.LUT R6, R6, 0xf7ffffff, RZ, 0xc0, !PT ;  /* 0xf7ffffff06067812 */ /* 0x000fe200078ec0ff */
[----:B------:R0:W-:Y:S04]  /*74de0*/  @P1 STG.E.U8 desc[UR40][R26.64], R5 ;  /* 0x000000051a001986 */ /* 0x0001e8000c101128 */
[----:B------:R-:W4:Y:S06]  /*74df0*/  LDL.LU.64 R20, [R1+0x858] ;  /* 0x0008580001147983 */ /* 0x000f2c0000300a00 */
[----:B------:R-:W-:-:S02]  /*74e00*/  @P6 LOP3.LUT R6, R6, 0x8000000, RZ, 0xfc, !PT ;  /* 0x0800000006066812 */ /* 0x000fc400078efcff */
[----:B------:R-:W-:Y:S01]  /*74e10*/  LOP3.LUT P6, RZ, R12, 0x20, RZ, 0xc0, !PT ;  /* 0x000000200cff7812 */ /* 0x000fe200078cc0ff */
[----:B0-----:R-:W4:Y:S01]  /*74e20*/  LDL.LU.64 R26, [R1+0x850] ;  /* 0x00085000011a7983 */ /* 0x001f220000300a00 */
[----:B------:R-:W-:-:S05]  /*74e30*/  PRMT R5, R7, 0x7771, RZ ;  /* 0x0000777107057816 */ /* 0x000fca00000000ff */
[----:B------:R0:W-:Y:S02]  /*74e40*/  @P0 STG.E.U8 desc[UR40][R24.64], R5 ;  /* 0x0000000518000986 */ /* 0x0001e4000c101128 */
[C---:B0-----:R-:W-:Y:S02]  /*74e50*/  PRMT R5, R7.reuse, 0x7772, RZ ;  /* 0x0000777207057816 */ /* 0x041fe400000000ff */
[----:B------:R-:W4:Y:S04]  /*74e60*/  LDL.LU.64 R24, [R1+0x838] ;  /* 0x0008380001187983 */ /* 0x000f280000300a00 */
[----:B------:R0:W-:Y:S01]  /*74e70*/  @P6 STG.E.U8 desc[UR40][R8.64], R5 ;  /* 0x0000000508006986 */ /* 0x0001e2000c101128 */
[C---:B------:R-:W-:Y:S02]  /*74e80*/  LOP3.LUT P6, RZ, R6.reuse, 0x8000000, RZ, 0xc0, !PT ;  /* 0x0800000006ff7812 */ /* 0x040fe400078cc0ff */
[----:B0-----:R-:W-:Y:S01]  /*74e90*/  PRMT R5, R7, 0x7773, RZ ;  /* 0x0000777307057816 */ /* 0x001fe200000000ff */
[----:B------:R-:W4:Y:S10]  /*74ea0*/  LDL.LU.64 R8, [R1+0x830] ;  /* 0x0008300001087983 */ /* 0x000f340000300a00 */
[----:B------:R0:W-:Y:S01]  /*74eb0*/  @P6 STG.E.U8 desc[UR40][R2.64], R5 ;  /* 0x0000000502006986 */ /* 0x0001e2000c101128 */
[----:B------:R-:W-:-:S02]  /*74ec0*/  LOP3.LUT P6, RZ, R6, 0x4000000, RZ, 0xc0, !PT ;  /* 0x0400000006ff7812 */ /* 0x000fc400078cc0ff */
[----:B0-----:R-:W-:Y:S01]  /*74ed0*/  PRMT R5, R16, 0x7770, RZ ;  /* 0x0000777010057816 */ /* 0x001fe200000000ff */
[----:B------:R-:W4:Y:S10]  /*74ee0*/  LDL.LU.64 R2, [R1+0x818] ;  /* 0x0008180001027983 */ /* 0x000f340000300a00 */
[----:B---3--:R0:W-:Y:S01]  /*74ef0*/  @P6 STG.E.U8 desc[UR40][R14.64], R5 ;  /* 0x000000050e006986 */ /* 0x0081e2000c101128 */
[----:B------:R-:W-:-:S03]  /*74f00*/  LOP3.LUT P6, RZ, R6, 0x2000000, RZ, 0xc0, !PT ;  /* 0x0200000006ff7812 */ /* 0x000fc600078cc0ff */
[----:B------:R-:W3:Y:S01]  /*74f10*/  LDL.LU R7, [R1+0x18c] ;  /* 0x00018c0001077983 */ /* 0x000ee20000300800 */
[----:B0-----:R-:W-:-:S03]  /*74f20*/  PRMT R5, R16, 0x7771, RZ ;  /* 0x0000777110057816 */ /* 0x001fc600000000ff */
[----:B------:R-:W3:Y:S06]  /*74f30*/  LDL.LU.64 R14, [R1+0x810] ;  /* 0x00081000010e7983 */ /* 0x000eec0000300a00 */
[----:B--2---:R0:W-:Y:S04]  /*74f40*/  @P6 STG.E.U8 desc[UR40][R10.64], R5 ;  /* 0x000000050a006986 */ /* 0x0041e8000c101128 */
[----:B0-----:R-:W2:Y:S01]  /*74f50*/  LDL.LU.64 R10, [R1+0x2158] ;  /* 0x00215800010a7983 */ /* 0x001ea20000300a00 */
[----:B------:R-:W-:-:S02]  /*74f60*/  LOP3.LUT P6, RZ, R6, 0x1000000, RZ, 0xc0, !PT ;  /* 0x0100000006ff7812 */ /* 0x000fc400078cc0ff */
[----:B------:R-:W-:-:S11]  /*74f70*/  PRMT R5, R16, 0x7772, RZ ;  /* 0x0000777210057816 */ /* 0x000fd600000000ff */
[----:B--2---:R0:W-:Y:S04]  /*74f80*/  @P6 STG.E.U8 desc[UR40][R10.64], R5 ;  /* 0x000000050a006986 */ /* 0x0041e8000c101128 */
[----:B0-----:R-:W2:Y:S01]  /*74f90*/  LDL.LU.64 R10, [R1+0x2150] ;  /* 0x00215000010a7983 */ /* 0x001ea20000300a00 */
[----:B------:R-:W-:Y:S02]  /*74fa0*/  LOP3.LUT P6, RZ, R6, 0x800000, RZ, 0xc0, !PT ;  /* 0x0080000006ff7812 */ /* 0x000fe400078cc0ff */
[----:B------:R-:W-:Y:S02]  /*74fb0*/  PRMT R5, R16, 0x7773, RZ ;  /* 0x0000777310057816 */ /* 0x000fe400000000ff */
[----:B------:R-:W3:Y:S01]  /*74fc0*/  LDL.LU R16, [R1+0x2148] ;  /* 0x0021480001107983 */ /* 0x000ee20000300800 */
[----:B------:R-:W-:-:S08]  /*74fd0*/  LOP3.LUT P5, RZ, R13, 0x10000000, RZ, 0xc0, !PT ;  /* 0x100000000dff7812 */ /* 0x000fd000078ac0ff */
[----:B--2---:R0:W-:Y:S04]  /*74fe0*/  @P6 STG.E.U8 desc[UR40][R10.64], R5 ;  /* 0x000000050a006986 */ /* 0x0041e8000c101128 */
[----:B0-----:R-:W2:Y:S01]  /*74ff0*/  LDL.LU.64 R10, [R1+0x2140] ;  /* 0x00214000010a7983 */ /* 0x001ea20000300a00 */
[----:B------:R-:W-:Y:S02]  /*75000*/  LOP3.LUT P6, RZ, R6, 0x400000, RZ, 0xc0, !PT ;  /* 0x0040000006ff7812 */ /* 0x000fe400078cc0ff */
[----:B----4-:R-:W-:-:S11]  /*75010*/  PRMT R5, R0, 0x7770, RZ ;  /* 0x0000777000057816 */ /* 0x010fd600000000ff */
[----:B------:R0:W-:Y:S01]  /*75020*/  @P6 STG.E.U8 desc[UR40][R18.64], R5 ;  /* 0x0000000512006986 */ /* 0x0001e2000c101128 */
[----:B------:R-:W-:Y:S02]  /*75030*/  LOP3.LUT P6, RZ, R6, 0x200000, RZ, 0xc0, !PT ;  /* 0x0020000006ff7812 */ /* 0x000fe400078cc0ff */
[----:B0-----:R-:W-:-:S11]  /*75040*/  PRMT R5, R0, 0x7771, RZ ;  /* 0x0000777100057816 */ /* 0x001fd600000000ff */
[----:B------:R0:W-:Y:S01]  /*75050*/  @P6 STG.E.U8 desc[UR40][R28.64], R5 ;  /* 0x000000051c006986 */ /* 0x0001e2000c101128 */
[----:B------:R-:W-:Y:S02]  /*75060*/  LOP3.LUT P6, RZ, R6, 0x100000, RZ, 0xc0, !PT ;  /* 0x0010000006ff7812 */ /* 0x000fe400078cc0ff */
[----:B------:R-:W-:Y:S02]  /*75070*/  LOP3.LUT P4, RZ, R13, 0x8000000, RZ, 0xc0, !PT ;  /* 0x080000000dff7812 */ /* 0x000fe4000788c0ff */
[----:B0-----:R-:W-:-:S09]  /*75080*/  PRMT R5, R0, 0x7772, RZ ;  /* 0x0000777200057816 */ /* 0x001fd200000000ff */
[----:B------:R0:W-:Y:S01]  /*75090*/  @P6 STG.E.U8 desc[UR40][R22.64], R5 ;  /* 0x0000000516006986 */ /* 0x0001e2000c101128 */
[----:B------:R-:W-:Y:S02]  /*750a0*/  LOP3.LUT P3, RZ, R13, 0x4000000, RZ, 0xc0, !PT ;  /* 0x040000000dff7812 */ /* 0x000fe4000786c0ff */
[----:B0-----:R-:W-:-:S05]  /*750b0*/  PRMT R5, R0, 0x7773, RZ ;  /* 0x0000777300057816 */ /* 0x001fca00000000ff */
[----:B------:R2:W-:Y:S01]  /*750c0*/  @P5 STG.E.U8 desc[UR40][R20.64], R5 ;  /* 0x0000000514005986 */ /* 0x0005e2000c101128 */
[C---:B------:R-:W-:Y:S02]  /*750d0*/  LOP3.LUT P2, RZ, R13.reuse, 0x2000000, RZ, 0xc0, !PT ;  /* 0x020000000dff7812 */ /* 0x040fe4000784c0ff */
[C---:B------:R-:W-:Y:S02]  /*750e0*/  LOP3.LUT P1, RZ, R13.reuse, 0x1000000, RZ, 0xc0, !PT ;  /* 0x010000000dff7812 */ /* 0x040fe4000782c0ff */
[C---:B------:R-:W-:Y:S02]  /*750f0*/  LOP3.LUT P0, RZ, R13.reuse, 0x800000, RZ, 0xc0, !PT ;  /* 0x008000000dff7812 */ /* 0x040fe4000780c0ff */
[----:B------:R-:W-:Y:S02]  /*75100*/  LOP3.LUT P6, RZ, R13, 0x400, RZ, 0xc0, !PT ;  /* 0x000004000dff7812 */ /* 0x000fe400078cc0ff */
[----:B--2---:R-:W-:-:S05]  /*75110*/  PRMT R5, R11, 0x7770, RZ ;  /* 0x000077700b057816 */ /* 0x004fca00000000ff */
[----:B------:R0:W-:Y:S02]  /*75120*/  @P4 STG.E.U8 desc[UR40][R26.64], R5 ;  /* 0x000000051a004986 */ /* 0x0001e4000c101128 */
[----:B0-----:R-:W-:-:S05]  /*75130*/  PRMT R5, R11, 0x7771, RZ ;  /* 0x000077710b057816 */ /* 0x001fca00000000ff */
[----:B------:R0:W-:Y:S02]  /*75140*/  @P3 STG.E.U8 desc[UR40][R24.64], R5 ;  /* 0x0000000518003986 */ /* 0x0001e4000c101128 */
[----:B0-----:R-:W-:-:S05]  /*75150*/  PRMT R5, R11, 0x7772, RZ ;  /* 0x000077720b057816 */ /* 0x001fca00000000ff */
[----:B------:R0:W-:Y:S02]  /*75160*/  @P2 STG.E.U8 desc[UR40][R8.64], R5 ;  /* 0x0000000508002986 */ /* 0x0001e4000c101128 */
[----:B0-----:R-:W-:Y:S02]  /*75170*/  PRMT R5, R11, 0x7773, RZ ;  /* 0x000077730b057816 */ /* 0x001fe400000000ff */
[----:B------:R-:W2:Y:S04]  /*75180*/  LDL.LU R11, [R1+0x2138] ;  /* 0x00213800010b7983 */ /* 0x000ea80000300800 */
[----:B------:R3:W-:Y:S04]  /*75190*/  @P1 STG.E.U8 desc[UR40][R2.64], R5 ;  /* 0x0000000502001986 */ /* 0x0007e8000c101128 */
[----:B------:R-:W4:Y:S01]  /*751a0*/  LDL.LU.64 R8, [R1+0x7f8] ;  /* 0x0007f80001087983 */ /* 0x000f220000300a00 */
[----:B---3--:R-:W-:-:S05]  /*751b0*/  PRMT R5, R7, 0x7770, RZ ;  /* 0x0000777007057816 */ /* 0x008fca00000000ff */
[----:B------:R0:W-:Y:S04]  /*751c0*/  @P0 STG.E.U8 desc[UR40][R14.64], R5 ;  /* 0x000000050e000986 */ /* 0x0001e8000c101128 */
[----:B0-----:R-:W3:Y:S01]  /*751d0*/  LDL.LU.64 R14, [R1+0x7f0] ;  /* 0x0007f000010e7983 */ /* 0x001ee20000300a00 */
[----:B------:R-:W-:Y:S02]  /*751e0*/  LOP3.LUT R6, R6, 0xffffefff, RZ, 0xc0, !PT ;  /* 0xffffefff06067812 */ /* 0x000fe400078ec0ff */
[C---:B------:R-:W-:Y:S01]  /*751f0*/  LOP3.LUT P3, RZ, R13.reuse, 0x400000, RZ, 0xc0, !PT ;  /* 0x004000000dff7812 */ /* 0x040fe2000786c0ff */
[----:B------:R-:W2:Y:S01]  /*75200*/  LDL.LU.64 R20, [R1+0x7d8] ;  /* 0x0007d80001147983 */ /* 0x000ea20000300a00 */
[----:B------:R-:W-:Y:S02]  /*75210*/  @P6 LOP3.LUT R6, R6, 0x1000, RZ, 0xfc, !PT ;  /* 0x0000100006066812 */ /* 0x000fe400078efcff */
[----:B------:R-:W-:Y:S01]  /*75220*/  LOP3.LUT P6, RZ, R13, 0x800, RZ, 0xc0, !PT ;  /* 0x000008000dff7812 */ /* 0x000fe200078cc0ff */
[----:B------:R-:W2:Y:S01]  /*75230*/  LDL.LU.64 R26, [R1+0x7d0] ;  /* 0x0007d000011a7983 */ /* 0x000ea20000300a00 */
[----:B------:R-:W-:-:S02]  /*75240*/  LOP3.LUT R6, R6, 0xffffdfff, RZ, 0xc0, !PT ;  /* 0xffffdfff06067812 */ /* 0x000fc400078ec0ff */
[C---:B------:R-:W-:Y:S01]  /*75250*/  LOP3.LUT P2, RZ, R13.reuse, 0x200000, RZ, 0xc0, !PT ;  /* 0x002000000dff7812 */ /* 0x040fe2000784c0ff */
[----:B------:R-:W2:Y:S08]  /*75260*/  LDL.LU.64 R24, [R1+0x7c0] ;  /* 0x0007c00001187983 */ /* 0x000eb00000300a00 */
[----:B------:R-:W-:Y:S02]  /*75270*/  @P6 LOP3.LUT R6, R6, 0x2000, RZ, 0xfc, !PT ;  /* 0x0000200006066812 */ /* 0x000fe400078efcff */
        /* <DEDUP_REMOVED lines=14> */
[----:B------:R-:W-:-:S09]  /*75360*/  PRMT R5, R7, 0x7771, RZ ;  /* 0x0000777107057816 */ /* 0x000fd200000000ff */
        /* <DEDUP_REMOVED lines=8> */
[C---:B------:R-:W-:Y:S01]  /*753f0*/  LOP3.LUT P6, RZ, R13.reuse, 0x40000, RZ, 0xc0, !PT ;  /* 0x000400000dff7812 */ /* 0x040fe200078cc0ff */
[----:B----4-:R0:W-:Y:S01]  /*75400*/  @P3 STG.E.U8 desc[UR40][R8.64], R5 ;  /* 0x0000000508003986 */ /* 0x0101e2000c101128 */
[----:B------:R-:W-:Y:S02]  /*75410*/  LOP3.LUT P3, RZ, R13, 0x1, RZ, 0xc0, !PT ;  /* 0x000000010dff7812 */ /* 0x000fe4000786c0ff */
[C---:B0-----:R-:W-:Y:S01]  /*75420*/  PRMT R5, R7.reuse, 0x7772, RZ ;  /* 0x0000777207057816 */ /* 0x041fe200000000ff */
[----:B------:R-:W4:Y:S04]  /*75430*/  LDL.LU.64 R8, [R1+0x7b8] ;  /* 0x0007b80001087983 */ /* 0x000f280000300a00 */
[----:B------:R-:W2:Y:S04]  /*75440*/  LDL.LU R0, [R1+0x160] ;  /* 0x0001600001007983 */ /* 0x000ea80000300800 */
[----:B---3--:R0:W-:Y:S04]  /*75450*/  @P2 STG.E.U8 desc[UR40][R14.64], R5 ;  /* 0x000000050e002986 */ /* 0x0081e8000c101128 */
[----:B0-----:R-:W3:Y:S04]  /*75460*/  LDL.LU.64 R14, [R1+0x7a8] ;  /* 0x0007a800010e7983 */ /* 0x001ee80000300a00 */
[----:B------:R0:W-:Y:S04]  /*75470*/  STL.64 [R1+0x2108], R12 ;  /* 0x0021080c01007387 */ /* 0x0001e80000100a00 */
[----:B0-----:R-:W2:Y:S04]  /*75480*/  LDL.LU.64 R12, [R1+0x780] ;  /* 0x00078000010c7983 */ /* 0x001ea80000300a00 */
[----:B--2---:R0:W-:Y:S04]  /*75490*/  STL.64 [R1+0x2128], R12 ;  /* 0x0021280c01007387 */ /* 0x0041e80000100a00 */
[----:B0-----:R-:W2:Y:S01]  /*754a0*/  LDL.LU.64 R12, [R1+0x788] ;  /* 0x00078800010c7983 */ /* 0x001ea20000300a00 */
[----:B------:R-:W-:Y:S01]  /*754b0*/  PRMT R5, R7, 0x7773, RZ ;  /* 0x0000777307057816 */ /* 0x000fe200000000ff */
[----:B------:R-:W-:-:S04]  /*754c0*/  IMAD.MOV.U32 R3, RZ, RZ, R17 ;  /* 0x000000ffff037224 */ /* 0x000fc800078e0011 */
[----:B------:R0:W-:Y:S02]  /*754d0*/  @P1 STG.E.U8 desc[UR40][R20.64], R5 ;  /* 0x0000000514001986 */ /* 0x0001e4000c101128 */
[----:B0-----:R-:W-:-:S05]  /*754e0*/  PRMT R5, R3, 0x7770, RZ ;  /* 0x0000777003057816 */ /* 0x001fca00000000ff */
[----:B------:R0:W-:Y:S02]  /*754f0*/  @P0 STG.E.U8 desc[UR40][R26.64], R5 ;  /* 0x000000051a000986 */ /* 0x0001e4000c101128 */
[----:B0-----:R-:W-:-:S05]  /*75500*/  PRMT R5, R3, 0x7771, RZ ;  /* 0x0000777103057816 */ /* 0x001fca00000000ff */
[----:B------:R-:W-:Y:S04]  /*75510*/  @P6 STG.E.U8 desc[UR40][R24.64], R5 ;  /* 0x0000000518006986 */ /* 0x000fe8000c101128 */
[----:B--2---:R0:W-:Y:S04]  /*75520*/  STL.64 [R1+0x2130], R12 ;  /* 0x0021300c01007387 */ /* 0x0041e80000100a00 */
[----:B0-----:R-:W2:Y:S01]  /*75530*/  LDL.LU.64 R12, [R1+0x7a0] ;  /* 0x0007a000010c7983 */ /* 0x001ea20000300a00 */
[C---:B------:R-:W-:Y:S02]  /*75540*/  LOP3.LUT P6, RZ, R6.reuse, 0x80000, RZ, 0xc0, !PT ;  /* 0x0008000006ff7812 */ /* 0x040fe400078cc0ff */
[----:B------:R-:W-:Y:S01]  /*75550*/  PRMT R5, R3, 0x7772, RZ ;  /* 0x0000777203057816 */ /* 0x000fe200000000ff */
[----:B------:R-:W2:Y:S04]  /*75560*/  LDL.LU.64 R18, [R1+0x768] ;  /* 0x0007680001127983 */ /* 0x000ea80000300a00 */
[----:B------:R-:W2:Y:S04]  /*75570*/  LDL.LU R17, [R1+0x174] ;  /* 0x0001740001117983 */ /* 0x000ea80000300800 */
[----:B------:R-:W2:Y:S04]  /*75580*/  LDL.LU.64 R28, [R1+0x760] ;  /* 0x00076000011c7983 */ /* 0x000ea80000300a00 */
[----:B----4-:R0:W-:Y:S01]  /*75590*/  @P6 STG.E.U8 desc[UR40][R8.64], R5 ;  /* 0x0000000508006986 */ /* 0x0101e2000c101128 */
[----:B------:R-:W-:-:S03]  /*755a0*/  LOP3.LUT P6, RZ, R6, 0x40000, RZ, 0xc0, !PT ;  /* 0x0004000006ff7812 */ /* 0x000fc600078cc0ff */
[----:B------:R-:W4:Y:S04]  /*755b0*/  LDL.LU.64 R22, [R1+0x748] ;  /* 0x0007480001167983 */ /* 0x000f280000300a00 */
[----:B------:R-:W4:Y:S01]  /*755c0*/  LDL.LU R7, [R1+0x164] ;  /* 0x0001640001077983 */ /* 0x000f220000300800 */
[----:B0-----:R-:W-:-:S03]  /*755d0*/  IMAD.MOV.U32 R5, RZ, RZ, R3 ;  /* 0x000000ffff057224 */ /* 0x001fc600078e0003 */
[----:B------:R-:W4:Y:S02]  /*755e0*/  LDL.LU.64 R20, [R1+0x740] ;  /* 0x0007400001147983 */ /* 0x000f240000300a00 */
[----:B------:R-:W-:Y:S02]  /*755f0*/  PRMT R5, R5, 0x7773, RZ ;  /* 0x0000777305057816 */ /* 0x000fe400000000ff */
[----:B------:R-:W4:Y:S04]  /*75600*/  LDL.LU.64 R26, [R1+0x728] ;  /* 0x00072800011a7983 */ /* 0x000f280000300a00 */
[----:B---3--:R0:W-:Y:S01]  /*75610*/  @P6 STG.E.U8 desc[UR40][R14.64], R5 ;  /* 0x000000050e006986 */ /* 0x0081e2000c101128 */
[----:B------:R-:W-:-:S03]  /*75620*/  LOP3.LUT P6, RZ, R6, 0x20000, RZ, 0xc0, !PT ;  /* 0x0002000006ff7812 */ /* 0x000fc600078cc0ff */
[----:B------:R-:W3:Y:S04]  /*75630*/  LDL.LU.64 R24, [R1+0x720] ;  /* 0x0007200001187983 */ /* 0x000ee80000300a00 */
[----:B------:R-:W3:Y:S01]  /*75640*/  LDL.LU.64 R8, [R1+0x708] ;  /* 0x0007080001087983 */ /* 0x000ee20000300a00 */
[----:B0-----:R-:W-:-:S03]  /*75650*/  PRMT R5, R0, 0x7770, RZ ;  /* 0x0000777000057816 */ /* 0x001fc600000000ff */
[----:B------:R-:W3:Y:S04]  /*75660*/  LDL.LU.64 R2, [R1+0x700] ;  /* 0x0007000001027983 */ /* 0x000ee80000300a00 */
[----:B------:R-:W3:Y:S04]  /*75670*/  LDL.LU.64 R14, [R1+0x6e8] ;  /* 0x0006e800010e7983 */ /* 0x000ee80000300a00 */
        /* <DEDUP_REMOVED lines=8> */
[C---:B------:R-:W-:Y:S02]  /*75700*/  LOP3.LUT P2, RZ, R11.reuse, 0x80000000, RZ, 0xc0, !PT ;  /* 0x800000000bff7812 */ /* 0x040fe4000784c0ff */
[----:B------:R-:W-:-:S07]  /*75710*/  LOP3.LUT P1, RZ, R11, 0x40000000, RZ, 0xc0, !PT ;  /* 0x400000000bff7812 */ /* 0x000fce000782c0ff */
[----:B--2---:R0:W-:Y:S01]  /*75720*/  @P6 STG.E.U8 desc[UR40][R12.64], R5 ;  /* 0x000000050c006986 */ /* 0x0041e2000c101128 */
        /* <DEDUP_REMOVED lines=8> */
[----:B----4-:R0:W-:Y:S02]  /*757b0*/  @P6 STG.E.U8 desc[UR40][R22.64], R5 ;  /* 0x0000000516006986 */ /* 0x0101e4000c101128 */
[----:B0-----:R-:W-:-:S05]  /*757c0*/  PRMT R5, R17, 0x7772, RZ ;  /* 0x0000777211057816 */ /* 0x001fca00000000ff */
[----:B------:R0:W-:Y:S02]  /*757d0*/  @P5 STG.E.U8 desc[UR40][R20.64], R5 ;  /* 0x0000000514005986 */ /* 0x0001e4000c101128 */
[----:B0-----:R-:W-:-:S05]  /*757e0*/  PRMT R5, R17, 0x7773, RZ ;  /* 0x0000777311057816 */ /* 0x001fca00000000ff */
[----:B------:R0:W-:Y:S02]  /*757f0*/  @P4 STG.E.U8 desc[UR40][R26.64], R5 ;  /* 0x000000051a004986 */ /* 0x0001e4000c101128 */
[----:B0-----:R-:W-:-:S05]  /*75800*/  PRMT R5, R7, 0x7770, RZ ;  /* 0x0000777007057816 */ /* 0x001fca00000000ff */
[----:B---3--:R0:W-:Y:S02]  /*75810*/  @P3 STG.E.U8 desc[UR40][R24.64], R5 ;  /* 0x0000000518003986 */ /* 0x0081e4000c101128 */
[----:B0-----:R-:W-:-:S05]  /*75820*/  PRMT R5, R7, 0x7771, RZ ;  /* 0x0000777107057816 */ /* 0x001fca00000000ff */
[----:B------:R0:W-:Y:S02]  /*75830*/  @P2 STG.E.U8 desc[UR40][R8.64], R5 ;  /* 0x0000000508002986 */ /* 0x0001e4000c101128 */
[----:B0-----:R-:W-:-:S05]  /*75840*/  PRMT R5, R7, 0x7772, RZ ;  /* 0x0000777207057816 */ /* 0x001fca00000000ff */
[----:B------:R0:W-:Y:S04]  /*75850*/  @P1 STG.E.U8 desc[UR40][R2.64], R5 ;  /* 0x0000000502001986 */ /* 0x0001e8000c101128 */
[----:B0-----:R-:W2:Y:S04]  /*75860*/  LDL.LU.64 R2, [R1+0x6e0] ;  /* 0x0006e00001027983 */ /* 0x001ea80000300a00 */
[----:B------:R-:W3:Y:S04]  /*75870*/  LDL.LU.64 R22, [R1+0x6c8] ;  /* 0x0006c80001167983 */ /* 0x000ee80000300a00 */
[----:B------:R-:W4:Y:S04]  /*75880*/  LDL.LU.64 R20, [R1+0x6c0] ;  /* 0x0006c00001147983 */ /* 0x000f280000300a00 */
[----:B------:R-:W2:Y:S01]  /*75890*/  LDL.LU R27, [R1+0x178] ;  /* 0x00017800011b7983 */ /* 0x000ea20000300800 */
[----:B------:R-:W-:-:S02]  /*758a0*/  LOP3.LUT P0, RZ, R11, 0x4000000, RZ, 0xc0, !PT ;  /* 0x040000000bff7812 */ /* 0x000fc4000780c0ff */
[----:B------:R-:W-:Y:S02]  /*758b0*/  LOP3.LUT P3, RZ, R11, 0x10000, RZ, 0xc0, !PT ;  /* 0x000100000bff7812 */ /* 0x000fe4000786c0ff */
[----:B------:R-:W-:-:S09]  /*758c0*/  PRMT R5, R7, 0x7773, RZ ;  /* 0x0000777307057816 */ /* 0x000fd200000000ff */
[----:B------:R0:W-:Y:S04]  /*758d0*/  @P0 STG.E.U8 desc[UR40][R14.64], R5 ;  /* 0x000000050e000986 */ /* 0x0001e8000c101128 */
[----:B0-----:R-:W3:Y:S04]  /*758e0*/  LDL.LU.64 R14, [R1+0x6a8] ;  /* 0x0006a800010e7983 */ /* 0x001ee80000300a00 */
[----:B------:R-:W3:Y:S04]  /*758f0*/  LDL.LU.64 R24, [R1+0x6a0] ;  /* 0x0006a00001187983 */ /* 0x000ee80000300a00 */
[----:B------:R-:W3:Y:S04]  /*75900*/  LDL.LU R7, [R1+0x168] ;  /* 0x0001680001077983 */ /* 0x000ee80000300800 */
[----:B------:R-:W3:Y:S01]  /*75910*/  LDL.LU.64 R8, [R1+0x688] ;  /* 0x0006880001087983 */ /* 0x000ee20000300a00 */
[----:B--2---:R-:W-:-:S05]  /*75920*/  PRMT R5, R27, 0x7770, RZ ;  /* 0x000077701b057816 */ /* 0x004fca00000000ff */
[----:B------:R0:W-:Y:S04]  /*75930*/  @P3 STG.E.U8 desc[UR40][R2.64], R5 ;  /* 0x0000000502003986 */ /* 0x0001e8000c101128 */
[----:B0-----:R-:W2:Y:S04]  /*75940*/  LDL.LU.64 R2, [R1+0x680] ;  /* 0x0006800001027983 */ /* 0x001ea80000300a00 */
[----:B------:R-:W2:Y:S04]  /*75950*/  LDL.LU R0, [R1+0x17c] ;  /* 0x00017c0001007983 */ /* 0x000ea80000300800 */
[----:B------:R-:W2:Y:S04]  /*75960*/  LDL.LU.64 R12, [R1+0x648] ;  /* 0x00064800010c7983 */ /* 0x000ea80000300a00 */
        /* <DEDUP_REMOVED lines=26> */
[----:B------:R-:W2:Y:S01]  /*75b10*/  LDL.LU R17, [R1+0x16c] ;  /* 0x00016c0001117983 */ /* 0x000ea20000300800 */
[----:B------:R-:W-:Y:S02]  /*75b20*/  LOP3.LUT P1, RZ, R11, 0x4000, RZ, 0xc0, !PT ;  /* 0x000040000bff7812 */ /* 0x000fe4000782c0ff */
[----:B------:R-:W-:-:S05]  /*75b30*/  PRMT R5, R27, 0x7771, RZ ;  /* 0x000077711b057816 */ /* 0x000fca00000000ff */
[----:B------:R-:W-:Y:S02]  /*75b40*/  @P6 LOP3.LUT R6, R6, 0x400, RZ, 0xfc, !PT ;  /* 0x0000040006066812 */ /* 0x000fe400078efcff */
[C---:B------:R-:W-:Y:S02]  /*75b50*/  LOP3.LUT P6, RZ, R11.reuse, 0x20, RZ, 0xc0, !PT ;  /* 0x000000200bff7812 */ /* 0x040fe400078cc0ff */
[----:B------:R-:W-:Y:S01]  /*75b60*/  LOP3.LUT P0, RZ, R11, 0x200, RZ, 0xc0, !PT ;  /* 0x000002000bff7812 */ /* 0x000fe2000780c0ff */
[----:B---3--:R0:W-:Y:S01]  /*75b70*/  @P2 STG.E.U8 desc[UR40][R22.64], R5 ;  /* 0x0000000516002986 */ /* 0x0081e2000c101128 */
[----:B------:R-:W-:Y:S02]  /*75b80*/  LOP3.LUT R6, R6, 0xfffff7ff, RZ, 0xc0, !PT ;  /* 0xfffff7ff06067812 */ /* 0x000fe400078ec0ff */
[----:B0-----:R-:W-:-:S07]  /*75b90*/  PRMT R5, R27, 0x7772, RZ ;  /* 0x000077721b057816 */ /* 0x001fce00000000ff */
[----:B------:R-:W-:Y:S02]  /*75ba0*/  @P6 LOP3.LUT R6, R6, 0x800, RZ, 0xfc, !PT ;  /* 0x0000080006066812 */ /* 0x000fe400078efcff */
[----:B------:R-:W-:Y:S01]  /*75bb0*/  LOP3.LUT P6, RZ, R11, 0x4, RZ, 0xc0, !PT ;  /* 0x000000040bff7812 */ /* 0x000fe200078cc0ff */
[----:B----4-:R0:W-:Y:S02]  /*75bc0*/  @P1 STG.E.U8 desc[UR40][R20.64], R5 ;  /* 0x0000000514001986 */ /* 0x0101e4000c101128 */
[----:B0-----:R-:W-:-:S05]  /*75bd0*/  PRMT R5, R27, 0x7773, RZ ;  /* 0x000077731b057816 */ /* 0x001fca00000000ff */
[----:B------:R0:W-:Y:S02]  /*75be0*/  @P0 STG.E.U8 desc[UR40][R14.64], R5 ;  /* 0x000000050e000986 */ /* 0x0001e4000c101128 */
[----:B0-----:R-:W-:Y:S02]  /*75bf0*/  PRMT R5, R7, 0x7770, RZ ;  /* 0x0000777007057816 */ /* 0x001fe400000000ff */
[----:B------:R-:W3:Y:S04]  /*75c00*/  LDL.LU.64 R14, [R1+0x628] ;  /* 0x00062800010e7983 */ /* 0x000ee80000300a00 */
[----:B------:R0:W-:Y:S01]  /*75c10*/  @P6 STG.E.U8 desc[UR40][R24.64], R5 ;  /* 0x0000000518006986 */ /* 0x0001e2000c101128 */
[----:B------:R-:W-:-:S03]  /*75c20*/  LOP3.LUT P6, RZ, R6, 0x800, RZ, 0xc0, !PT ;  /* 0x0000080006ff7812 */ /* 0x000fc600078cc0ff */
[----:B------:R-:W4:Y:S04]  /*75c30*/  LDL.LU.64 R28, [R1+0x620] ;  /* 0x00062000011c7983 */ /* 0x000f280000300a00 */
[----:B------:R-:W3:Y:S01]  /*75c40*/  LDL.LU.64 R22, [R1+0x608] ;  /* 0x0006080001167983 */ /* 0x000ee20000300a00 */
[----:B0-----:R-:W-:-:S03]  /*75c50*/  PRMT R5, R7, 0x7771, RZ ;  /* 0x0000777107057816 */ /* 0x001fc600000000ff */
[----:B------:R-:W3:Y:S04]  /*75c60*/  LDL.LU.64 R20, [R1+0x600] ;  /* 0x0006000001147983 */ /* 0x000ee80000300a00 */
[----:B------:R0:W-:Y:S01]  /*75c70*/  @P6 STG.E.U8 desc[UR40][R8.64], R5 ;  /* 0x0000000508006986 */ /* 0x0001e2000c101128 */
[----:B------:R-:W-:-:S03]  /*75c80*/  LOP3.LUT P6, RZ, R6, 0x400, RZ, 0xc0, !PT ;  /* 0x0000040006ff7812 */ /* 0x000fc600078cc0ff */
[----:B------:R-:W3:Y:S04]  /*75c90*/  LDL.LU.64 R26, [R1+0x5e8] ;  /* 0x0005e800011a7983 */ /* 0x000ee80000300a00 */
[----:B------:R-:W3:Y:S01]  /*75ca0*/  LDL.LU.64 R24, [R1+0x5e0] ;  /* 0x0005e00001187983 */ /* 0x000ee20000300a00 */
[----:B0-----:R-:W-:-:S03]  /*75cb0*/  PRMT R5, R7, 0x7772, RZ ;  /* 0x0000777207057816 */ /* 0x001fc600000000ff */
[----:B------:R-:W3:Y:S04]  /*75cc0*/  LDL.LU.64 R8, [R1+0x5c8] ;  /* 0x0005c80001087983 */ /* 0x000ee80000300a00 */
[----:B------:R0:W-:Y:S01]  /*75cd0*/  @P6 STG.E.U8 desc[UR40][R2.64], R5 ;  /* 0x0000000502006986 */ /* 0x0001e2000c101128 */
[C---:B------:R-:W-:Y:S02]  /*75ce0*/  LOP3.LUT P6, RZ, R6.reuse, 0x200, RZ, 0xc0, !PT ;  /* 0x0000020006ff7812 */ /* 0x040fe400078cc0ff */
[----:B0-----:R-:W-:Y:S01]  /*75cf0*/  PRMT R5, R7, 0x7773, RZ ;  /* 0x0000777307057816 */ /* 0x001fe200000000ff */
[----:B------:R-:W3:Y:S04]  /*75d00*/  LDL.LU.64 R2, [R1+0x5c0] ;  /* 0x0005c00001027983 */ /* 0x000ee80000300a00 */
[----:B------:R-:W3:Y:S06]  /*75d10*/  LDL.LU R7, [R1+0x2120] ;  /* 0x0021200001077983 */ /* 0x000eec0000300800 */
        /* <DEDUP_REMOVED lines=8> */
[----:B------:R-:W-:-:S09]  /*75da0*/  LOP3.LUT P5, RZ, R11, 0x20000, RZ, 0xc0, !PT ;  /* 0x000200000bff7812 */ /* 0x000fd200078ac0ff */
[----:B--2---:R0:W-:Y:S01]  /*75db0*/  @P6 STG.E.U8 desc[UR40][R12.64], R5 ;  /* 0x000000050c006986 */ /* 0x0041e2000c101128 */
[----:B------:R-:W-:Y:S02]  /*75dc0*/  LOP3.LUT P6, RZ, R6, 0x40, RZ, 0xc0, !PT ;  /* 0x0000004006ff7812 */ /* 0x000fe400078cc0ff */
[----:B0-----:R-:W-:Y:S01]  /*75dd0*/  PRMT R5, R0, 0x7772, RZ ;  /* 0x0000777200057816 */ /* 0x001fe200000000ff */
[----:B------:R-:W2:Y:S10]  /*75de0*/  LDL.LU.64 R12, [R1+0x2108] ;  /* 0x00210800010c7983 */ /* 0x000eb40000300a00 */
[----:B------:R0:W-:Y:S04]  /*75df0*/  @P6 STG.E.U8 desc[UR40][R18.64], R5 ;  /* 0x0000000512006986 */ /* 0x0001e8000c101128 */
[----:B0-----:R-:W2:Y:S01]  /*75e00*/  LDL.LU R19, [R1+0x2100] ;  /* 0x0021000001137983 */ /* 0x001ea20000300800 */
[----:B------:R-:W-:-:S02]  /*75e10*/  LOP3.LUT P6, RZ, R6, 0x20, RZ, 0xc0, !PT ;  /* 0x0000002006ff7812 */ /* 0x000fc400078cc0ff */
[----:B------:R-:W-:-:S11]  /*75e20*/  PRMT R5, R0, 0x7773, RZ ;  /* 0x0000777300057816 */ /* 0x000fd600000000ff */
[----:B---3--:R0:W-:Y:S01]  /*75e30*/  @P6 STG.E.U8 desc[UR40][R14.64], R5 ;  /* 0x000000050e006986 */ /* 0x0081e2000c101128 */
[----:B------:R-:W-:Y:S02]  /*75e40*/  LOP3.LUT P6, RZ, R6, 0x10, RZ, 0xc0, !PT ;  /* 0x0000001006ff7812 */ /* 0x000fe400078cc0ff */
[----:B------:R-:W-:Y:S02]  /*75e50*/  LOP3.LUT P4, RZ, R11, 0x40000, RZ, 0xc0, !PT ;  /* 0x000400000bff7812 */ /* 0x000fe4000788c0ff */
[----:B0-----:R-:W-:Y:S01]  /*75e60*/  PRMT R5, R17, 0x7770, RZ ;  /* 0x0000777011057816 */ /* 0x001fe200000000ff */
[----:B------:R-:W3:Y:S08]  /*75e70*/  LDL.LU R14, [R1+0x20fc] ;  /* 0x0020fc00010e7983 */ /* 0x000ef00000300800 */
[----:B----4-:R0:W-:Y:S01]  /*75e80*/  @P6 STG.E.U8 desc[UR40][R28.64], R5 ;  /* 0x000000051c006986 */ /* 0x0101e2000c101128 */
[----:B------:R-:W-:-:S02]  /*75e90*/  LOP3.LUT P3, RZ, R11, 0x80000, RZ, 0xc0, !PT ;  /* 0x000800000bff7812 */ /* 0x000fc4000786c0ff */
[----:B0-----:R-:W-:-:S05]  /*75ea0*/  PRMT R5, R17, 0x7771, RZ ;  /* 0x0000777111057816 */ /* 0x001fca00000000ff */
[----:B------:R0:W-:Y:S01]  /*75eb0*/  @P5 STG.E.U8 desc[UR40][R22.64], R5 ;  /* 0x0000000516005986 */ /* 0x0001e2000c101128 */
[----:B------:R-:W-:Y:S02]  /*75ec0*/  LOP3.LUT P2, RZ, R11, 0x100000, RZ, 0xc0, !PT ;  /* 0x001000000bff7812 */ /* 0x000fe4000784c0ff */
[----:B0-----:R-:W-:Y:S01]  /*75ed0*/  PRMT R5, R17, 0x7772, RZ ;  /* 0x0000777211057816 */ /* 0x001fe200000000ff */
[----:B------:R-:W4:Y:S04]  /*75ee0*/  LDL.LU.64 R22, [R1+0x5b8] ;  /* 0x0005b80001167983 */ /* 0x000f280000300a00 */
[----:B------:R0:W-:Y:S01]  /*75ef0*/  @P4 STG.E.U8 desc[UR40][R20.64], R5 ;  /* 0x0000000514004986 */ /* 0x0001e2000c101128 */
[----:B------:R-:W-:Y:S02]  /*75f00*/  LOP3.LUT P1, RZ, R11, 0x200000, RZ, 0xc0, !PT ;  /* 0x002000000bff7812 */ /* 0x000fe4000782c0ff */
[----:B0-----:R-:W-:-:S05]  /*75f10*/  PRMT R5, R17, 0x7773, RZ ;  /* 0x0000777311057816 */ /* 0x001fca00000000ff */
[----:B------:R2:W-:Y:S01]  /*75f20*/  @P3 STG.E.U8 desc[UR40][R26.64], R5 ;  /* 0x000000051a003986 */ /* 0x0005e2000c101128 */
[----:B------:R-:W-:Y:S02]  /*75f30*/  LOP3.LUT P0, RZ, R11, 0x400000, RZ, 0xc0, !PT ;  /* 0x004000000bff7812 */ /* 0x000fe4000780c0ff */
[----:B--2---:R-:W-:-:S05]  /*75f40*/  PRMT R5, R19, 0x7770, RZ ;  /* 0x0000777013057816 */ /* 0x004fca00000000ff */
[----:B------:R0:W-:Y:S02]  /*75f50*/  @P2 STG.E.U8 desc[UR40][R24.64], R5 ;  /* 0x0000000518002986 */ /* 0x0001e4000c101128 */
[----:B0-----:R-:W-:-:S05]  /*75f60*/  PRMT R5, R19, 0x7771, RZ ;  /* 0x0000777113057816 */ /* 0x001fca00000000ff */
[----:B------:R0:W-:Y:S02]  /*75f70*/  @P1 STG.E.U8 desc[UR40][R8.64], R5 ;  /* 0x0000000508001986 */ /* 0x0001e4000c101128 */
[----:B0-----:R-:W-:-:S05]  /*75f80*/  PRMT R5, R19, 0x7772, RZ ;  /* 0x0000777213057816 */ /* 0x001fca00000000ff */
[----:B------:R0:W-:Y:S04]  /*75f90*/  @P0 STG.E.U8 desc[UR40][R2.64], R5 ;  /* 0x0000000502000986 */ /* 0x0001e8000c101128 */
[----:B0-----:R-:W2:Y:S04]  /*75fa0*/  LDL.LU.64 R2, [R1+0x5b0] ;  /* 0x0005b00001027983 */ /* 0x001ea80000300a00 */
[----:B------:R-:W2:Y:S04]  /*75fb0*/  LDL.LU.64 R20, [R1+0x598] ;  /* 0x0005980001147983 */ /* 0x000ea80000300a00 */
[----:B------:R-:W2:Y:S04]  /*75fc0*/  LDL.LU.64 R26, [R1+0x590] ;  /* 0x00059000011a7983 */ /* 0x000ea80000300a00 */
[----:B------:R-:W2:Y:S01]  /*75fd0*/  LDL.LU R15, [R1+0x140] ;  /* 0x00014000010f7983 */ /* 0x000ea20000300800 */
[----:B------:R-:W-:-:S02]  /*75fe0*/  LOP3.LUT P6, RZ, R13, 0x80, RZ, 0xc0, !PT ;  /* 0x000000800dff7812 */ /* 0x000fc400078cc0ff */
[----:B------:R-:W-:Y:S01]  /*75ff0*/  LOP3.LUT R10, R10, 0xefffffff, RZ, 0xc0, !PT ;  /* 0xefffffff0a0a7812 */ /* 0x000fe200078ec0ff */
[----:B------:R-:W3:Y:S01]  /*76000*/  LDL.LU.64 R24, [R1+0x578] ;  /* 0x0005780001187983 */ /* 0x000ee20000300a00 */
[----:B------:R-:W-:Y:S02]  /*76010*/  LOP3.LUT R6, R6, 0xfffffffe, RZ, 0xc0, !PT ;  /* 0xfffffffe06067812 */ /* 0x000fe400078ec0ff */
[C---:B------:R-:W-:Y:S01]  /*76020*/  LOP3.LUT P3, RZ, R11.reuse, 0x800000, RZ, 0xc0, !PT ;  /* 0x008000000bff7812 */ /* 0x040fe2000786c0ff */
[----:B------:R-:W3:Y:S01]  /*76030*/  LDL.LU.64 R8, [R1+0x570] ;  /* 0x0005700001087983 */ /* 0x000ee20000300a00 */
[----:B------:R-:W-:Y:S02]  /*76040*/  LOP3.LUT P2, RZ, R11, 0x1000000, RZ, 0xc0, !PT ;  /* 0x010000000bff7812 */ /* 0x000fe4000784c0ff */
[----:B------:R-:W-:Y:S01]  /*76050*/  PRMT R5, R19, 0x7773, RZ ;  /* 0x0000777313057816 */ /* 0x000fe200000000ff */
[----:B------:R-:W3:Y:S02]  /*76060*/  LDL.LU R18, [R1+0x154] ;  /* 0x0001540001127983 */ /* 0x000ee40000300800 */
        /* <DEDUP_REMOVED lines=16> */
[----:B------:R-:W-:Y:S01]  /*76170*/  LOP3.LUT R6, R6, 0xfffffffb, RZ, 0xc0, !PT ;  /* 0xfffffffb06067812 */ /* 0x000fe200078ec0ff */
[----:B----4-:R2:W-:Y:S10]  /*76180*/  @P3 STG.E.U8 desc[UR40][R22.64], R5 ;  /* 0x0000000516003986 */ /* 0x0105f4000c101128 */
[----:B------:R-:W-:-:S02]  /*76190*/  @P6 LOP3.LUT R6, R6, 0x4, RZ, 0xfc, !PT ;  /* 0x0000000406066812 */ /* 0x000fc400078efcff */
[----:B------:R-:W-:Y:S01]  /*761a0*/  LOP3.LUT P6, RZ, R11, 0x20000000, RZ, 0xc0, !PT ;  /* 0x200000000bff7812 */ /* 0x000fe200078cc0ff */
[----:B------:R-:W-:Y:S01]  /*761b0*/  STL [R1+0x2010], R12 ;  /* 0x0020100c01007387 */ /* 0x000fe20000100800 */
[----:B------:R-:W-:-:S03]  /*761c0*/  LOP3.LUT R6, R6, 0xfffffff7, RZ, 0xc0, !PT ;  /* 0xfffffff706067812 */ /* 0x000fc600078ec0ff */
[----:B------:R-:W4:Y:S01]  /*761d0*/  LDL.LU R19, [R1+0x20f8] ;  /* 0x0020f80001137983 */ /* 0x000f220000300800 */
[C---:B------:R-:W-:Y:S02]  /*761e0*/  LOP3.LUT P1, RZ, R11.reuse, 0x2000000, RZ, 0xc0, !PT ;  /* 0x020000000bff7812 */ /* 0x040fe4000782c0ff */
[C---:B------:R-:W-:Y:S02]  /*761f0*/  LOP3.LUT P0, RZ, R11.reuse, 0x8000000, RZ, 0xc0, !PT ;  /* 0x080000000bff7812 */ /* 0x040fe4000780c0ff */
[C---:B------:R-:W-:Y:S02]  /*76200*/  LOP3.LUT P5, RZ, R11.reuse, 0x8, RZ, 0xc0, !PT ;  /* 0x000000080bff7812 */ /* 0x040fe400078ac0ff */
[C---:B------:R-:W-:Y:S02]  /*76210*/  LOP3.LUT P4, RZ, R11.reuse, 0x10, RZ, 0xc0, !PT ;  /* 0x000000100bff7812 */ /* 0x040fe4000788c0ff */
[----:B------:R-:W-:Y:S02]  /*76220*/  @P6 LOP3.LUT R6, R6, 0x8, RZ, 0xfc, !PT ;  /* 0x0000000806066812 */ /* 0x000fe400078efcff */
[----:B------:R-:W-:-:S02]  /*76230*/  LOP3.LUT P6, RZ, R11, 0x10000000, RZ, 0xc0, !PT ;  /* 0x100000000bff7812 */ /* 0x000fc400078cc0ff */
[----:B------:R-:W-:Y:S02]  /*76240*/  LOP3.LUT P3, RZ, R11, 0x2, RZ, 0xc0, !PT ;  /* 0x000000020bff7812 */ /* 0x000fe4000786c0ff */
[----:B--2---:R-:W-:-:S05]  /*76250*/  PRMT R5, R15, 0x7770, RZ ;  /* 0x000077700f057816 */ /* 0x004fca00000000ff */
[----:B------:R0:W-:Y:S01]  /*76260*/  @P2 STG.E.U8 desc[UR40][R2.64], R5 ;  /* 0x0000000502002986 */ /* 0x0001e2000c101128 */
[----:B------:R-:W-:-:S03]  /*76270*/  LOP3.LUT P2, RZ, R11, 0x1, RZ, 0xc0, !PT ;  /* 0x000000010bff7812 */ /* 0x000fc6000784c0ff */
[----:B0-----:R-:W2:Y:S04]  /*76280*/  LDL.LU.64 R2, [R1+0x558] ;  /* 0x0005580001027983 */ /* 0x001ea80000300a00 */
[----:B------:R-:W2:Y:S04]  /*76290*/  LDL.LU R0, [R1+0x144] ;  /* 0x0001440001007983 */ /* 0x000ea80000300800 */
[----:B------:R0:W-:Y:S04]  /*762a0*/  STL.64 [R1+0x20e8], R10 ;  /* 0x0020e80a01007387 */ /* 0x0001e80000100a00 */
[----:B0-----:R-:W2:Y:S01]  /*762b0*/  LDL.LU.64 R10, [R1+0x538] ;  /* 0x00053800010a7983 */ /* 0x001ea20000300a00 */
[----:B------:R-:W-:-:S05]  /*762c0*/  PRMT R5, R15, 0x7771, RZ ;  /* 0x000077710f057816 */ /* 0x000fca00000000ff */
[----:B------:R0:W-:Y:S02]  /*762d0*/  @P1 STG.E.U8 desc[UR40][R20.64], R5 ;  /* 0x0000000514001986 */ /* 0x0001e4000c101128 */
[----:B0-----:R-:W-:-:S05]  /*762e0*/  PRMT R5, R15, 0x7772, RZ ;  /* 0x000077720f057816 */ /* 0x001fca00000000ff */
[----:B------:R0:W-:Y:S02]  /*762f0*/  @P0 STG.E.U8 desc[UR40][R26.64], R5 ;  /* 0x000000051a000986 */ /* 0x0001e4000c101128 */
[----:B0-----:R-:W-:Y:S02]  /*76300*/  PRMT R5, R15, 0x7773, RZ ;  /* 0x000077730f057816 */ /* 0x001fe400000000ff */
[----:B--2---:R0:W-:Y:S04]  /*76310*/  STL.64 [R1+0x20f0], R10 ;  /* 0x0020f00a01007387 */ /* 0x0041e80000100a00 */
[----:B0-----:R-:W2:Y:S04]  /*76320*/  LDL.LU.64 R10, [R1+0x550] ;  /* 0x00055000010a7983 */ /* 0x001ea80000300a00 */
[----:B------:R-:W2:Y:S04]  /*76330*/  LDL.LU R17, [R1+0x158] ;  /* 0x0001580001117983 */ /* 0x000ea80000300800 */
[----:B---3--:R0:W-:Y:S01]  /*76340*/  @P6 STG.E.U8 desc[UR40][R24.64], R5 ;  /* 0x0000000518006986 */ /* 0x0081e2000c101128 */
[----:B------:R-:W-:-:S02]  /*76350*/  LOP3.LUT P6, RZ, R6, 0x8, RZ, 0xc0, !PT ;  /* 0x0000000806ff7812 */ /* 0x000fc400078cc0ff */
[----:B0-----:R-:W-:-:S11]  /*76360*/  PRMT R5, R18, 0x7770, RZ ;  /* 0x0000777012057816 */ /* 0x001fd600000000ff */
[----:B------:R0:W-:Y:S01]  /*76370*/  @P6 STG.E.U8 desc[UR40][R8.64], R5 ;  /* 0x0000000508006986 */ /* 0x0001e2000c101128 */
[----:B------:R-:W-:Y:S02]  /*76380*/  LOP3.LUT P6, RZ, R6, 0x4, RZ, 0xc0, !PT ;  /* 0x0000000406ff7812 */ /* 0x000fe400078cc0ff */
[----:B0-----:R-:W-:-:S11]  /*76390*/  PRMT R5, R18, 0x7771, RZ ;  /* 0x0000777112057816 */ /* 0x001fd600000000ff */
[----:B------:R0:W-:Y:S01]  /*763a0*/  @P6 STG.E.U8 desc[UR40][R2.64], R5 ;  /* 0x0000000502006986 */ /* 0x0001e2000c101128 */
[----:B------:R-:W-:Y:S02]  /*763b0*/  LOP3.LUT P6, RZ, R6, 0x2, RZ, 0xc0, !PT ;  /* 0x0000000206ff7812 */ /* 0x000fe400078cc0ff */
[----:B0-----:R-:W-:Y:S01]  /*763c0*/  PRMT R5, R18, 0x7772, RZ ;  /* 0x0000777212057816 */ /* 0x001fe200000000ff */
[----:B--2---:R0:W-:Y:S04]  /*763d0*/  STL.64 [R1+0x20e0], R16 ;  /* 0x0020e01001007387 */ /* 0x0041e80000100a00 */
[----:B0-----:R-:W2:Y:S04]  /*763e0*/  LDL.LU.64 R16, [R1+0x530] ;  /* 0x0005300001107983 */ /* 0x001ea80000300a00 */
[----:B------:R-:W3:Y:S04]  /*763f0*/  LDL.LU.64 R12, [R1+0x510] ;  /* 0x00051000010c7983 */ /* 0x000ee80000300a00 */
[----:B------:R-:W2:Y:S04]  /*76400*/  LDL.LU.64 R28, [R1+0x4f8] ;  /* 0x0004f800011c7983 */ /* 0x000ea80000300a00 */
[----:B------:R-:W2:Y:S04]  /*76410*/  LDL.LU.64 R22, [R1+0x4f0] ;  /* 0x0004f00001167983 */ /* 0x000ea80000300a00 */
[----:B------:R-:W2:Y:S04]  /*76420*/  LDL.LU.64 R20, [R1+0x4d8] ;  /* 0x0004d80001147983 */ /* 0x000ea80000300a00 */
[----:B------:R-:W2:Y:S04]  /*76430*/  LDL.LU.64 R26, [R1+0x4d0] ;  /* 0x0004d000011a7983 */ /* 0x000ea80000300a00 */
[----:B------:R-:W2:Y:S04]  /*76440*/  LDL.LU.64 R24, [R1+0x4b8] ;  /* 0x0004b80001187983 */ /* 0x000ea80000300a00 */
[----:B------:R-:W2:Y:S04]  /*76450*/  LDL.LU.64 R8, [R1+0x4b0] ;  /* 0x0004b00001087983 */ /* 0x000ea80000300a00 */
[----:B------:R-:W2:Y:S04]  /*76460*/  LDL.LU R15, [R1+0x148] ;  /* 0x00014800010f7983 */ /* 0x000ea80000300800 */
[----:B------:R-:W2:Y:S04]  /*76470*/  LDL.LU.64 R2, [R1+0x498] ;  /* 0x0004980001027983 */ /* 0x000ea80000300a00 */
[----:B------:R0:W-:Y:S04]  /*76480*/  @P6 STG.E.U8 desc[UR40][R10.64], R5 ;  /* 0x000000050a006986 */ /* 0x0001e8000c101128 */
[----:B0-----:R-:W2:Y:S01]  /*76490*/  LDL.LU.64 R10, [R1+0x20f0] ;  /* 0x0020f000010a7983 */ /* 0x001ea20000300a00 */
[----:B------:R-:W-:-:S02]  /*764a0*/  LOP3.LUT P6, RZ, R6, 0x1, RZ, 0xc0, !PT ;  /* 0x0000000106ff7812 */ /* 0x000fc400078cc0ff */
[----:B------:R-:W-:Y:S01]  /*764b0*/  PRMT R5, R18, 0x7773, RZ ;  /* 0x0000777312057816 */ /* 0x000fe200000000ff */
[----:B------:R0:W-:Y:S04]  /*764c0*/  STL [R1+0x20a8], R7 ;  /* 0x0020a80701007387 */ /* 0x0001e80000100800 */
[----:B0-----:R-:W3:Y:S06]  /*764d0*/  LDL.LU.64 R6, [R1+0x518] ;  /* 0x0005180001067983 */ /* 0x001eec0000300a00 */
[----:B--2---:R0:W-:Y:S04]  /*764e0*/  @P6 STG.E.U8 desc[UR40][R10.64], R5 ;  /* 0x000000050a006986 */ /* 0x0041e8000c101128 */
[----:B0-----:R-:W2:Y:S01]  /*764f0*/  LDL.LU.64 R10, [R1+0x20e8] ;  /* 0x0020e800010a7983 */ /* 0x001ea20000300a00 */
[----:B------:R-:W-:-:S02]  /*76500*/  PRMT R5, R0, 0x7770, RZ ;  /* 0x0000777000057816 */ /* 0x000fc400000000ff */
[----:B--2---:R-:W-:-:S13]  /*76510*/  LOP3.LUT P6, RZ, R10, 0x80000000, RZ, 0xc0, !PT ;  /* 0x800000000aff7812 */ /* 0x004fda00078cc0ff */
[----:B------:R0:W-:Y:S04]  /*76520*/  @P6 STG.E.U8 desc[UR40][R16.64], R5 ;  /* 0x0000000510006986 */ /* 0x0001e8000c101128 */
[----:B0-----:R-:W2:Y:S01]  /*76530*/  LDL.LU.64 R16, [R1+0x20e0] ;  /* 0x0020e00001107983 */ /* 0x001ea20000300a00 */
[----:B------:R-:W-:Y:S02]  /*76540*/  LOP3.LUT P6, RZ, R10, 0x40000000, RZ, 0xc0, !PT ;  /* 0x400000000aff7812 */ /* 0x000fe400078cc0ff */
[----:B------:R-:W-:-:S11]  /*76550*/  PRMT R5, R0, 0x7771, RZ ;  /* 0x0000777100057816 */ /* 0x000fd600000000ff */
[----:B---3--:R0:W-:Y:S01]  /*76560*/  @P6 STG.E.U8 desc[UR40][R6.64], R5 ;  /* 0x0000000506006986 */ /* 0x0081e2000c101128 */
[----:B------:R-:W-:Y:S02]  /*76570*/  LOP3.LUT P6, RZ, R10, 0x20000000, RZ, 0xc0, !PT ;  /* 0x200000000aff7812 */ /* 0x000fe400078cc0ff */
[----:B0-----:R-:W-:-:S11]  /*76580*/  PRMT R5, R0, 0x7772, RZ ;  /* 0x0000777200057816 */ /* 0x001fd600000000ff */
[----:B------:R0:W-:Y:S01]  /*76590*/  @P6 STG.E.U8 desc[UR40][R12.64], R5 ;  /* 0x000000050c006986 */ /* 0x0001e2000c101128 */
[----:B------:R-:W-:Y:S02]  /*765a0*/  LOP3.LUT P6, RZ, R10, 0x10000000, RZ, 0xc0, !PT ;  /* 0x100000000aff7812 */ /* 0x000fe400078cc0ff */
[----:B0-----:R-:W-:-:S11]  /*765b0*/  PRMT R5, R0, 0x7773, RZ ;  /* 0x0000777300057816 */ /* 0x001fd600000000ff */
[----:B------:R2:W-:Y:S01]  /*765c0*/  @P6 STG.E.U8 desc[UR40][R28.64], R5 ;  /* 0x000000051c006986 */ /* 0x0005e2000c101128 */
[C---:B----4-:R-:W-:Y:S02]  /*765d0*/  LOP3.LUT P1, RZ, R19.reuse, 0x80000000, RZ, 0xc0, !PT ;  /* 0x8000000013ff7812 */ /* 0x050fe4000782c0ff */
[----:B------:R-:W-:Y:S02]  /*765e0*/  LOP3.LUT P0, RZ, R19, 0x40000000, RZ, 0xc0, !PT ;  /* 0x4000000013ff7812 */ /* 0x000fe4000780c0ff */
[----:B--2---:R-:W-:-:S05]  /*765f0*/  PRMT R5, R17, 0x7770, RZ ;  /* 0x0000777011057816 */ /* 0x004fca00000000ff */
        /* <DEDUP_REMOVED lines=10> */
[----:B------:R-:W2:Y:S04]  /*766a0*/  LDL.LU.64 R8, [R1+0x490] ;  /* 0x0004900001087983 */ /* 0x000ea80000300a00 */
[----:B------:R0:W-:Y:S04]  /*766b0*/  @P0 STG.E.U8 desc[UR40][R2.64], R5 ;  /* 0x0000000502000986 */ /* 0x0001e8000c101128 */
[----:B0-----:R-:W3:Y:S01]  /*766c0*/  LDL.LU.64 R2, [R1+0x478] ;  /* 0x0004780001027983 */ /* 0x001ee20000300a00 */
[----:B------:R-:W-:-:S02]  /*766d0*/  LOP3.LUT P3, RZ, R19, 0x20000000, RZ, 0xc0, !PT ;  /* 0x2000000013ff7812 */ /* 0x000fc4000786c0ff */
[----:B------:R-:W-:Y:S01]  /*766e0*/  LOP3.LUT P2, RZ, R19, 0x10000000, RZ, 0xc0, !PT ;  /* 0x1000000013ff7812 */ /* 0x000fe2000784c0ff */
[----:B------:R-:W4:Y:S01]  /*766f0*/  LDL.LU.64 R20, [R1+0x470] ;  /* 0x0004700001147983 */ /* 0x000f220000300a00 */
[----:B------:R-:W-:-:S03]  /*76700*/  PRMT R5, R15, 0x7772, RZ ;  /* 0x000077720f057816 */ /* 0x000fc600000000ff */
[----:B------:R-:W4:Y:S04]  /*76710*/  LDL.LU.64 R26, [R1+0x458] ;  /* 0x00045800011a7983 */ /* 0x000f280000300a00 */
[----:B------:R-:W4:Y:S04]  /*76720*/  LDL.LU.64 R24, [R1+0x450] ;  /* 0x0004500001187983 */ /* 0x000f280000300a00 */
[----:B------:R-:W4:Y:S04]  /*76730*/  LDL.LU R17, [R1+0x15c] ;  /* 0x00015c0001117983 */ /* 0x000f280000300800 */
[----:B--2---:R0:W-:Y:S02]  /*76740*/  @P3 STG.E.U8 desc[UR40][R8.64], R5 ;  /* 0x0000000508003986 */ /* 0x0041e4000c101128 */
[----:B0-----:R-:W-:-:S02]  /*76750*/  PRMT R5, R15, 0x7773, RZ ;  /* 0x000077730f057816 */ /* 0x001fc400000000ff */
[----:B------:R-:W2:Y:S04]  /*76760*/  LDL.LU.64 R8, [R1+0x438] ;  /* 0x0004380001087983 */ /* 0x000ea80000300a00 */
[----:B------:R-:W2:Y:S04]  /*76770*/  LDL.LU R0, [R1+0x14c] ;  /* 0x00014c0001007983 */ /* 0x000ea80000300800 */
[----:B---3--:R0:W-:Y:S04]  /*76780*/  @P2 STG.E.U8 desc[UR40][R2.64], R5 ;  /* 0x0000000502002986 */ /* 0x0081e8000c101128 */
[----:B0-----:R-:W3:Y:S04]  /*76790*/  LDL.LU.64 R2, [R1+0x430] ;  /* 0x0004300001027983 */ /* 0x001ee80000300a00 */
[----:B------:R-:W2:Y:S04]  /*767a0*/  LDL.LU R15, [R1+0x130] ;  /* 0x00013000010f7983 */ /* 0x000ea80000300800 */
        /* <DEDUP_REMOVED lines=30> */
[----:B----4-:R-:W-:Y:S01]  /*76990*/  PRMT R5, R17, 0x7770, RZ ;  /* 0x0000777011057816 */ /* 0x010fe200000000ff */
[----:B------:R-:W4:Y:S04]  /*769a0*/  LDL.LU.64 R28, [R1+0x3d0] ;  /* 0x0003d000011c7983 */ /* 0x000f280000300a00 */
[----:B------:R-:W-:Y:S01]  /*769b0*/  @P6 LOP3.LUT R10, R10, 0x4000000, RZ, 0xfc, !PT ;  /* 0x040000000a0a6812 */ /* 0x000fe200078efcff */
[----:B------:R-:W4:Y:S01]  /*769c0*/  LDL.LU.64 R22, [R1+0x3b8] ;  /* 0x0003b80001167983 */ /* 0x000f220000300a00 */
[----:B------:R-:W-:-:S02]  /*769d0*/  LOP3.LUT P6, RZ, R19, 0x1000000, RZ, 0xc0, !PT ;  /* 0x0100000013ff7812 */ /* 0x000fc400078cc0ff */
[----:B------:R-:W-:Y:S01]  /*769e0*/  LOP3.LUT R10, R10, 0xf7ffffff, RZ, 0xc0, !PT ;  /* 0xf7ffffff0a0a7812 */ /* 0x000fe200078ec0ff */
[----:B------:R0:W-:Y:S10]  /*769f0*/  @P1 STG.E.U8 desc[UR40][R20.64], R5 ;  /* 0x0000000514001986 */ /* 0x0001f4000c101128 */
        /* <DEDUP_REMOVED lines=31> */
[C---:B------:R-:W-:Y:S02]  /*76bf0*/  LOP3.LUT P5, RZ, R19.reuse, 0x10000, RZ, 0xc0, !PT ;  /* 0x0001000013ff7812 */ /* 0x040fe400078ac0ff */
[C---:B------:R-:W-:Y:S02]  /*76c00*/  LOP3.LUT P4, RZ, R19.reuse, 0x8000, RZ, 0xc0, !PT ;  /* 0x0000800013ff7812 */ /* 0x040fe4000788c0ff */
[----:B------:R-:W-:-:S02]  /*76c10*/  LOP3.LUT P3, RZ, R19, 0x4000, RZ, 0xc0, !PT ;  /* 0x0000400013ff7812 */ /* 0x000fc4000786c0ff */
[C---:B------:R-:W-:Y:S02]  /*76c20*/  LOP3.LUT P2, RZ, R19.reuse, 0x2000, RZ, 0xc0, !PT ;  /* 0x0000200013ff7812 */ /* 0x040fe4000784c0ff */
[C---:B------:R-:W-:Y:S02]  /*76c30*/  LOP3.LUT P1, RZ, R19.reuse, 0x1000, RZ, 0xc0, !PT ;  /* 0x0000100013ff7812 */ /* 0x040fe4000782c0ff */
[----:B------:R-:W-:Y:S02]  /*76c40*/  LOP3.LUT P0, RZ, R19, 0x800, RZ, 0xc0, !PT ;  /* 0x0000080013ff7812 */ /* 0x000fe4000780c0ff */
[----:B--2---:R-:W-:-:S05]  /*76c50*/  PRMT R5, R15, 0x7770, RZ ;  /* 0x000077700f057816 */ /* 0x004fca00000000ff */
        /* <DEDUP_REMOVED lines=16> */
[----:B------:R-:W2:Y:S04]  /*76d60*/  LDL.LU R16, [R1+0x20c0] ;  /* 0x0020c00001107983 */ /* 0x000ea80000300800 */
[----:B------:R3:W-:Y:S02]  /*76d70*/  @P1 STG.E.U8 desc[UR40][R8.64], R5 ;  /* 0x0000000508001986 */ /* 0x0007e4000c101128 */
[----:B---3--:R-:W-:-:S05]  /*76d80*/  PRMT R5, R17, 0x7770, RZ ;  /* 0x0000777011057816 */ /* 0x008fca00000000ff */
[----:B------:R0:W-:Y:S04]  /*76d90*/  @P0 STG.E.U8 desc[UR40][R2.64], R5 ;  /* 0x0000000502000986 */ /* 0x0001e8000c101128 */
[----:B0-----:R-:W3:Y:S01]  /*76da0*/  LDL.LU.64 R2, [R1+0x358] ;  /* 0x0003580001027983 */ /* 0x001ee20000300a00 */
[----:B------:R-:W-:Y:S02]  /*76db0*/  LOP3.LUT P3, RZ, R19, 0x400, RZ, 0xc0, !PT ;  /* 0x0000040013ff7812 */ /* 0x000fe4000786c0ff */
[----:B------:R-:W-:Y:S01]  /*76dc0*/  PRMT R5, R17, 0x7771, RZ ;  /* 0x0000777111057816 */ /* 0x000fe200000000ff */
[----:B------:R-:W4:Y:S04]  /*76dd0*/  LDL.LU.64 R22, [R1+0x350] ;  /* 0x0003500001167983 */ /* 0x000f280000300a00 */
[----:B------:R-:W2:Y:S04]  /*76de0*/  LDL.LU.64 R20, [R1+0x338] ;  /* 0x0003380001147983 */ /* 0x000ea80000300a00 */
[----:B------:R-:W2:Y:S04]  /*76df0*/  LDL.LU.64 R26, [R1+0x330] ;  /* 0x00033000011a7983 */ /* 0x000ea80000300a00 */
[----:B------:R-:W2:Y:S04]  /*76e00*/  LDL.LU.64 R24, [R1+0x318] ;  /* 0x0003180001187983 */ /* 0x000ea80000300a00 */
[----:B------:R-:W2:Y:S04]  /*76e10*/  LDL.LU R0, [R1+0x124] ;  /* 0x0001240001007983 */ /* 0x000ea80000300800 */
[----:B------:R-:W2:Y:S04]  /*76e20*/  LDL.LU.64 R8, [R1+0x310] ;  /* 0x0003100001087983 */ /* 0x000ea80000300a00 */
[----:B---3--:R0:W-:Y:S04]  /*76e30*/  @P3 STG.E.U8 desc[UR40][R2.64], R5 ;  /* 0x0000000502003986 */ /* 0x0081e8000c101128 */
[----:B0-----:R-:W3:Y:S04]  /*76e40*/  LDL.LU.64 R2, [R1+0x2f8] ;  /* 0x0002f80001027983 */ /* 0x001ee80000300a00 */
        /* <DEDUP_REMOVED lines=24> */
[C---:B------:R-:W-:Y:S02]  /*76fd0*/  LOP3.LUT P6, RZ, R19.reuse, 0x10, RZ, 0xc0, !PT ;  /* 0x0000001013ff7812 */ /* 0x040fe400078cc0ff */
[----:B------:R-:W-:Y:S02]  /*76fe0*/  LOP3.LUT R10, R10, 0xfffbffff, RZ, 0xc0, !PT ;  /* 0xfffbffff0a0a7812 */ /* 0x000fe400078ec0ff */
[C---:B------:R-:W-:Y:S02]  /*76ff0*/  LOP3.LUT P2, RZ, R19.reuse, 0x200, RZ, 0xc0, !PT ;  /* 0x0000020013ff7812 */ /* 0x040fe4000784c0ff */
[----:B------:R-:W-:Y:S02]  /*77000*/  LOP3.LUT P1, RZ, R19, 0x100, RZ, 0xc0, !PT ;  /* 0x0000010013ff7812 */ /* 0x000fe4000782c0ff */
[----:B------:R-:W-:-:S05]  /*77010*/  PRMT R5, R17, 0x7772, RZ ;  /* 0x0000777211057816 */ /* 0x000fca00000000ff */
[----:B------:R-:W-:Y:S02]  /*77020*/  @P6 LOP3.LUT R10, R10, 0x40000, RZ, 0xfc, !PT ;  /* 0x000400000a0a6812 */ /* 0x000fe400078efcff */
[C---:B------:R-:W-:Y:S02]  /*77030*/  LOP3.LUT P6, RZ, R19.reuse, 0x20, RZ, 0xc0, !PT ;  /* 0x0000002013ff7812 */ /* 0x040fe400078cc0ff */
[----:B------:R-:W-:Y:S01]  /*77040*/  LOP3.LUT P0, RZ, R19, 0x80, RZ, 0xc0, !PT ;  /* 0x0000008013ff7812 */ /* 0x000fe2000780c0ff */
[----:B----4-:R0:W-:Y:S01]  /*77050*/  @P2 STG.E.U8 desc[UR40][R22.64], R5 ;  /* 0x0000000516002986 */ /* 0x0101e2000c101128 */
[----:B------:R-:W-:Y:S02]  /*77060*/  LOP3.LUT R10, R10, 0xfff7ffff, RZ, 0xc0, !PT ;  /* 0xfff7ffff0a0a7812 */ /* 0x000fe400078ec0ff */
[----:B0-----:R-:W-:-:S07]  /*77070*/  PRMT R5, R17, 0x7773, RZ ;  /* 0x0000777311057816 */ /* 0x001fce00000000ff */
[----:B------:R-:W-:Y:S02]  /*77080*/  @P6 LOP3.LUT R10, R10, 0x80000, RZ, 0xfc, !PT ;  /* 0x000800000a0a6812 */ /* 0x000fe400078efcff */
[----:B------:R-:W-:Y:S01]  /*77090*/  LOP3.LUT P6, RZ, R19, 0x40, RZ, 0xc0, !PT ;  /* 0x0000004013ff7812 */ /* 0x000fe200078cc0ff */
[----:B------:R0:W-:Y:S04]  /*770a0*/  @P1 STG.E.U8 desc[UR40][R20.64], R5 ;  /* 0x0000000514001986 */ /* 0x0001e8000c101128 */
[----:B------:R-:W4:Y:S04]  /*770b0*/  LDL.LU.64 R18, [R1+0x2c8] ;  /* 0x0002c80001127983 */ /* 0x000f280000300a00 */
[----:B------:R-:W4:Y:S01]  /*770c0*/  LDL.LU R17, [R1+0x128] ;  /* 0x0001280001117983 */ /* 0x000f220000300800 */
[----:B0-----:R-:W-:-:S03]  /*770d0*/  PRMT R5, R0, 0x7770, RZ ;  /* 0x0000777000057816 */ /* 0x001fc600000000ff */
[----:B------:R-:W4:Y:S04]  /*770e0*/  LDL.LU.64 R12, [R1+0x2c0] ;  /* 0x0002c000010c7983 */ /* 0x000f280000300a00 */
[----:B------:R0:W-:Y:S04]  /*770f0*/  @P0 STG.E.U8 desc[UR40][R26.64], R5 ;  /* 0x000000051a000986 */ /* 0x0001e8000c101128 */
[----:B------:R-:W4:Y:S04]  /*77100*/  LDL.LU.64 R28, [R1+0x2a8] ;  /* 0x0002a800011c7983 */ /* 0x000f280000300a00 */
[----:B------:R-:W4:Y:S01]  /*77110*/  LDL.LU.64 R22, [R1+0x2a0] ;  /* 0x0002a00001167983 */ /* 0x000f220000300a00 */
[----:B0-----:R-:W-:-:S03]  /*77120*/  PRMT R5, R0, 0x7771, RZ ;  /* 0x0000777100057816 */ /* 0x001fc600000000ff */
[----:B------:R-:W4:Y:S04]  /*77130*/  LDL.LU.64 R20, [R1+0x288] ;  /* 0x0002880001147983 */ /* 0x000f280000300a00 */
[----:B------:R0:W-:Y:S01]  /*77140*/  @P6 STG.E.U8 desc[UR40][R24.64], R5 ;  /* 0x0000000518006986 */ /* 0x0001e2000c101128 */
[----:B------:R-:W-:-:S03]  /*77150*/  LOP3.LUT P6, RZ, R10, 0x80000, RZ, 0xc0, !PT ;  /* 0x000800000aff7812 */ /* 0x000fc600078cc0ff */
[----:B------:R-:W4:Y:S01]  /*77160*/  LDL.LU.64 R26, [R1+0x280] ;  /* 0x00028000011a7983 */ /* 0x000f220000300a00 */
[----:B0-----:R-:W-:-:S03]  /*77170*/  PRMT R5, R0, 0x7772, RZ ;  /* 0x0000777200057816 */ /* 0x001fc600000000ff */
[----:B------:R-:W4:Y:S06]  /*77180*/  LDL.LU.64 R24, [R1+0x268] ;  /* 0x0002680001187983 */ /* 0x000f2c0000300a00 */
[----:B------:R0:W-:Y:S01]  /*77190*/  @P6 STG.E.U8 desc[UR40][R8.64], R5 ;  /* 0x0000000508006986 */ /* 0x0001e2000c101128 */
[----:B------:R-:W-:Y:S02]  /*771a0*/  LOP3.LUT P6, RZ, R10, 0x40000, RZ, 0xc0, !PT ;  /* 0x000400000aff7812 */ /* 0x000fe400078cc0ff */
[----:B0-----:R-:W-:Y:S01]  /*771b0*/  PRMT R5, R0, 0x7773, RZ ;  /* 0x0000777300057816 */ /* 0x001fe200000000ff */
[----:B------:R-:W4:Y:S10]  /*771c0*/  LDL.LU.64 R8, [R1+0x260] ;  /* 0x0002600001087983 */ /* 0x000f340000300a00 */
[----:B---3--:R0:W-:Y:S01]  /*771d0*/  @P6 STG.E.U8 desc[UR40][R2.64], R5 ;  /* 0x0000000502006986 */ /* 0x0081e2000c101128 */
[----:B------:R-:W-:-:S02]  /*771e0*/  LOP3.LUT P6, RZ, R10, 0x20000, RZ, 0xc0, !PT ;  /* 0x000200000aff7812 */ /* 0x000fc400078cc0ff */
[----:B0-----:R-:W-:Y:S01]  /*771f0*/  PRMT R5, R15, 0x7770, RZ ;  /* 0x000077700f057816 */ /* 0x001fe200000000ff */
[----:B------:R-:W3:Y:S10]  /*77200*/  LDL.LU.64 R2, [R1+0x248] ;  /* 0x0002480001027983 */ /* 0x000ef40000300a00 */
        /* <DEDUP_REMOVED lines=10> */
[----:B--2---:R0:W-:Y:S04]  /*772b0*/  @P6 STG.E.U8 desc[UR40][R6.64], R5 ;  /* 0x0000000506006986 */ /* 0x0041e8000c101128 */
[----:B0-----:R-:W2:Y:S01]  /*772c0*/  LDL.LU R7, [R1+0x20a8] ;  /* 0x0020a80001077983 */ /* 0x001ea20000300800 */
[----:B------:R-:W-:Y:S02]  /*772d0*/  LOP3.LUT P6, RZ, R10, 0x4000, RZ, 0xc0, !PT ;  /* 0x000040000aff7812 */ /* 0x000fe400078cc0ff */
[----:B------:R-:W-:-:S11]  /*772e0*/  PRMT R5, R15, 0x7773, RZ ;  /* 0x000077730f057816 */ /* 0x000fd600000000ff */
[----:B----4-:R0:W-:Y:S01]  /*772f0*/  @P6 STG.E.U8 desc[UR40][R18.64], R5 ;  /* 0x0000000512006986 */ /* 0x0101e2000c101128 */
[----:B------:R-:W-:Y:S02]  /*77300*/  LOP3.LUT P6, RZ, R10, 0x2000, RZ, 0xc0, !PT ;  /* 0x000020000aff7812 */ /* 0x000fe400078cc0ff */
[----:B0-----:R-:W-:-:S11]  /*77310*/  PRMT R5, R17, 0x7770, RZ ;  /* 0x0000777011057816 */ /* 0x001fd600000000ff */
[----:B------:R0:W-:Y:S01]  /*77320*/  @P6 STG.E.U8 desc[UR40][R12.64], R5 ;  /* 0x000000050c006986 */ /* 0x0001e2000c101128 */
[----:B------:R-:W-:Y:S02]  /*77330*/  LOP3.LUT P6, RZ, R10, 0x1000, RZ, 0xc0, !PT ;  /* 0x000010000aff7812 */ /* 0x000fe400078cc0ff */
[----:B0-----:R-:W-:-:S11]  /*77340*/  PRMT R5, R17, 0x7771, RZ ;  /* 0x0000777111057816 */ /* 0x001fd600000000ff */
[----:B------:R0:W-:Y:S01]  /*77350*/  @P6 STG.E.U8 desc[UR40][R28.64], R5 ;  /* 0x000000051c006986 */ /* 0x0001e2000c101128 */
[----:B------:R-:W-:Y:S02]  /*77360*/  LOP3.LUT P3, RZ, R16, 0x8000000, RZ, 0xc0, !PT ;  /* 0x0800000010ff7812 */ /* 0x000fe4000786c0ff */
[----:B0-----:R-:W-:-:S05]  /*77370*/  PRMT R5, R17, 0x7772, RZ ;  /* 0x0000777211057816 */ /* 0x001fca00000000ff */
[----:B------:R0:W-:Y:S01]  /*77380*/  @P5 STG.E.U8 desc[UR40][R22.64], R5 ;  /* 0x0000000516005986 */ /* 0x0001e2000c101128 */
[----:B------:R-:W-:Y:S02]  /*77390*/  LOP3.LUT P2, RZ, R16, 0x4000000, RZ, 0xc0, !PT ;  /* 0x0400000010ff7812 */ /* 0x000fe4000784c0ff */
[----:B0-----:R-:W-:-:S05]  /*773a0*/  PRMT R5, R17, 0x7773, RZ ;  /* 0x0000777311057816 */ /* 0x001fca00000000ff */
[----:B------:R2:W-:Y:S01]  /*773b0*/  @P4 STG.E.U8 desc[UR40][R20.64], R5 ;  /* 0x0000000514004986 */ /* 0x0005e2000c101128 */
        /* <DEDUP_REMOVED lines=10> */
[----:B---3--:R0:W-:Y:S04]  /*77460*/  @P0 STG.E.U8 desc[UR40][R2.64], R5 ;  /* 0x0000000502000986 */ /* 0x0081e8000c101128 */
[----:B0-----:R-:W3:Y:S04]  /*77470*/  LDL.LU.64 R2, [R1+0x240] ;  /* 0x0002400001027983 */ /* 0x001ee80000300a00 */
[----:B------:R-:W4:Y:S04]  /*77480*/  LDL.LU.64 R22, [R1+0x228] ;  /* 0x0002280001167983 */ /* 0x000f280000300a00 */
[----:B------:R-:W2:Y:S04]  /*77490*/  LDL.LU.64 R20, [R1+0x220] ;  /* 0x0002200001147983 */ /* 0x000ea80000300a00 */
[----:B------:R-:W2:Y:S01]  /*774a0*/  LDL.LU R0, [R1+0x12c] ;  /* 0x00012c0001007983 */ /* 0x000ea20000300800 */
[----:B------:R-:W-:-:S03]  /*774b0*/  LOP3.LUT P3, RZ, R16, 0x800000, RZ, 0xc0, !PT ;  /* 0x0080000010ff7812 */ /* 0x000fc6000786c0ff */
[----:B------:R-:W3:Y:S04]  /*774c0*/  LDL.LU.64 R26, [R1+0x208] ;  /* 0x00020800011a7983 */ /* 0x000ee80000300a00 */
[----:B------:R-:W4:Y:S04]  /*774d0*/  LDL.LU.64 R24, [R1+0x200] ;  /* 0x0002000001187983 */ /* 0x000f280000300a00 */
[----:B------:R-:W4:Y:S04]  /*774e0*/  LDL.LU R17, [R1+0x110] ;  /* 0x0001100001117983 */ /* 0x000f280000300800 */
[----:B------:R-:W4:Y:S01]  /*774f0*/  LDL.LU.64 R8, [R1+0x1c8] ;  /* 0x0001c80001087983 */ /* 0x000f220000300a00 */
[----:B------:R-:W-:-:S02]  /*77500*/  LOP3.LUT P6, RZ, R16, 0x2000, RZ, 0xc0, !PT ;  /* 0x0000200010ff7812 */ /* 0x000fc400078cc0ff */
[----:B------:R-:W-:-:S11]  /*77510*/  LOP3.LUT R10, R10, 0xffffffef, RZ, 0xc0, !PT ;  /* 0xffffffef0a0a7812 */ /* 0x000fd600078ec0ff */
[----:B------:R-:W-:-:S04]  /*77520*/  @P6 LOP3.LUT R10, R10, 0x10, RZ, 0xfc, !PT ;  /* 0x000000100a0a6812 */ /* 0x000fc800078efcff */
[----:B------:R-:W-:Y:S02]  /*77530*/  LOP3.LUT R10, R10, 0xffffffdf, RZ, 0xc0, !PT ;  /* 0xffffffdf0a0a7812 */ /* 0x000fe400078ec0ff */
[----:B--2---:R-:W-:-:S05]  /*77540*/  PRMT R5, R0, 0x7770, RZ ;  /* 0x0000777000057816 */ /* 0x004fca00000000ff */
[----:B---3--:R0:W-:Y:S04]  /*77550*/  @P3 STG.E.U8 desc[UR40][R2.64], R5 ;  /* 0x0000000502003986 */ /* 0x0081e8000c101128 */
[----:B0-----:R-:W2:Y:S04]  /*77560*/  LDL.LU.64 R2, [R1+0x218] ;  /* 0x0002180001027983 */ /* 0x001ea80000300a00 */
[----:B------:R-:W3:Y:S01]  /*77570*/  LDL.LU R15, [R1+0x100] ;  /* 0x00010000010f7983 */ /* 0x000ee20000300800 */
        /* <DEDUP_REMOVED lines=10> */
[----:B------:R-:W-:-:S09]  /*77620*/  LOP3.LUT P3, RZ, R7, 0x20000000, RZ, 0xc0, !PT ;  /* 0x2000000007ff7812 */ /* 0x000fd2000786c0ff */
[----:B------:R-:W-:Y:S02]  /*77630*/  @P6 LOP3.LUT R10, R10, 0x100, RZ, 0xfc, !PT ;  /* 0x000001000a0a6812 */ /* 0x000fe400078efcff */
[----:B------:R-:W-:Y:S02]  /*77640*/  LOP3.LUT P6, RZ, R7, 0x80000000, RZ, 0xc0, !PT ;  /* 0x8000000007ff7812 */ /* 0x000fe400078cc0ff */
[----:B------:R-:W-:Y:S01]  /*77650*/  LOP3.LUT R10, R10, 0xfffffdff, RZ, 0xc0, !PT ;  /* 0xfffffdff0a0a7812 */ /* 0x000fe200078ec0ff */
[----:B---3--:R0:W-:Y:S04]  /*77660*/  STL.64 [R1+0x2098], R14 ;  /* 0x0020980e01007387 */ /* 0x0081e80000100a00 */
[----:B0-----:R-:W3:Y:S04]  /*77670*/  LDL.LU.64 R14, [R1+0x210] ;  /* 0x00021000010e7983 */ /* 0x001ee80000300a00 */
[----:B------:R0:W-:Y:S04]  /*77680*/  STL [R1+0x208c], R7 ;  /* 0x00208c0701007387 */ /* 0x0001e80000100800 */
[----:B0-----:R-:W3:Y:S01]  /*77690*/  LDL.LU.64 R6, [R1+0x230] ;  /* 0x0002300001067983 */ /* 0x001ee20000300a00 */
[----:B------:R-:W-:-:S02]  /*776a0*/  @P6 LOP3.LUT R10, R10, 0x200, RZ, 0xfc, !PT ;  /* 0x000002000a0a6812 */ /* 0x000fc400078efcff */
[----:B------:R-:W-:Y:S02]  /*776b0*/  LOP3.LUT P6, RZ, R16, 0x20000, RZ, 0xc0, !PT ;  /* 0x0002000010ff7812 */ /* 0x000fe400078cc0ff */
        /* <DEDUP_REMOVED lines=12> */
[----:B------:R0:W-:Y:S02]  /*77780*/  @P1 STG.E.U8 desc[UR40][R20.64], R5 ;  /* 0x0000000514001986 */ /* 0x0001e4000c101128 */
[----:B0-----:R-:W-:-:S05]  /*77790*/  PRMT R5, R0, 0x7773, RZ ;  /* 0x0000777300057816 */ /* 0x001fca00000000ff */
[----:B------:R0:W-:Y:S02]  /*777a0*/  @P0 STG.E.U8 desc[UR40][R26.64], R5 ;  /* 0x000000051a000986 */ /* 0x0001e4000c101128 */
[----:B0-----:R-:W-:-:S05]  /*777b0*/  PRMT R5, R17, 0x7770, RZ ;  /* 0x0000777011057816 */ /* 0x001fca00000000ff */
[----:B------:R0:W-:Y:S01]  /*777c0*/  @P6 STG.E.U8 desc[UR40][R24.64], R5 ;  /* 0x0000000518006986 */ /* 0x0001e2000c101128 */
[----:B------:R-:W-:Y:S02]  /*777d0*/  LOP3.LUT P6, RZ, R10, 0x800, RZ, 0xc0, !PT ;  /* 0x000008000aff7812 */ /* 0x000fe400078cc0ff */
[----:B0-----:R-:W-:-:S11]  /*777e0*/  PRMT R5, R17, 0x7771, RZ ;  /* 0x0000777111057816 */ /* 0x001fd600000000ff */
[----:B------:R0:W-:Y:S01]  /*777f0*/  @P6 STG.E.U8 desc[UR40][R8.64], R5 ;  /* 0x0000000508006986 */ /* 0x0001e2000c101128 */
[----:B------:R-:W-:Y:S02]  /*77800*/  LOP3.LUT P6, RZ, R10, 0x400, RZ, 0xc0, !PT ;  /* 0x000004000aff7812 */ /* 0x000fe400078cc0ff */
[----:B0-----:R-:W-:-:S11]  /*77810*/  PRMT R5, R17, 0x7772, RZ ;  /* 0x0000777211057816 */ /* 0x001fd600000000ff */
[----:B--2---:R0:W-:Y:S01]  /*77820*/  @P6 STG.E.U8 desc[UR40][R2.64], R5 ;  /* 0x0000000502006986 */ /* 0x0041e2000c101128 */
[----:B------:R-:W-:Y:S02]  /*77830*/  LOP3.LUT P6, RZ, R10, 0x200, RZ, 0xc0, !PT ;  /* 0x000002000aff7812 */ /* 0x000fe400078cc0ff */
[----:B0-----:R-:W-:-:S11]  /*77840*/  PRMT R5, R17, 0x7773, RZ ;  /* 0x0000777311057816 */ /* 0x001fd600000000ff */
[----:B---3--:R-:W-:Y:S04]  /*77850*/  @P6 STG.E.U8 desc[UR40][R14.64], R5 ;  /* 0x000000050e006986 */ /* 0x008fe8000c101128 */
[----:B------:R0:W-:Y:S04]  /*77860*/  STL.64 [R1+0x2090], R6 ;  /* 0x0020900601007387 */ /* 0x0001e80000100a00 */
[----:B0-----:R-:W2:Y:S04]  /*77870*/  LDL.LU.64 R6, [R1+0x238] ;  /* 0x0002380001067983 */ /* 0x001ea80000300a00 */
[----:B------:R-:W3:Y:S04]  /*77880*/  LDL.LU.64 R18, [R1+0x258] ;  /* 0x0002580001127983 */ /* 0x000ee80000300a00 */
[----:B------:R-:W4:Y:S04]  /*77890*/  LDL.LU.64 R12, [R1+0x250] ;  /* 0x00025000010c7983 */ /* 0x000f280000300a00 */
[----:B------:R-:W2:Y:S04]  /*778a0*/  LDL.LU.64 R28, [R1+0x278] ;  /* 0x00027800011c7983 */ /* 0x000ea80000300a00 */
[----:B------:R-:W2:Y:S04]  /*778b0*/  LDL.LU.64 R22, [R1+0x270] ;  /* 0x0002700001167983 */ /* 0x000ea80000300a00 */
[----:B------:R-:W2:Y:S04]  /*778c0*/  LDL.LU.64 R20, [R1+0x298] ;  /* 0x0002980001147983 */ /* 0x000ea80000300a00 */
[----:B------:R-:W2:Y:S04]  /*778d0*/  LDL.LU.64 R26, [R1+0x290] ;  /* 0x00029000011a7983 */ /* 0x000ea80000300a00 */
[----:B------:R-:W2:Y:S04]  /*778e0*/  LDL.LU R0, [R1+0x104] ;  /* 0x0001040001007983 */ /* 0x000ea80000300800 */
[----:B------:R-:W2:Y:S04]  /*778f0*/  LDL.LU.64 R24, [R1+0x2b8] ;  /* 0x0002b80001187983 */ /* 0x000ea80000300a00 */
[----:B------:R-:W2:Y:S04]  /*77900*/  LDL.LU.64 R8, [R1+0x2b0] ;  /* 0x0002b00001087983 */ /* 0x000ea80000300a00 */
[----:B------:R-:W2:Y:S04]  /*77910*/  LDL.LU.64 R2, [R1+0x2d0] ;  /* 0x0002d00001027983 */ /* 0x000ea80000300a00 */
[----:B------:R-:W2:Y:S04]  /*77920*/  LDL.LU R17, [R1+0x20a0] ;  /* 0x0020a00001117983 */ /* 0x000ea80000300800 */
[----:B------:R-:W2:Y:S01]  /*77930*/  LDL.LU.64 R14, [R1+0x2098] ;  /* 0x00209800010e7983 */ /* 0x000ea20000300a00 */
[----:B------:R-:W-:-:S02]  /*77940*/  LOP3.LUT P6, RZ, R10, 0x100, RZ, 0xc0, !PT ;  /* 0x000001000aff7812 */ /* 0x000fc400078cc0ff */
[----:B--2---:R-:W-:-:S11]  /*77950*/  PRMT R5, R15, 0x7770, RZ ;  /* 0x000077700f057816 */ /* 0x004fd600000000ff */
[----:B------:R0:W-:Y:S04]  /*77960*/  @P6 STG.E.U8 desc[UR40][R6.64], R5 ;  /* 0x0000000506006986 */ /* 0x0001e8000c101128 */
[----:B0-----:R-:W2:Y:S01]  /*77970*/  LDL.LU.64 R6, [R1+0x2090] ;  /* 0x0020900001067983 */ /* 0x001ea20000300a00 */
[----:B------:R-:W-:Y:S02]  /*77980*/  LOP3.LUT P6, RZ, R10, 0x80, RZ, 0xc0, !PT ;  /* 0x000000800aff7812 */ /* 0x000fe400078cc0ff */
[----:B------:R-:W-:Y:S02]  /*77990*/  PRMT R5, R15, 0x7771, RZ ;  /* 0x000077710f057816 */ /* 0x000fe400000000ff */
[C---:B------:R-:W-:Y:S02]  /*779a0*/  LOP3.LUT P5, RZ, R16.reuse, 0x1000, RZ, 0xc0, !PT ;  /* 0x0000100010ff7812 */ /* 0x040fe400078ac0ff */
[----:B------:R-:W-:-:S02]  /*779b0*/  LOP3.LUT P4, RZ, R16, 0x800, RZ, 0xc0, !PT ;  /* 0x0000080010ff7812 */ /* 0x000fc4000788c0ff */
[C---:B------:R-:W-:Y:S02]  /*779c0*/  LOP3.LUT P2, RZ, R16.reuse, 0x400, RZ, 0xc0, !PT ;  /* 0x0000040010ff7812 */ /* 0x040fe4000784c0ff */
[C---:B------:R-:W-:Y:S02]  /*779d0*/  LOP3.LUT P1, RZ, R16.reuse, 0x200, RZ, 0xc0, !PT ;  /* 0x0000020010ff7812 */ /* 0x040fe4000782c0ff */
[----:B------:R-:W-:Y:S01]  /*779e0*/  LOP3.LUT P0, RZ, R16, 0x100, RZ, 0xc0, !PT ;  /* 0x0000010010ff7812 */ /* 0x000fe2000780c0ff */
[----:B--2---:R0:W-:Y:S01]  /*779f0*/  @P6 STG.E.U8 desc[UR40][R6.64], R5 ;  /* 0x0000000506006986 */ /* 0x0041e2000c101128 */
[C---:B------:R-:W-:Y:S02]  /*77a00*/  LOP3.LUT P6, RZ, R10.reuse, 0x40, RZ, 0xc0, !PT ;  /* 0x000000400aff7812 */ /* 0x040fe400078cc0ff */
[----:B0-----:R-:W-:Y:S01]  /*77a10*/  PRMT R5, R15, 0x7772, RZ ;  /* 0x000077720f057816 */ /* 0x001fe200000000ff */
[----:B------:R-:W2:Y:S10]  /*77a20*/  LDL.LU R7, [R1+0x208c] ;  /* 0x00208c0001077983 */ /* 0x000eb40000300800 */
[----:B---3--:R0:W-:Y:S01]  /*77a30*/  @P6 STG.E.U8 desc[UR40][R18.64], R5 ;  /* 0x0000000512006986 */ /* 0x0081e2000c101128 */
[----:B------:R-:W-:-:S02]  /*77a40*/  LOP3.LUT P6, RZ, R10, 0x20, RZ, 0xc0, !PT ;  /* 0x000000200aff7812 */ /* 0x000fc400078cc0ff */
[----:B0-----:R-:W-:-:S11]  /*77a50*/  PRMT R5, R15, 0x7773, RZ ;  /* 0x000077730f057816 */ /* 0x001fd600000000ff */
[----:B----4-:R0:W-:Y:S01]  /*77a60*/  @P6 STG.E.U8 desc[UR40][R12.64], R5 ;  /* 0x000000050c006986 */ /* 0x0101e2000c101128 */
[----:B------:R-:W-:Y:S02]  /*77a70*/  LOP3.LUT P6, RZ, R10, 0x10, RZ, 0xc0, !PT ;  /* 0x000000100aff7812 */ /* 0x000fe400078cc0ff */
[----:B0-----:R-:W-:-:S11]  /*77a80*/  PRMT R5, R14, 0x7770, RZ ;  /* 0x000077700e057816 */ /* 0x001fd600000000ff */
[----:B------:R0:W-:Y:S02]  /*77a90*/  @P6 STG.E.U8 desc[UR40][R28.64], R5 ;  /* 0x000000051c006986 */ /* 0x0001e4000c101128 */
[----:B0-----:R-:W-:-:S05]  /*77aa0*/  PRMT R5, R14, 0x7771, RZ ;  /* 0x000077710e057816 */ /* 0x001fca00000000ff */
[----:B------:R0:W-:Y:S02]  /*77ab0*/  @P5 STG.E.U8 desc[UR40][R22.64], R5 ;  /* 0x0000000516005986 */ /* 0x0001e4000c101128 */
[----:B0-----:R-:W-:-:S05]  /*77ac0*/  PRMT R5, R14, 0x7772, RZ ;  /* 0x000077720e057816 */ /* 0x001fca00000000ff */
[----:B------:R0:W-:Y:S02]  /*77ad0*/  @P4 STG.E.U8 desc[UR40][R20.64], R5 ;  /* 0x0000000514004986 */ /* 0x0001e4000c101128 */
[----:B0-----:R-:W-:Y:S02]  /*77ae0*/  PRMT R5, R14, 0x7773, RZ ;  /* 0x000077730e057816 */ /* 0x001fe400000000ff */
[----:B------:R-:W3:Y:S04]  /*77af0*/  LDL.LU R14, [R1+0x2088] ;  /* 0x00208800010e7983 */ /* 0x000ee80000300800 */
[----:B------:R0:W-:Y:S02]  /*77b00*/  @P3 STG.E.U8 desc[UR40][R26.64], R5 ;  /* 0x000000051a003986 */ /* 0x0001e4000c101128 */
[----:B0-----:R-:W-:-:S05]  /*77b10*/  PRMT R5, R0, 0x7770, RZ ;  /* 0x0000777000057816 */ /* 0x001fca00000000ff */
[----:B------:R0:W-:Y:S02]  /*77b20*/  @P2 STG.E.U8 desc[UR40][R24.64], R5 ;  /* 0x0000000518002986 */ /* 0x0001e4000c101128 */
[----:B0-----:R-:W-:-:S05]  /*77b30*/  PRMT R5, R0, 0x7771, RZ ;  /* 0x0000777100057816 */ /* 0x001fca00000000ff */
[----:B------:R0:W-:Y:S02]  /*77b40*/  @P1 STG.E.U8 desc[UR40][R8.64], R5 ;  /* 0x0000000508001986 */ /* 0x0001e4000c101128 */
[----:B0-----:R-:W-:Y:S02]  /*77b50*/  PRMT R5, R0, 0x7772, RZ ;  /* 0x0000777200057816 */ /* 0x001fe400000000ff */
[----:B------:R-:W4:Y:S04]  /*77b60*/  LDL.LU.64 R8, [R1+0x2e8] ;  /* 0x0002e80001087983 */ /* 0x000f280000300a00 */
[----:B------:R0:W-:Y:S04]  /*77b70*/  @P0 STG.E.U8 desc[UR40][R2.64], R5 ;  /* 0x0000000502000986 */ /* 0x0001e8000c101128 */
[----:B0-----:R-:W4:Y:S04]  /*77b80*/  LDL.LU.64 R2, [R1+0x308] ;  /* 0x0003080001027983 */ /* 0x001f280000300a00 */
[----:B------:R-:W4:Y:S04]  /*77b90*/  LDL.LU.64 R28, [R1+0x300] ;  /* 0x00030000011c7983 */ /* 0x000f280000300a00 */
[----:B------:R-:W4:Y:S04]  /*77ba0*/  LDL.LU.64 R20, [R1+0x328] ;  /* 0x0003280001147983 */ /* 0x000f280000300a00 */
[----:B------:R-:W4:Y:S01]  /*77bb0*/  LDL.LU R27, [R1+0x118] ;  /* 0x00011800011b7983 */ /* 0x000f220000300800 */
[----:B------:R-:W-:-:S02]  /*77bc0*/  LOP3.LUT R11, R11, 0xefffffff, RZ, 0xc0, !PT ;  /* 0xefffffff0b0b7812 */ /* 0x000fc400078ec0ff */
[----:B------:R-:W-:Y:S01]  /*77bd0*/  LOP3.LUT R10, R10, 0xfffffffe, RZ, 0xc0, !PT ;  /* 0xfffffffe0a0a7812 */ /* 0x000fe200078ec0ff */
[----:B------:R-:W4:Y:S01]  /*77be0*/  LDL.LU.64 R24, [R1+0x320] ;  /* 0x0003200001187983 */ /* 0x000f220000300a00 */
[----:B------:R-:W-:Y:S02]  /*77bf0*/  LOP3.LUT P2, RZ, R16, 0x80, RZ, 0xc0, !PT ;  /* 0x0000008010ff7812 */ /* 0x000fe4000784c0ff */
[----:B------:R-:W-:Y:S01]  /*77c00*/  PRMT R5, R0, 0x7773, RZ ;  /* 0x0000777300057816 */ /* 0x000fe200000000ff */
[----:B------:R-:W4:Y:S04]  /*77c10*/  LDL.LU R15, [R1+0x108] ;  /* 0x00010800010f7983 */ /* 0x000f280000300800 */
[----:B------:R-:W-:Y:S01]  /*77c20*/  STL [R1+0x1ffc], R17 ;  /* 0x001ffc1101007387 */ /* 0x000fe20000100800 */
[----:B--2---:R-:W-:-:S13]  /*77c30*/  LOP3.LUT P6, RZ, R7, 0x2000000, RZ, 0xc0, !PT ;  /* 0x0200000007ff7812 */ /* 0x004fda00078cc0ff */
[----:B------:R-:W-:-:S04]  /*77c40*/  @P6 LOP3.LUT R11, R11, 0x10000000, RZ, 0xfc, !PT ;  /* 0x100000000b0b6812 */ /* 0x000fc800078efcff */
[----:B------:R-:W-:Y:S02]  /*77c50*/  LOP3.LUT R11, R11, 0xdfffffff, RZ, 0xc0, !PT ;  /* 0xdfffffff0b0b7812 */ /* 0x000fe400078ec0ff */
[----:B---3--:R-:W-:-:S13]  /*77c60*/  LOP3.LUT P6, RZ, R14, 0x80000000, RZ, 0xc0, !PT ;  /* 0x800000000eff7812 */ /* 0x008fda00078cc0ff */
        /* <DEDUP_REMOVED lines=10> */
[----:B------:R-:W-:Y:S02]  /*77d10*/  LOP3.LUT R10, R10, 0xfffffffd, RZ, 0xc0, !PT ;  /* 0xfffffffd0a0a7812 */ /* 0x000fe400078ec0ff */
[----:B------:R-:W-:-:S09]  /*77d20*/  LOP3.LUT P3, RZ, R7, 0x10000000, RZ, 0xc0, !PT ;  /* 0x1000000007ff7812 */ /* 0x000fd2000786c0ff */
[----:B------:R-:W-:Y:S02]  /*77d30*/  @P6 LOP3.LUT R10, R10, 0x2, RZ, 0xfc, !PT ;  /* 0x000000020a0a6812 */ /* 0x000fe400078efcff */
[----:B------:R-:W-:Y:S02]  /*77d40*/  LOP3.LUT P6, RZ, R16, 0x8, RZ, 0xc0, !PT ;  /* 0x0000000810ff7812 */ /* 0x000fe400078cc0ff */
[----:B------:R-:W-:Y:S01]  /*77d50*/  LOP3.LUT R10, R10, 0xfffffffb, RZ, 0xc0, !PT ;  /* 0xfffffffb0a0a7812 */ /* 0x000fe200078ec0ff */
[----:B----4-:R0:W-:Y:S10]  /*77d60*/  @P3 STG.E.U8 desc[UR40][R8.64], R5 ;  /* 0x0000000508003986 */ /* 0x0101f4000c101128 */
[----:B------:R-:W-:-:S02]  /*77d70*/  @P6 LOP3.LUT R10, R10, 0x4, RZ, 0xfc, !PT ;  /* 0x000000040a0a6812 */ /* 0x000fc400078efcff */
[----:B------:R-:W-:Y:S01]  /*77d80*/  LOP3.LUT P6, RZ, R16, 0x10, RZ, 0xc0, !PT ;  /* 0x0000001010ff7812 */ /* 0x000fe200078cc0ff */
[----:B0-----:R-:W2:Y:S01]  /*77d90*/  LDL.LU.64 R8, [R1+0x348] ;  /* 0x0003480001087983 */ /* 0x001ea20000300a00 */
[----:B------:R-:W-:Y:S02]  /*77da0*/  PRMT R5, R27, 0x7770, RZ ;  /* 0x000077701b057816 */ /* 0x000fe400000000ff */
[----:B------:R-:W-:-:S03]  /*77db0*/  LOP3.LUT R10, R10, 0xfffffff7, RZ, 0xc0, !PT ;  /* 0xfffffff70a0a7812 */ /* 0x000fc600078ec0ff */
[----:B------:R0:W-:Y:S01]  /*77dc0*/  @P2 STG.E.U8 desc[UR40][R2.64], R5 ;  /* 0x0000000502002986 */ /* 0x0001e2000c101128 */
[----:B------:R-:W-:-:S05]  /*77dd0*/  LOP3.LUT P2, RZ, R7, 0x1000000, RZ, 0xc0, !PT ;  /* 0x0100000007ff7812 */ /* 0x000fca000784c0ff */
[----:B------:R-:W-:Y:S02]  /*77de0*/  @P6 LOP3.LUT R10, R10, 0x8, RZ, 0xfc, !PT ;  /* 0x000000080a0a6812 */ /* 0x000fe400078efcff */
[----:B------:R-:W-:Y:S01]  /*77df0*/  LOP3.LUT P6, RZ, R7, 0x8000000, RZ, 0xc0, !PT ;  /* 0x0800000007ff7812 */ /* 0x000fe200078cc0ff */
[----:B0-----:R-:W3:Y:S04]  /*77e00*/  LDL.LU.64 R2, [R1+0x340] ;  /* 0x0003400001027983 */ /* 0x001ee80000300a00 */
[----:B------:R-:W4:Y:S04]  /*77e10*/  LDL.LU R22, [R1+0x11c] ;  /* 0x00011c0001167983 */ /* 0x000f280000300800 */
[----:B------:R0:W-:Y:S04]  /*77e20*/  STL [R1+0x2068], R7 ;  /* 0x0020680701007387 */ /* 0x0001e80000100800 */
[----:B0-----:R-:W2:Y:S04]  /*77e30*/  LDL.LU.64 R6, [R1+0x388] ;  /* 0x0003880001067983 */ /* 0x001ea80000300a00 */
[----:B--2---:R0:W-:Y:S04]  /*77e40*/  STL.64 [R1+0x2070], R6 ;  /* 0x0020700601007387 */ /* 0x0041e80000100a00 */
[----:B0-----:R-:W2:Y:S01]  /*77e50*/  LDL.LU.64 R6, [R1+0x360] ;  /* 0x0003600001067983 */ /* 0x001ea20000300a00 */
[----:B------:R-:W-:-:S02]  /*77e60*/  LOP3.LUT P1, RZ, R16, 0x40, RZ, 0xc0, !PT ;  /* 0x0000004010ff7812 */ /* 0x000fc4000782c0ff */
[----:B------:R-:W-:Y:S02]  /*77e70*/  LOP3.LUT P0, RZ, R16, 0x20, RZ, 0xc0, !PT ;  /* 0x0000002010ff7812 */ /* 0x000fe4000780c0ff */
[----:B------:R-:W-:-:S09]  /*77e80*/  PRMT R5, R27, 0x7771, RZ ;  /* 0x000077711b057816 */ /* 0x000fd200000000ff */
[----:B------:R0:W-:Y:S02]  /*77e90*/  @P1 STG.E.U8 desc[UR40][R28.64], R5 ;  /* 0x000000051c001986 */ /* 0x0001e4000c101128 */
[----:B0-----:R-:W-:-:S05]  /*77ea0*/  PRMT R5, R27, 0x7772, RZ ;  /* 0x000077721b057816 */ /* 0x001fca00000000ff */
[----:B------:R0:W-:Y:S02]  /*77eb0*/  @P0 STG.E.U8 desc[UR40][R20.64], R5 ;  /* 0x0000000514000986 */ /* 0x0001e4000c101128 */
[----:B0-----:R-:W-:Y:S02]  /*77ec0*/  PRMT R5, R27, 0x7773, RZ ;  /* 0x000077731b057816 */ /* 0x001fe400000000ff */
[----:B--2---:R0:W-:Y:S04]  /*77ed0*/  STL.64 [R1+0x2080], R6 ;  /* 0x0020800601007387 */ /* 0x0041e80000100a00 */
[----:B0-----:R-:W2:Y:S04]  /*77ee0*/  LDL.LU.64 R6, [R1+0x368] ;  /* 0x0003680001067983 */ /* 0x001ea80000300a00 */
[----:B------:R0:W-:Y:S01]  /*77ef0*/  @P6 STG.E.U8 desc[UR40][R24.64], R5 ;  /* 0x0000000518006986 */ /* 0x0001e2000c101128 */
[----:B------:R-:W-:-:S03]  /*77f00*/  LOP3.LUT P6, RZ, R10, 0x8, RZ, 0xc0, !PT ;  /* 0x000000080aff7812 */ /* 0x000fc600078cc0ff */
[----:B------:R-:W4:Y:S04]  /*77f10*/  LDL.LU.64 R16, [R1+0x380] ;  /* 0x0003800001107983 */ /* 0x000f280000300a00 */
[----:B------:R-:W4:Y:S01]  /*77f20*/  LDL.LU.64 R18, [R1+0x3a8] ;  /* 0x0003a80001127983 */ /* 0x000f220000300a00 */
[----:B0-----:R-:W-:-:S03]  /*77f30*/  PRMT R5, R15, 0x7770, RZ ;  /* 0x000077700f057816 */ /* 0x001fc600000000ff */
[----:B------:R-:W4:Y:S04]  /*77f40*/  LDL.LU R0, [R1+0x10c] ;  /* 0x00010c0001007983 */ /* 0x000f280000300800 */
[----:B------:R0:W-:Y:S01]  /*77f50*/  @P6 STG.E.U8 desc[UR40][R8.64], R5 ;  /* 0x0000000508006986 */ /* 0x0001e2000c101128 */
[----:B------:R-:W-:-:S03]  /*77f60*/  LOP3.LUT P6, RZ, R10, 0x4, RZ, 0xc0, !PT ;  /* 0x000000040aff7812 */ /* 0x000fc600078cc0ff */
[----:B------:R-:W4:Y:S04]  /*77f70*/  LDL.LU.64 R12, [R1+0x3a0] ;  /* 0x0003a000010c7983 */ /* 0x000f280000300a00 */
[----:B------:R-:W4:Y:S01]  /*77f80*/  LDL.LU.64 R28, [R1+0x3c8] ;  /* 0x0003c800011c7983 */ /* 0x000f220000300a00 */
[----:B0-----:R-:W-:-:S03]  /*77f90*/  PRMT R5, R15, 0x7771, RZ ;  /* 0x000077710f057816 */ /* 0x001fc600000000ff */
[----:B------:R-:W4:Y:S04]  /*77fa0*/  LDL.LU.64 R20, [R1+0x3c0] ;  /* 0x0003c00001147983 */ /* 0x000f280000300a00 */
[----:B---3--:R0:W-:Y:S01]  /*77fb0*/  @P6 STG.E.U8 desc[UR40][R2.64], R5 ;  /* 0x0000000502006986 */ /* 0x0081e2000c101128 */
[----:B------:R-:W-:-:S03]  /*77fc0*/  LOP3.LUT P6, RZ, R10, 0x2, RZ, 0xc0, !PT ;  /* 0x000000020aff7812 */ /* 0x000fc600078cc0ff */
[----:B------:R-:W3:Y:S04]  /*77fd0*/  LDL.LU.64 R26, [R1+0x3e8] ;  /* 0x0003e800011a7983 */ /* 0x000ee80000300a00 */
[----:B------:R-:W3:Y:S01]  /*77fe0*/  LDL.LU R23, [R1+0xf0] ;  /* 0x0000f00001177983 */ /* 0x000ee20000300800 */
[----:B0-----:R-:W-:-:S03]  /*77ff0*/  PRMT R5, R15, 0x7772, RZ ;  /* 0x000077720f057816 */ /* 0x001fc600000000ff */
[----:B------:R-:W3:Y:S04]  /*78000*/  LDL.LU.64 R24, [R1+0x3e0] ;  /* 0x0003e00001187983 */ /* 0x000ee80000300a00 */
[----:B------:R-:W3:Y:S04]  /*78010*/  LDL.LU.64 R8, [R1+0x408] ;  /* 0x0004080001087983 */ /* 0x000ee80000300a00 */
[----:B------:R-:W3:Y:S04]  /*78020*/  LDL.LU.64 R2, [R1+0x400] ;  /* 0x0004000001027983 */ /* 0x000ee80000300a00 */
[----:B--2---:R0:W-:Y:S04]  /*78030*/  @P6 STG.E.U8 desc[UR40][R6.64], R5 ;  /* 0x0000000506006986 */ /* 0x0041e8000c101128 */
[----:B0-----:R-:W2:Y:S01]  /*78040*/  LDL.LU.64 R6, [R1+0x2080] ;  /* 0x0020800001067983 */ /* 0x001ea20000300a00 */
[----:B------:R-:W-:-:S02]  /*78050*/  LOP3.LUT P6, RZ, R10, 0x1, RZ, 0xc0, !PT ;  /* 0x000000010aff7812 */ /* 0x000fc400078cc0ff */
[----:B------:R-:W-:Y:S02]  /*78060*/  PRMT R5, R15, 0x7773, RZ ;  /* 0x000077730f057816 */ /* 0x000fe400000000ff */
[----:B------:R-:W3:Y:S09]  /*78070*/  LDL.LU R15, [R1+0x2078] ;  /* 0x00207800010f7983 */ /* 0x000ef20000300800 */
[----:B--2---:R0:W-:Y:S04]  /*78080*/  @P6 STG.E.U8 desc[UR40][R6.64], R5 ;  /* 0x0000000506006986 */ /* 0x0041e8000c101128 */
[----:B0-----:R-:W2:Y:S01]  /*78090*/  LDL.LU.64 R6, [R1+0x2070] ;  /* 0x0020700001067983 */ /* 0x001ea20000300a00 */
[----:B------:R-:W-:-:S02]  /*780a0*/  LOP3.LUT P6, RZ, R11, 0x80000000, RZ, 0xc0, !PT ;  /* 0x800000000bff7812 */ /* 0x000fc400078cc0ff */
[----:B----4-:R-:W-:Y:S02]  /*780b0*/  PRMT R5, R22, 0x7770, RZ ;  /* 0x0000777016057816 */ /* 0x010fe400000000ff */
[C---:B------:R-:W-:Y:S02]  /*780c0*/  LOP3.LUT P5, RZ, R14.reuse, 0x40000000, RZ, 0xc0, !PT ;  /* 0x400000000eff7812 */ /* 0x040fe400078ac0ff */
[C---:B------:R-:W-:Y:S02]  /*780d0*/  LOP3.LUT P4, RZ, R14.reuse, 0x20000000, RZ, 0xc0, !PT ;  /* 0x200000000eff7812 */ /* 0x040fe4000788c0ff */
[C---:B------:R-:W-:Y:S02]  /*780e0*/  LOP3.LUT P3, RZ, R14.reuse, 0x10000000, RZ, 0xc0, !PT ;  /* 0x100000000eff7812 */ /* 0x040fe4000786c0ff */
[----:B------:R-:W-:-:S03]  /*780f0*/  LOP3.LUT P1, RZ, R14, 0x8000000, RZ, 0xc0, !PT ;  /* 0x080000000eff7812 */ /* 0x000fc6000782c0ff */
[----:B--2---:R0:W-:Y:S01]  /*78100*/  @P6 STG.E.U8 desc[UR40][R6.64], R5 ;  /* 0x0000000506006986 */ /* 0x0041e2000c101128 */
[C---:B------:R-:W-:Y:S02]  /*78110*/  LOP3.LUT P6, RZ, R11.reuse, 0x40000000, RZ, 0xc0, !PT ;  /* 0x400000000bff7812 */ /* 0x040fe400078cc0ff */
[----:B0-----:R-:W-:Y:S01]  /*78120*/  PRMT R5, R22, 0x7771, RZ ;  /* 0x0000777116057816 */ /* 0x001fe200000000ff */
[----:B------:R-:W2:Y:S10]  /*78130*/  LDL.LU R7, [R1+0x2068] ;  /* 0x0020680001077983 */ /* 0x000eb40000300800 */
        /* <DEDUP_REMOVED lines=15> */
[----:B0-----:R-:W-:Y:S02]  /*78230*/  PRMT R5, R23, 0x7770, RZ ;  /* 0x0000777017057816 */ /* 0x001fe400000000ff */
[----:B------:R-:W3:Y:S04]  /*78240*/  LDL.LU.64 R24, [R1+0x428] ;  /* 0x0004280001187983 */ /* 0x000ee80000300a00 */
[----:B------:R0:W-:Y:S04]  /*78250*/  @P1 STG.E.U8 desc[UR40][R8.64], R5 ;  /* 0x0000000508001986 */ /* 0x0001e8000c101128 */
[----:B0-----:R-:W4:Y:S01]  /*78260*/  LDL.LU.64 R8, [R1+0x420] ;  /* 0x0004200001087983 */ /* 0x001f220000300a00 */
[----:B------:R-:W-:-:S02]  /*78270*/  LOP3.LUT P0, RZ, R14, 0x4000000, RZ, 0xc0, !PT ;  /* 0x040000000eff7812 */ /* 0x000fc4000780c0ff */
[----:B------:R-:W-:Y:S02]  /*78280*/  LOP3.LUT P3, RZ, R14, 0x2000000, RZ, 0xc0, !PT ;  /* 0x020000000eff7812 */ /* 0x000fe4000786c0ff */
[----:B------:R-:W-:-:S09]  /*78290*/  PRMT R5, R23, 0x7771, RZ ;  /* 0x0000777117057816 */ /* 0x000fd200000000ff */
[----:B------:R0:W-:Y:S02]  /*782a0*/  @P0 STG.E.U8 desc[UR40][R2.64], R5 ;  /* 0x0000000502000986 */ /* 0x0001e4000c101128 */
[----:B0-----:R-:W-:Y:S02]  /*782b0*/  PRMT R5, R23, 0x7772, RZ ;  /* 0x0000777217057816 */ /* 0x001fe400000000ff */
[----:B------:R-:W4:Y:S04]  /*782c0*/  LDL.LU.64 R2, [R1+0x448] ;  /* 0x0004480001027983 */ /* 0x000f280000300a00 */
[----:B------:R-:W4:Y:S04]  /*782d0*/  LDL.LU.64 R20, [R1+0x440] ;  /* 0x0004400001147983 */ /* 0x000f280000300a00 */
[----:B------:R-:W4:Y:S04]  /*782e0*/  LDL.LU.64 R26, [R1+0x468] ;  /* 0x00046800011a7983 */ /* 0x000f280000300a00 */
[----:B------:R-:W4:Y:S01]  /*782f0*/  LDL.LU R0, [R1+0xe0] ;  /* 0x0000e00001007983 */ /* 0x000f220000300800 */
[----:B--2---:R-:W-:-:S03]  /*78300*/  LOP3.LUT P2, RZ, R7, 0x800000, RZ, 0xc0, !PT ;  /* 0x0080000007ff7812 */ /* 0x004fc6000784c0ff */
[----:B---3--:R0:W-:Y:S02]  /*78310*/  @P3 STG.E.U8 desc[UR40][R24.64], R5 ;  /* 0x0000000518003986 */ /* 0x0081e4000c101128 */
[----:B0-----:R-:W-:Y:S02]  /*78320*/  PRMT R5, R23, 0x7773, RZ ;  /* 0x0000777317057816 */ /* 0x001fe400000000ff */
[----:B------:R-:W2:Y:S04]  /*78330*/  LDL.LU.64 R24, [R1+0x460] ;  /* 0x0004600001187983 */ /* 0x000ea80000300a00 */
[----:B------:R-:W3:Y:S04]  /*78340*/  LDL.LU R6, [R1+0xf4] ;  /* 0x0000f40001067983 */ /* 0x000ee80000300800 */
[----:B----4-:R0:W-:Y:S04]  /*78350*/  @P2 STG.E.U8 desc[UR40][R8.64], R5 ;  /* 0x0000000508002986 */ /* 0x0101e8000c101128 */
[----:B0-----:R-:W4:Y:S04]  /*78360*/  LDL.LU.64 R8, [R1+0x488] ;  /* 0x0004880001087983 */ /* 0x001f280000300a00 */
[----:B------:R-:W2:Y:S04]  /*78370*/  LDL.LU R18, [R1+0xe4] ;  /* 0x0000e40001127983 */ /* 0x000ea80000300800 */
[----:B--2---:R0:W-:Y:S04]  /*78380*/  STL [R1+0x2050], R18 ;  /* 0x0020501201007387 */ /* 0x0041e80000100800 */
        /* <DEDUP_REMOVED lines=25> */
[----:B------:R-:W-:-:S09]  /*78520*/  LOP3.LUT P1, RZ, R14, 0x1000000, RZ, 0xc0, !PT ;  /* 0x010000000eff7812 */ /* 0x000fd2000782c0ff */
[----:B------:R-:W-:Y:S02]  /*78530*/  @P6 LOP3.LUT R11, R11, 0x4000000, RZ, 0xfc, !PT ;  /* 0x040000000b0b6812 */ /* 0x000fe400078efcff */
[----:B------:R-:W-:Y:S02]  /*78540*/  LOP3.LUT P6, RZ, R7, 0x400000, RZ, 0xc0, !PT ;  /* 0x0040000007ff7812 */ /* 0x000fe400078cc0ff */
[----:B------:R-:W-:Y:S02]  /*78550*/  LOP3.LUT P0, RZ, R14, 0x800000, RZ, 0xc0, !PT ;  /* 0x008000000eff7812 */ /* 0x000fe4000780c0ff */
[----:B------:R-:W-:Y:S02]  /*78560*/  LOP3.LUT R11, R11, 0xf7ffffff, RZ, 0xc0, !PT ;  /* 0xf7ffffff0b0b7812 */ /* 0x000fe400078ec0ff */
[----:B------:R-:W-:-:S05]  /*78570*/  PRMT R5, R0, 0x7770, RZ ;  /* 0x0000777000057816 */ /* 0x000fca00000000ff */
[----:B------:R0:W-:Y:S02]  /*78580*/  @P1 STG.E.U8 desc[UR40][R2.64], R5 ;  /* 0x0000000502001986 */ /* 0x0001e4000c101128 */
[----:B------:R-:W-:Y:S02]  /*78590*/  @P6 LOP3.LUT R11, R11, 0x8000000, RZ, 0xfc, !PT ;  /* 0x080000000b0b6812 */ /* 0x000fe400078efcff */
[----:B------:R-:W-:Y:S02]  /*785a0*/  LOP3.LUT P6, RZ, R14, 0x400000, RZ, 0xc0, !PT ;  /* 0x004000000eff7812 */ /* 0x000fe400078cc0ff */
[C---:B0-----:R-:W-:Y:S01]  /*785b0*/  PRMT R5, R0.reuse, 0x7771, RZ ;  /* 0x0000777100057816 */ /* 0x041fe200000000ff */
[----:B------:R-:W2:Y:S04]  /*785c0*/  LDL.LU.64 R2, [R1+0x4c8] ;  /* 0x0004c80001027983 */ /* 0x000ea80000300a00 */
[----:B------:R0:W-:Y:S04]  /*785d0*/  @P0 STG.E.U8 desc[UR40][R20.64], R5 ;  /* 0x0000000514000986 */ /* 0x0001e8000c101128 */
[----:B------:R-:W2:Y:S04]  /*785e0*/  LDL.LU.64 R16, [R1+0x4c0] ;  /* 0x0004c00001107983 */ /* 0x000ea80000300a00 */
[----:B------:R-:W2:Y:S01]  /*785f0*/  LDL.LU.64 R12, [R1+0x4e8] ;  /* 0x0004e800010c7983 */ /* 0x000ea20000300a00 */
[----:B0-----:R-:W-:-:S03]  /*78600*/  PRMT R5, R0, 0x7772, RZ ;  /* 0x0000777200057816 */ /* 0x001fc600000000ff */
[----:B------:R-:W2:Y:S04]  /*78610*/  LDL.LU.64 R28, [R1+0x4e0] ;  /* 0x0004e000011c7983 */ /* 0x000ea80000300a00 */
[----:B------:R0:W-:Y:S01]  /*78620*/  @P6 STG.E.U8 desc[UR40][R26.64], R5 ;  /* 0x000000051a006986 */ /* 0x0001e2000c101128 */
[----:B------:R-:W-:-:S03]  /*78630*/  LOP3.LUT P6, RZ, R11, 0x8000000, RZ, 0xc0, !PT ;  /* 0x080000000bff7812 */ /* 0x000fc600078cc0ff */
[----:B------:R-:W2:Y:S04]  /*78640*/  LDL.LU.64 R22, [R1+0x508] ;  /* 0x0005080001167983 */ /* 0x000ea80000300a00 */
[----:B------:R-:W2:Y:S01]  /*78650*/  LDL.LU.64 R20, [R1+0x500] ;  /* 0x0005000001147983 */ /* 0x000ea20000300a00 */
[----:B0-----:R-:W-:-:S03]  /*78660*/  PRMT R5, R0, 0x7773, RZ ;  /* 0x0000777300057816 */ /* 0x001fc600000000ff */
[----:B------:R-:W2:Y:S04]  /*78670*/  LDL.LU.64 R26, [R1+0x528] ;  /* 0x00052800011a7983 */ /* 0x000ea80000300a00 */
[----:B------:R3:W-:Y:S01]  /*78680*/  @P6 STG.E.U8 desc[UR40][R24.64], R5 ;  /* 0x0000000518006986 */ /* 0x0007e2000c101128 */
[C---:B------:R-:W-:Y:S02]  /*78690*/  LOP3.LUT P6, RZ, R11.reuse, 0x4000000, RZ, 0xc0, !PT ;  /* 0x040000000bff7812 */ /* 0x040fe400078cc0ff */
[----:B---3--:R-:W-:Y:S01]  /*786a0*/  PRMT R5, R6, 0x7770, RZ ;  /* 0x0000777006057816 */ /* 0x008fe200000000ff */
[----:B------:R-:W3:Y:S10]  /*786b0*/  LDL.LU.64 R24, [R1+0x520] ;  /* 0x0005200001187983 */ /* 0x000ef40000300a00 */
[----:B----4-:R0:W-:Y:S01]  /*786c0*/  @P6 STG.E.U8 desc[UR40][R8.64], R5 ;  /* 0x0000000508006986 */ /* 0x0101e2000c101128 */
[----:B------:R-:W-:-:S03]  /*786d0*/  LOP3.LUT P6, RZ, R11, 0x2000000, RZ, 0xc0, !PT ;  /* 0x020000000bff7812 */ /* 0x000fc600078cc0ff */
[----:B------:R-:W4:Y:S01]  /*786e0*/  LDL.LU R0, [R1+0xe8] ;  /* 0x0000e80001007983 */ /* 0x000f220000300800 */
        /* <DEDUP_REMOVED lines=11> */
[----:B0-----:R-:W2:Y:S01]  /*787a0*/  LDL.LU R18, [R1+0x2050] ;  /* 0x0020500001127983 */ /* 0x001ea20000300800 */
[----:B------:R-:W-:Y:S02]  /*787b0*/  LOP3.LUT P6, RZ, R11, 0x400000, RZ, 0xc0, !PT ;  /* 0x004000000bff7812 */ /* 0x000fe400078cc0ff */
[----:B------:R-:W-:Y:S02]  /*787c0*/  LOP3.LUT P5, RZ, R7, 0x100000, RZ, 0xc0, !PT ;  /* 0x0010000007ff7812 */ /* 0x000fe400078ac0ff */
[----:B--2---:R-:W-:-:S09]  /*787d0*/  PRMT R5, R18, 0x7770, RZ ;  /* 0x0000777012057816 */ /* 0x004fd200000000ff */
[----:B------:R0:W-:Y:S04]  /*787e0*/  @P6 STG.E.U8 desc[UR40][R2.64], R5 ;  /* 0x0000000502006986 */ /* 0x0001e8000c101128 */
[----:B0-----:R-:W2:Y:S01]  /*787f0*/  LDL.LU.64 R2, [R1+0x2048] ;  /* 0x0020480001027983 */ /* 0x001ea20000300a00 */
[----:B------:R-:W-:Y:S02]  /*78800*/  LOP3.LUT P6, RZ, R11, 0x200000, RZ, 0xc0, !PT ;  /* 0x002000000bff7812 */ /* 0x000fe400078cc0ff */
[----:B------:R-:W-:-:S11]  /*78810*/  PRMT R5, R18, 0x7771, RZ ;  /* 0x0000777112057816 */ /* 0x000fd600000000ff */
        /* <DEDUP_REMOVED lines=9> */
[----:B------:R-:W-:Y:S02]  /*788b0*/  LOP3.LUT P1, RZ, R7, 0x80000, RZ, 0xc0, !PT ;  /* 0x0008000007ff7812 */ /* 0x000fe4000782c0ff */
[C---:B------:R-:W-:Y:S02]  /*788c0*/  LOP3.LUT P0, RZ, R14.reuse, 0x1000, RZ, 0xc0, !PT ;  /* 0x000010000eff7812 */ /* 0x040fe4000780c0ff */
[----:B------:R-:W-:Y:S02]  /*788d0*/  LOP3.LUT P6, RZ, R14, 0x4, RZ, 0xc0, !PT ;  /* 0x000000040eff7812 */ /* 0x000fe400078cc0ff */
[----:B------:R-:W-:Y:S02]  /*788e0*/  LOP3.LUT R11, R11, 0xffffefff, RZ, 0xc0, !PT ;  /* 0xffffefff0b0b7812 */ /* 0x000fe400078ec0ff */
        /* <DEDUP_REMOVED lines=8> */
[----:B---3--:R4:W-:Y:S02]  /*78970*/  @P1 STG.E.U8 desc[UR40][R24.64], R5 ;  /* 0x0000000518001986 */ /* 0x0089e4000c101128 */
[----:B----4-:R-:W-:-:S02]  /*78980*/  PRMT R5, R0, 0x7770, RZ ;  /* 0x0000777000057816 */ /* 0x010fc400000000ff */
[----:B------:R-:W3:Y:S04]  /*78990*/  LDL.LU.64 R24, [R1+0x540] ;  /* 0x0005400001187983 */ /* 0x000ee80000300a00 */
[----:B------:R0:W-:Y:S04]  /*789a0*/  @P0 STG.E.U8 desc[UR40][R8.64], R5 ;  /* 0x0000000508000986 */ /* 0x0001e8000c101128 */
[----:B0-----:R-:W4:Y:S01]  /*789b0*/  LDL.LU.64 R8, [R1+0x568] ;  /* 0x0005680001087983 */ /* 0x001f220000300a00 */
[----:B------:R-:W-:Y:S02]  /*789c0*/  @P6 LOP3.LUT R11, R11, 0x1000, RZ, 0xfc, !PT ;  /* 0x000010000b0b6812 */ /* 0x000fe400078efcff */
[----:B------:R-:W-:Y:S01]  /*789d0*/  LOP3.LUT P6, RZ, R14, 0x8, RZ, 0xc0, !PT ;  /* 0x000000080eff7812 */ /* 0x000fe200078cc0ff */
[----:B------:R-:W2:Y:S01]  /*789e0*/  LDL.LU.64 R22, [R1+0x560] ;  /* 0x0005600001167983 */ /* 0x000ea20000300a00 */
[----:B------:R-:W-:-:S02]  /*789f0*/  LOP3.LUT R11, R11, 0xffffdfff, RZ, 0xc0, !PT ;  /* 0xffffdfff0b0b7812 */ /* 0x000fc400078ec0ff */
[C---:B------:R-:W-:Y:S01]  /*78a00*/  LOP3.LUT P3, RZ, R14.reuse, 0x800, RZ, 0xc0, !PT ;  /* 0x000008000eff7812 */ /* 0x040fe2000786c0ff */
[----:B------:R-:W2:Y:S01]  /*78a10*/  LDL.LU.64 R20, [R1+0x588] ;  /* 0x0005880001147983 */ /* 0x000ea20000300a00 */
[----:B------:R-:W-:Y:S02]  /*78a20*/  LOP3.LUT P2, RZ, R14, 0x400, RZ, 0xc0, !PT ;  /* 0x000004000eff7812 */ /* 0x000fe4000784c0ff */
[----:B------:R-:W-:Y:S01]  /*78a30*/  PRMT R5, R0, 0x7771, RZ ;  /* 0x0000777100057816 */ /* 0x000fe200000000ff */
[----:B------:R-:W2:Y:S04]  /*78a40*/  LDL.LU.64 R26, [R1+0x580] ;  /* 0x00058000011a7983 */ /* 0x000ea80000300a00 */
[----:B------:R-:W-:Y:S01]  /*78a50*/  @P6 LOP3.LUT R11, R11, 0x2000, RZ, 0xfc, !PT ;  /* 0x000020000b0b6812 */ /* 0x000fe200078efcff */
[----:B------:R-:W2:Y:S01]  /*78a60*/  LDL.LU R6, [R1+0xfc] ;  /* 0x0000fc0001067983 */ /* 0x000ea20000300800 */
        /* <DEDUP_REMOVED lines=16> */
[----:B------:R-:W-:Y:S02]  /*78b70*/  LOP3.LUT R11, R11, 0xfff7ffff, RZ, 0xc0, !PT ;  /* 0xfff7ffff0b0b7812 */ /* 0x000fe400078ec0ff */
[C---:B------:R-:W-:Y:S02]  /*78b80*/  LOP3.LUT P0, RZ, R14.reuse, 0x200, RZ, 0xc0, !PT ;  /* 0x000002000eff7812 */ /* 0x040fe4000780c0ff */
[----:B------:R-:W-:-:S07]  /*78b90*/  LOP3.LUT P5, RZ, R14, 0x2, RZ, 0xc0, !PT ;  /* 0x000000020eff7812 */ /* 0x000fce00078ac0ff */
[----:B------:R-:W-:Y:S02]  /*78ba0*/  @P6 LOP3.LUT R11, R11, 0x80000, RZ, 0xfc, !PT ;  /* 0x000800000b0b6812 */ /* 0x000fe400078efcff */
[C---:B------:R-:W-:Y:S01]  /*78bb0*/  LOP3.LUT P6, RZ, R14.reuse, 0x100, RZ, 0xc0, !PT ;  /* 0x000001000eff7812 */ /* 0x040fe200078cc0ff */
[----:B---3--:R0:W-:Y:S01]  /*78bc0*/  @P3 STG.E.U8 desc[UR40][R24.64], R5 ;  /* 0x0000000518003986 */ /* 0x0081e2000c101128 */
[----:B------:R-:W-:Y:S02]  /*78bd0*/  LOP3.LUT P3, RZ, R14, 0x1, RZ, 0xc0, !PT ;  /* 0x000000010eff7812 */ /* 0x000fe4000786c0ff */
[----:B0-----:R-:W-:Y:S01]  /*78be0*/  PRMT R5, R0, 0x7772, RZ ;  /* 0x0000777200057816 */ /* 0x001fe200000000ff */
[----:B------:R-:W3:Y:S04]  /*78bf0*/  LDL.LU.64 R24, [R1+0x5a8] ;  /* 0x0005a80001187983 */ /* 0x000ee80000300a00 */
[----:B------:R-:W2:Y:S04]  /*78c00*/  LDL.LU R28, [R1+0xec] ;  /* 0x0000ec00011c7983 */ /* 0x000ea80000300800 */
[----:B----4-:R0:W-:Y:S04]  /*78c10*/  @P2 STG.E.U8 desc[UR40][R8.64], R5 ;  /* 0x0000000508002986 */ /* 0x0101e8000c101128 */
[----:B0-----:R-:W4:Y:S04]  /*78c20*/  LDL.LU.64 R8, [R1+0x5a0] ;  /* 0x0005a00001087983 */ /* 0x001f280000300a00 */
[----:B------:R0:W-:Y:S04]  /*78c30*/  STL [R1+0x1fe4], R15 ;  /* 0x001fe40f01007387 */ /* 0x0001e80000100800 */
[----:B0-----:R-:W2:Y:S04]  /*78c40*/  LDL.LU.64 R14, [R1+0x5f0] ;  /* 0x0005f000010e7983 */ /* 0x001ea80000300a00 */
[----:B--2---:R0:W-:Y:S04]  /*78c50*/  STL.64 [R1+0x2028], R14 ;  /* 0x0020280e01007387 */ /* 0x0041e80000100a00 */
[----:B0-----:R-:W2:Y:S04]  /*78c60*/  LDL.LU.64 R14, [R1+0x5f8] ;  /* 0x0005f800010e7983 */ /* 0x001ea80000300a00 */
[----:B--2---:R0:W-:Y:S04]  /*78c70*/  STL.64 [R1+0x2030], R14 ;  /* 0x0020300e01007387 */ /* 0x0041e80000100a00 */
[----:B0-----:R-:W2:Y:S01]  /*78c80*/  LDL.LU.64 R14, [R1+0x5d0] ;  /* 0x0005d000010e7983 */ /* 0x001ea20000300a00 */
[----:B------:R-:W-:-:S02]  /*78c90*/  LOP3.LUT P1, RZ, R7, 0x40000, RZ, 0xc0, !PT ;  /* 0x0004000007ff7812 */ /* 0x000fc4000782c0ff */
[----:B------:R-:W-:-:S11]  /*78ca0*/  PRMT R5, R0, 0x7773, RZ ;  /* 0x0000777300057816 */ /* 0x000fd600000000ff */
        /* <DEDUP_REMOVED lines=8> */
[----:B------:R-:W2:Y:S04]  /*78d30*/  LDL.LU R29, [R1+0xd0] ;  /* 0x0000d000011d7983 */ /* 0x000ea80000300800 */
[----:B------:R-:W2:Y:S01]  /*78d40*/  LDL.LU.64 R16, [R1+0x618] ;  /* 0x0006180001107983 */ /* 0x000ea20000300a00 */
[----:B0-----:R-:W-:-:S03]  /*78d50*/  PRMT R5, R6, 0x7772, RZ ;  /* 0x0000777206057816 */ /* 0x001fc600000000ff */
[----:B------:R-:W2:Y:S04]  /*78d60*/  LDL.LU.64 R18, [R1+0x610] ;  /* 0x0006100001127983 */ /* 0x000ea80000300a00 */
[----:B---3--:R0:W-:Y:S01]  /*78d70*/  @P6 STG.E.U8 desc[UR40][R24.64], R5 ;  /* 0x0000000518006986 */ /* 0x0081e2000c101128 */
[----:B------:R-:W-:-:S03]  /*78d80*/  LOP3.LUT P6, RZ, R11, 0x40000, RZ, 0xc0, !PT ;  /* 0x000400000bff7812 */ /* 0x000fc600078cc0ff */
[----:B------:R-:W3:Y:S04]  /*78d90*/  LDL.LU R0, [R1+0xc0] ;  /* 0x0000c00001007983 */ /* 0x000ee80000300800 */
[----:B------:R-:W3:Y:S01]  /*78da0*/  LDL.LU.64 R12, [R1+0x638] ;  /* 0x00063800010c7983 */ /* 0x000ee20000300a00 */
[----:B0-----:R-:W-:-:S03]  /*78db0*/  PRMT R5, R6, 0x7773, RZ ;  /* 0x0000777306057816 */ /* 0x001fc600000000ff */
[----:B------:R-:W3:Y:S04]  /*78dc0*/  LDL.LU.64 R22, [R1+0x630] ;  /* 0x0006300001167983 */ /* 0x000ee80000300a00 */
[----:B----4-:R0:W-:Y:S01]  /*78dd0*/  @P6 STG.E.U8 desc[UR40][R8.64], R5 ;  /* 0x0000000508006986 */ /* 0x0101e2000c101128 */
[----:B------:R-:W-:-:S03]  /*78de0*/  LOP3.LUT P6, RZ, R11, 0x20000, RZ, 0xc0, !PT ;  /* 0x000200000bff7812 */ /* 0x000fc600078cc0ff */
[----:B------:R-:W4:Y:S04]  /*78df0*/  LDL.LU.64 R20, [R1+0x658] ;  /* 0x0006580001147983 */ /* 0x000f280000300a00 */
        /* <DEDUP_REMOVED lines=16> */
[----:B------:R-:W-:Y:S02]  /*78f00*/  LOP3.LUT P4, RZ, R7, 0x8000, RZ, 0xc0, !PT ;  /* 0x0000800007ff7812 */ /* 0x000fe4000788c0ff */
[----:B------:R-:W-:-:S02]  /*78f10*/  LOP3.LUT P2, RZ, R2, 0x80000000, RZ, 0xc0, !PT ;  /* 0x8000000002ff7812 */ /* 0x000fc4000784c0ff */
[----:B------:R-:W-:Y:S02]  /*78f20*/  LOP3.LUT P1, RZ, R2, 0x40000000, RZ, 0xc0, !PT ;  /* 0x4000000002ff7812 */ /* 0x000fe4000782c0ff */
[----:B------:R-:W-:-:S03]  /*78f30*/  LOP3.LUT P0, RZ, R7, 0x4000, RZ, 0xc0, !PT ;  /* 0x0000400007ff7812 */ /* 0x000fc6000780c0ff */
[----:B--2---:R0:W-:Y:S01]  /*78f40*/  @P6 STG.E.U8 desc[UR40][R14.64], R5 ;  /* 0x000000050e006986 */ /* 0x0041e2000c101128 */
[----:B------:R-:W-:Y:S02]  /*78f50*/  LOP3.LUT P6, RZ, R11, 0x2000, RZ, 0xc0, !PT ;  /* 0x000020000bff7812 */ /* 0x000fe400078cc0ff */
[----:B0-----:R-:W-:-:S11]  /*78f60*/  PRMT R5, R29, 0x7770, RZ ;  /* 0x000077701d057816 */ /* 0x001fd600000000ff */
[----:B------:R0:W-:Y:S01]  /*78f70*/  @P6 STG.E.U8 desc[UR40][R16.64], R5 ;  /* 0x0000000510006986 */ /* 0x0001e2000c101128 */
[----:B------:R-:W-:Y:S02]  /*78f80*/  LOP3.LUT P6, RZ, R11, 0x1000, RZ, 0xc0, !PT ;  /* 0x000010000bff7812 */ /* 0x000fe400078cc0ff */
[----:B0-----:R-:W-:-:S11]  /*78f90*/  PRMT R5, R29, 0x7771, RZ ;  /* 0x000077711d057816 */ /* 0x001fd600000000ff */
[----:B------:R0:W-:Y:S02]  /*78fa0*/  @P6 STG.E.U8 desc[UR40][R18.64], R5 ;  /* 0x0000000512006986 */ /* 0x0001e4000c101128 */
[----:B0-----:R-:W-:-:S05]  /*78fb0*/  PRMT R5, R29, 0x7772, RZ ;  /* 0x000077721d057816 */ /* 0x001fca00000000ff */
[----:B---3--:R0:W-:Y:S02]  /*78fc0*/  @P5 STG.E.U8 desc[UR40][R12.64], R5 ;  /* 0x000000050c005986 */ /* 0x0081e4000c101128 */
[----:B0-----:R-:W-:-:S05]  /*78fd0*/  PRMT R5, R29, 0x7773, RZ ;  /* 0x000077731d057816 */ /* 0x001fca00000000ff */
[----:B------:R0:W-:Y:S02]  /*78fe0*/  @P4 STG.E.U8 desc[UR40][R22.64], R5 ;  /* 0x0000000516004986 */ /* 0x0001e4000c101128 */
[----:B0-----:R-:W-:-:S05]  /*78ff0*/  PRMT R5, R0, 0x7770, RZ ;  /* 0x0000777000057816 */ /* 0x001fca00000000ff */
[----:B----4-:R0:W-:Y:S02]  /*79000*/  @P3 STG.E.U8 desc[UR40][R20.64], R5 ;  /* 0x0000000514003986 */ /* 0x0101e4000c101128 */
[----:B0-----:R-:W-:-:S05]  /*79010*/  PRMT R5, R0, 0x7771, RZ ;  /* 0x0000777100057816 */ /* 0x001fca00000000ff */
[----:B------:R0:W-:Y:S02]  /*79020*/  @P2 STG.E.U8 desc[UR40][R26.64], R5 ;  /* 0x000000051a002986 */ /* 0x0001e4000c101128 */
[----:B0-----:R-:W-:-:S05]  /*79030*/  PRMT R5, R0, 0x7772, RZ ;  /* 0x0000777200057816 */ /* 0x001fca00000000ff */
[----:B------:R0:W-:Y:S02]  /*79040*/  @P1 STG.E.U8 desc[UR40][R24.64], R5 ;  /* 0x0000000518001986 */ /* 0x0001e4000c101128 */
[----:B0-----:R-:W-:Y:S02]  /*79050*/  PRMT R5, R0, 0x7773, RZ ;  /* 0x0000777300057816 */ /* 0x001fe400000000ff */
[----:B------:R-:W2:Y:S04]  /*79060*/  LDL.LU.64 R24, [R1+0x698] ;  /* 0x0006980001187983 */ /* 0x000ea80000300a00 */
[----:B------:R0:W-:Y:S04]  /*79070*/  @P0 STG.E.U8 desc[UR40][R8.64], R5 ;  /* 0x0000000508000986 */ /* 0x0001e8000c101128 */
[----:B0-----:R-:W3:Y:S04]  /*79080*/  LDL.LU.64 R8, [R1+0x690] ;  /* 0x0006900001087983 */ /* 0x001ee80000300a00 */
[----:B------:R-:W4:Y:S04]  /*79090*/  LDL.LU.64 R28, [R1+0x6b8] ;  /* 0x0006b800011c7983 */ /* 0x000f280000300a00 */
[----:B------:R-:W2:Y:S01]  /*790a0*/  LDL.LU R0, [R1+0xd4] ;  /* 0x0000d40001007983 */ /* 0x000ea20000300800 */
[----:B------:R-:W-:-:S02]  /*790b0*/  LOP3.LUT P6, RZ, R2, 0x100000, RZ, 0xc0, !PT ;  /* 0x0010000002ff7812 */ /* 0x000fc400078cc0ff */
[----:B------:R-:W-:Y:S01]  /*790c0*/  LOP3.LUT R11, R11, 0xffffffef, RZ, 0xc0, !PT ;  /* 0xffffffef0b0b7812 */ /* 0x000fe200078ec0ff */
[----:B------:R-:W3:Y:S01]  /*790d0*/  LDL.LU.64 R20, [R1+0x6b0] ;  /* 0x0006b00001147983 */ /* 0x000ee20000300a00 */
[C---:B------:R-:W-:Y:S02]  /*790e0*/  LOP3.LUT P3, RZ, R2.reuse, 0x20000000, RZ, 0xc0, !PT ;  /* 0x2000000002ff7812 */ /* 0x040fe4000786c0ff */
[----:B------:R-:W-:Y:S01]  /*790f0*/  LOP3.LUT P2, RZ, R2, 0x10000000, RZ, 0xc0, !PT ;  /* 0x1000000002ff7812 */ /* 0x000fe2000784c0ff */
[----:B------:R-:W3:Y:S04]  /*79100*/  LDL.LU.64 R26, [R1+0x6d8] ;  /* 0x0006d800011a7983 */ /* 0x000ee80000300a00 */
        /* <DEDUP_REMOVED lines=16> */
[----:B--2---:R-:W-:-:S05]  /*79210*/  PRMT R5, R0, 0x7770, RZ ;  /* 0x0000777000057816 */ /* 0x004fca00000000ff */
[----:B------:R0:W-:Y:S01]  /*79220*/  @P3 STG.E.U8 desc[UR40][R24.64], R5 ;  /* 0x0000000518003986 */ /* 0x0001e2000c101128 */
[----:B------:R-:W-:Y:S02]  /*79230*/  LOP3.LUT P3, RZ, R7, 0x400, RZ, 0xc0, !PT ;  /* 0x0000040007ff7812 */ /* 0x000fe4000786c0ff */
[----:B0-----:R-:W-:Y:S01]  /*79240*/  PRMT R5, R0, 0x7771, RZ ;  /* 0x0000777100057816 */ /* 0x001fe200000000ff */
[----:B------:R-:W2:Y:S04]  /*79250*/  LDL.LU.64 R24, [R1+0x6d0] ;  /* 0x0006d00001187983 */ /* 0x000ea80000300a00 */
[----:B---3--:R0:W-:Y:S04]  /*79260*/  @P2 STG.E.U8 desc[UR40][R8.64], R5 ;  /* 0x0000000508002986 */ /* 0x0081e8000c101128 */
[----:B0-----:R-:W3:Y:S04]  /*79270*/  LDL.LU.64 R8, [R1+0x6f8] ;  /* 0x0006f80001087983 */ /* 0x001ee80000300a00 */
[----:B------:R-:W2:Y:S04]  /*79280*/  LDL.LU R22, [R1+0xd8] ;  /* 0x0000d80001167983 */ /* 0x000ea80000300800 */
[----:B------:R0:W-:Y:S04]  /*79290*/  STL [R1+0x2014], R7 ;  /* 0x0020140701007387 */ /* 0x0001e80000100800 */
[----:B0-----:R-:W2:Y:S04]  /*792a0*/  LDL.LU.64 R6, [R1+0x710] ;  /* 0x0007100001067983 */ /* 0x001ea80000300a00 */
[----:B--2---:R0:W-:Y:S04]  /*792b0*/  STL.64 [R1+0x2018], R6 ;  /* 0x0020180601007387 */ /* 0x0041e80000100a00 */
[----:B0-----:R-:W2:Y:S01]  /*792c0*/  LDL.LU.64 R6, [R1+0x718] ;  /* 0x0007180001067983 */ /* 0x001ea20000300a00 */
[----:B------:R-:W-:-:S04]  /*792d0*/  LOP3.LUT R11, R11, 0xfffffdff, RZ, 0xc0, !PT ;  /* 0xfffffdff0b0b7812 */ /* 0x000fc800078ec0ff */
[----:B------:R-:W-:Y:S02]  /*792e0*/  @P6 LOP3.LUT R11, R11, 0x200, RZ, 0xfc, !PT ;  /* 0x000002000b0b6812 */ /* 0x000fe400078efcff */
[C---:B------:R-:W-:Y:S02]  /*792f0*/  LOP3.LUT P6, RZ, R2.reuse, 0x1000000, RZ, 0xc0, !PT ;  /* 0x0100000002ff7812 */ /* 0x040fe400078cc0ff */
[----:B------:R-:W-:Y:S02]  /*79300*/  LOP3.LUT R11, R11, 0xfffffbff, RZ, 0xc0, !PT ;  /* 0xfffffbff0b0b7812 */ /* 0x000fe400078ec0ff */
[----:B------:R-:W-:-:S09]  /*79310*/  LOP3.LUT P1, RZ, R2, 0x8000000, RZ, 0xc0, !PT ;  /* 0x0800000002ff7812 */ /* 0x000fd2000782c0ff */
[----:B------:R-:W-:Y:S02]  /*79320*/  @P6 LOP3.LUT R11, R11, 0x400, RZ, 0xfc, !PT ;  /* 0x000004000b0b6812 */ /* 0x000fe400078efcff */
[----:B------:R-:W-:Y:S02]  /*79330*/  LOP3.LUT P6, RZ, R2, 0x2000000, RZ, 0xc0, !PT ;  /* 0x0200000002ff7812 */ /* 0x000fe400078cc0ff */
[----:B------:R-:W-:Y:S02]  /*79340*/  LOP3.LUT R11, R11, 0xfffff7ff, RZ, 0xc0, !PT ;  /* 0xfffff7ff0b0b7812 */ /* 0x000fe400078ec0ff */
[----:B------:R-:W-:-:S05]  /*79350*/  PRMT R5, R0, 0x7772, RZ ;  /* 0x0000777200057816 */ /* 0x000fca00000000ff */
[----:B----4-:R0:W-:Y:S04]  /*79360*/  @P1 STG.E.U8 desc[UR40][R28.64], R5 ;  /* 0x000000051c001986 */ /* 0x0101e8000c101128 */
[----:B------:R-:W-:Y:S02]  /*79370*/  @P6 LOP3.LUT R11, R11, 0x800, RZ, 0xfc, !PT ;  /* 0x000008000b0b6812 */ /* 0x000fe400078efcff */
[----:B------:R-:W-:Y:S02]  /*79380*/  LOP3.LUT P6, RZ, R2, 0x4000000, RZ, 0xc0, !PT ;  /* 0x0400000002ff7812 */ /* 0x000fe400078cc0ff */
[----:B0-----:R-:W-:Y:S01]  /*79390*/  PRMT R5, R0, 0x7773, RZ ;  /* 0x0000777300057816 */ /* 0x001fe200000000ff */
[----:B--2---:R0:W-:Y:S04]  /*793a0*/  STL.64 [R1+0x2020], R6 ;  /* 0x0020200601007387 */ /* 0x0041e80000100a00 */
[----:B0-----:R-:W2:Y:S04]  /*793b0*/  LDL.LU.64 R6, [R1+0x6f0] ;  /* 0x0006f00001067983 */ /* 0x001ea80000300a00 */
[----:B------:R0:W-:Y:S04]  /*793c0*/  @P0 STG.E.U8 desc[UR40][R20.64], R5 ;  /* 0x0000000514000986 */ /* 0x0001e8000c101128 */
        /* <DEDUP_REMOVED lines=10> */
[----:B------:R0:W-:Y:S01]  /*79470*/  @P6 STG.E.U8 desc[UR40][R24.64], R5 ;  /* 0x0000000518006986 */ /* 0x0001e2000c101128 */
[----:B------:R-:W-:-:S03]  /*79480*/  LOP3.LUT P6, RZ, R11, 0x400, RZ, 0xc0, !PT ;  /* 0x000004000bff7812 */ /* 0x000fc600078cc0ff */
[----:B------:R-:W4:Y:S04]  /*79490*/  LDL.LU.64 R20, [R1+0x770] ;  /* 0x0007700001147983 */ /* 0x000f280000300a00 */
[----:B------:R-:W4:Y:S01]  /*794a0*/  LDL.LU R0, [R1+0xdc] ;  /* 0x0000dc0001007983 */ /* 0x000f220000300800 */
[----:B0-----:R-:W-:-:S03]  /*794b0*/  PRMT R5, R10, 0x7772, RZ ;  /* 0x000077720a057816 */ /* 0x001fc600000000ff */
[----:B------:R-:W4:Y:S04]  /*794c0*/  LDL.LU.64 R26, [R1+0x798] ;  /* 0x00079800011a7983 */ /* 0x000f280000300a00 */
[----:B---3--:R0:W-:Y:S01]  /*794d0*/  @P6 STG.E.U8 desc[UR40][R8.64], R5 ;  /* 0x0000000508006986 */ /* 0x0081e2000c101128 */
[----:B------:R-:W-:-:S03]  /*794e0*/  LOP3.LUT P6, RZ, R11, 0x200, RZ, 0xc0, !PT ;  /* 0x000002000bff7812 */ /* 0x000fc600078cc0ff */
[----:B------:R-:W3:Y:S01]  /*794f0*/  LDL.LU.64 R24, [R1+0x790] ;  /* 0x0007900001187983 */ /* 0x000ee20000300a00 */
        /* <DEDUP_REMOVED lines=19> */
[----:B----4-:R0:W-:Y:S01]  /*79630*/  @P6 STG.E.U8 desc[UR40][R12.64], R5 ;  /* 0x000000050c006986 */ /* 0x0101e2000c101128 */
[----:B------:R-:W-:-:S02]  /*79640*/  LOP3.LUT P6, RZ, R11, 0x20, RZ, 0xc0, !PT ;  /* 0x000000200bff7812 */ /* 0x000fc400078cc0ff */
[----:B0-----:R-:W-:Y:S01]  /*79650*/  PRMT R5, R22, 0x7773, RZ ;  /* 0x0000777316057816 */ /* 0x001fe200000000ff */
[----:B------:R-:W4:Y:S10]  /*79660*/  LDL.LU R12, [R1+0x2010] ;  /* 0x00201000010c7983 */ /* 0x000f340000300800 */
        /* <DEDUP_REMOVED lines=15> */
[----:B------:R0:W-:Y:S04]  /*79760*/  @P0 STG.E.U8 desc[UR40][R8.64], R5 ;  /* 0x0000000508000986 */ /* 0x0001e8000c101128 */
[----:B0-----:R-:W3:Y:S01]  /*79770*/  LDL.LU.64 R8, [R1+0x7c8] ;  /* 0x0007c80001087983 */ /* 0x001ee20000300a00 */
[----:B------:R-:W-:-:S03]  /*79780*/  PRMT R5, R0, 0x7773, RZ ;  /* 0x0000777300057816 */ /* 0x000fc600000000ff */
[----:B------:R-:W3:Y:S04]  /*79790*/  LDL.LU.64 R16, [R1+0x7e8] ;  /* 0x0007e80001107983 */ /* 0x000ee80000300a00 */
[----:B------:R-:W3:Y:S04]  /*797a0*/  LDL.LU.64 R18, [R1+0x7e0] ;  /* 0x0007e00001127983 */ /* 0x000ee80000300a00 */
[----:B------:R-:W3:Y:S04]  /*797b0*/  LDL.LU.64 R22, [R1+0x808] ;  /* 0x0008080001167983 */ /* 0x000ee80000300a00 */
[----:B------:R-:W3:Y:S04]  /*797c0*/  LDL.LU R21, [R1+0xcc] ;  /* 0x0000cc0001157983 */ /* 0x000ee80000300800 */
[----:B------:R-:W3:Y:S04]  /*797d0*/  LDL.LU.64 R26, [R1+0x800] ;  /* 0x00080000011a7983 */ /* 0x000ee80000300a00 */
[----:B------:R-:W3:Y:S01]  /*797e0*/  LDL.LU R28, [R1+0xb0] ;  /* 0x0000b000011c7983 */ /* 0x000ee20000300800 */
[----:B--2---:R-:W-:-:S02]  /*797f0*/  LOP3.LUT P6, RZ, R7, 0x40, RZ, 0xc0, !PT ;  /* 0x0000004007ff7812 */ /* 0x004fc400078cc0ff */
[----:B----4-:R-:W-:-:S11]  /*79800*/  LOP3.LUT R12, R12, 0xefffffff, RZ, 0xc0, !PT ;  /* 0xefffffff0c0c7812 */ /* 0x010fd600078ec0ff */
        /* <DEDUP_REMOVED lines=9> */
[----:B------:R-:W-:-:S11]  /*798a0*/  LOP3.LUT R12, R12, 0x7fffffff, RZ, 0xc0, !PT ;  /* 0x7fffffff0c0c7812 */ /* 0x000fd600078ec0ff */
[----:B------:R-:W-:-:S05]  /*798b0*/  @P6 LOP3.LUT R12, R12, 0x80000000, RZ, 0xfc, !PT ;  /* 0x800000000c0c6812 */ /* 0x000fca00078efcff */
[----:B------:R-:W-:Y:S04]  /*798c0*/  STL [R1+0x2004], R12 ;  /* 0x0020040c01007387 */ /* 0x000fe80000100800 */
[----:B------:R-:W2:Y:S04]  /*798d0*/  LDL.LU.64 R24, [R1+0x828] ;  /* 0x0008280001187983 */ /* 0x000ea80000300a00 */
[----:B---3--:R0:W-:Y:S04]  /*798e0*/  @P3 STG.E.U8 desc[UR40][R8.64], R5 ;  /* 0x0000000508003986 */ /* 0x0081e8000c101128 */
[----:B0-----:R-:W3:Y:S04]  /*798f0*/  LDL.LU.64 R8, [R1+0x820] ;  /* 0x0008200001087983 */ /* 0x001ee80000300a00 */
[----:B------:R-:W4:Y:S01]  /*79900*/  LDL.LU.64 R12, [R1+0x840] ;  /* 0x00084000010c7983 */ /* 0x000f220000300a00 */
[----:B------:R-:W-:-:S02]  /*79910*/  LOP3.LUT P6, RZ, R7, 0x80, RZ, 0xc0, !PT ;  /* 0x0000008007ff7812 */ /* 0x000fc400078cc0ff */
        /* <DEDUP_REMOVED lines=13> */
[----:B------:R-:W-:Y:S01]  /*799f0*/  @P2 STG.E.U8 desc[UR40][R16.64], R5 ;  /* 0x0000000510002986 */ /* 0x000fe2000c101128 */
[----:B------:R-:W-:-:S03]  /*79a00*/  LOP3.LUT R11, R11, 0xfffffff7, RZ, 0xc0, !PT ;  /* 0xfffffff70b0b7812 */ /* 0x000fc600078ec0ff */
[----:B----4-:R0:W-:Y:S04]  /*79a10*/  STL.64 [R1+0x2008], R12 ;  /* 0x0020080c01007387 */ /* 0x0101e80000100a00 */
[----:B0-----:R-:W4:Y:S01]  /*79a20*/  LDL.LU.64 R12, [R1+0x848] ;  /* 0x00084800010c7983 */ /* 0x001f220000300a00 */
[----:B------:R-:W-:Y:S02]  /*79a30*/  PRMT R5, R21, 0x7771, RZ ;  /* 0x0000777115057816 */ /* 0x000fe400000000ff */
[----:B------:R-:W-:Y:S01]  /*79a40*/  @P6 LOP3.LUT R11, R11, 0x8, RZ, 0xfc, !PT ;  /* 0x000000080b0b6812 */ /* 0x000fe200078efcff */
[----:B------:R-:W4:Y:S01]  /*79a50*/  LDL.LU R0, [R1+0xa0] ;  /* 0x0000a00001007983 */ /* 0x000f220000300800 */
[----:B------:R-:W-:-:S03]  /*79a60*/  LOP3.LUT P6, RZ, R7, 0x100, RZ, 0xc0, !PT ;  /* 0x0000010007ff7812 */ /* 0x000fc600078cc0ff */
[----:B------:R0:W-:Y:S02]  /*79a70*/  @P1 STG.E.U8 desc[UR40][R18.64], R5 ;  /* 0x0000000512001986 */ /* 0x0001e4000c101128 */
[----:B0-----:R-:W-:-:S05]  /*79a80*/  PRMT R5, R21, 0x7772, RZ ;  /* 0x0000777215057816 */ /* 0x001fca00000000ff */
[----:B------:R0:W-:Y:S02]  /*79a90*/  @P0 STG.E.U8 desc[UR40][R22.64], R5 ;  /* 0x0000000516000986 */ /* 0x0001e4000c101128 */
[----:B0-----:R-:W-:-:S05]  /*79aa0*/  PRMT R5, R21, 0x7773, RZ ;  /* 0x0000777315057816 */ /* 0x001fca00000000ff */
[----:B------:R0:W-:Y:S01]  /*79ab0*/  @P6 STG.E.U8 desc[UR40][R26.64], R5 ;  /* 0x000000051a006986 */ /* 0x0001e2000c101128 */
[----:B------:R-:W-:Y:S02]  /*79ac0*/  LOP3.LUT P6, RZ, R11, 0x8, RZ, 0xc0, !PT ;  /* 0x000000080bff7812 */ /* 0x000fe400078cc0ff */
[----:B0-----:R-:W-:-:S11]  /*79ad0*/  PRMT R5, R28, 0x7770, RZ ;  /* 0x000077701c057816 */ /* 0x001fd600000000ff */
[----:B--2---:R0:W-:Y:S01]  /*79ae0*/  @P6 STG.E.U8 desc[UR40][R24.64], R5 ;  /* 0x0000000518006986 */ /* 0x0041e2000c101128 */
[----:B------:R-:W-:Y:S02]  /*79af0*/  LOP3.LUT P6, RZ, R11, 0x4, RZ, 0xc0, !PT ;  /* 0x000000040bff7812 */ /* 0x000fe400078cc0ff */
[----:B------:R-:W-:Y:S02]  /*79b00*/  LOP3.LUT P2, RZ, R7, 0x20, RZ, 0xc0, !PT ;  /* 0x0000002007ff7812 */ /* 0x000fe4000784c0ff */
[----:B0-----:R-:W-:Y:S01]  /*79b10*/  PRMT R5, R28, 0x7771, RZ ;  /* 0x000077711c057816 */ /* 0x001fe200000000ff */
[----:B------:R0:W-:Y:S08]  /*79b20*/  STL [R1+0x2000], R7 ;  /* 0x0020000701007387 */ /* 0x0001f00000100800 */
[----:B---3--:R1:W-:Y:S01]  /*79b30*/  @P6 STG.E.U8 desc[UR40][R8.64], R5 ;  /* 0x0000000508006986 */ /* 0x0083e2000c101128 */
[----:B------:R-:W-:-:S03]  /*79b40*/  LOP3.LUT P6, RZ, R11, 0x2, RZ, 0xc0, !PT ;  /* 0x000000020bff7812 */ /* 0x000fc600078cc0ff */
[----:B0-----:R-:W2:Y:S04]  /*79b50*/  LDL.LU.64 R6, [R1+0x868] ;  /* 0x0008680001067983 */ /* 0x001ea80000300a00 */
[----:B------:R-:W3:Y:S01]  /*79b60*/  LDL.LU.64 R16, [R1+0x860] ;  /* 0x0008600001107983 */ /* 0x000ee20000300a00 */
[----:B-1----:R-:W-:-:S03]  /*79b70*/  PRMT R5, R28, 0x7772, RZ ;  /* 0x000077721c057816 */ /* 0x002fc600000000ff */
        /* <DEDUP_REMOVED lines=8> */
[----:B----4-:R0:W-:Y:S04]  /*79c00*/  @P6 STG.E.U8 desc[UR40][R12.64], R5 ;  /* 0x000000050c006986 */ /* 0x0101e8000c101128 */
[----:B0-----:R-:W4:Y:S01]  /*79c10*/  LDL.LU.64 R12, [R1+0x2008] ;  /* 0x00200800010c7983 */ /* 0x001f220000300a00 */
[----:B------:R-:W-:-:S02]  /*79c20*/  LOP3.LUT P6, RZ, R11, 0x1, RZ, 0xc0, !PT ;  /* 0x000000010bff7812 */ /* 0x000fc400078cc0ff */
[----:B------:R-:W-:Y:S01]  /*79c30*/  PRMT R5, R28, 0x7773, RZ ;  /* 0x000077731c057816 */ /* 0x000fe200000000ff */
[----:B------:R-:W2:Y:S10]  /*79c40*/  LDL.LU.64 R10, [R1+0x888] ;  /* 0x00088800010a7983 */ /* 0x000eb40000300a00 */
[----:B----4-:R0:W-:Y:S04]  /*79c50*/  @P6 STG.E.U8 desc[UR40][R12.64], R5 ;  /* 0x000000050c006986 */ /* 0x0101e8000c101128 */
[----:B0-----:R-:W4:Y:S01]  /*79c60*/  LDL.LU R12, [R1+0x2004] ;  /* 0x00200400010c7983 */ /* 0x001f220000300800 */
[----:B------:R-:W-:-:S02]  /*79c70*/  PRMT R5, R0, 0x7770, RZ ;  /* 0x0000777000057816 */ /* 0x000fc400000000ff */
[----:B----4-:R-:W-:-:S13]  /*79c80*/  LOP3.LUT P6, RZ, R12, 0x80000000, RZ, 0xc0, !PT ;  /* 0x800000000cff7812 */ /* 0x010fda00078cc0ff */
[----:B--2---:R0:W-:Y:S01]  /*79c90*/  @P6 STG.E.U8 desc[UR40][R6.64], R5 ;  /* 0x0000000506006986 */ /* 0x0041e2000c101128 */
[----:B------:R-:W-:Y:S02]  /*79ca0*/  LOP3.LUT P6, RZ, R12, 0x40000000, RZ, 0xc0, !PT ;  /* 0x400000000cff7812 */ /* 0x000fe400078cc0ff */
[----:B0-----:R-:W-:Y:S01]  /*79cb0*/  PRMT R5, R0, 0x7771, RZ ;  /* 0x0000777100057816 */ /* 0x001fe200000000ff */
[----:B------:R-:W2:Y:S10]  /*79cc0*/  LDL.LU R7, [R1+0x2000] ;  /* 0x0020000001077983 */ /* 0x000eb40000300800 */
[----:B---3--:R0:W-:Y:S04]  /*79cd0*/  @P6 STG.E.U8 desc[UR40][R16.64], R5 ;  /* 0x0000000510006986 */ /* 0x0081e8000c101128 */
[----:B0-----:R-:W3:Y:S01]  /*79ce0*/  LDL.LU R17, [R1+0x1ffc] ;  /* 0x001ffc0001117983 */ /* 0x001ee20000300800 */
[----:B------:R-:W-:-:S02]  /*79cf0*/  LOP3.LUT P6, RZ, R12, 0x20000000, RZ, 0xc0, !PT ;  /* 0x200000000cff7812 */ /* 0x000fc400078cc0ff */
[----:B------:R-:W-:Y:S02]  /*79d00*/  PRMT R5, R0, 0x7772, RZ ;  /* 0x0000777200057816 */ /* 0x000fe400000000ff */
[----:B------:R-:W-:-:S09]  /*79d10*/  LOP3.LUT P5, RZ, R2, 0x20, RZ, 0xc0, !PT ;  /* 0x0000002002ff7812 */ /* 0x000fd200078ac0ff */
[----:B------:R0:W-:Y:S01]  /*79d20*/  @P6 STG.E.U8 desc[UR40][R10.64], R5 ;  /* 0x000000050a006986 */ /* 0x0001e2000c101128 */
[----:B------:R-:W-:Y:S02]  /*79d30*/  LOP3.LUT P6, RZ, R12, 0x10000000, RZ, 0xc0, !PT ;  /* 0x100000000cff7812 */ /* 0x000fe400078cc0ff */
[----:B------:R-:W-:Y:S02]  /*79d40*/  LOP3.LUT P4, RZ, R2, 0x10, RZ, 0xc0, !PT ;  /* 0x0000001002ff7812 */ /* 0x000fe4000788c0ff */
[----:B0-----:R-:W-:-:S09]  /*79d50*/  PRMT R5, R0, 0x7773, RZ ;  /* 0x0000777300057816 */ /* 0x001fd200000000ff */
[----:B------:R3:W-:Y:S01]  /*79d60*/  @P6 STG.E.U8 desc[UR40][R14.64], R5 ;  /* 0x000000050e006986 */ /* 0x0007e2000c101128 */
[C---:B------:R-:W-:Y:S02]  /*79d70*/  LOP3.LUT P3, RZ, R2.reuse, 0x8, RZ, 0xc0, !PT ;  /* 0x0000000802ff7812 */ /* 0x040fe4000786c0ff */
[C---:B------:R-:W-:Y:S02]  /*79d80*/  LOP3.LUT P1, RZ, R2.reuse, 0x4, RZ, 0xc0, !PT ;  /* 0x0000000402ff7812 */ /* 0x040fe4000782c0ff */
[----:B------:R-:W-:Y:S02]  /*79d90*/  LOP3.LUT P0, RZ, R2, 0x2, RZ, 0xc0, !PT ;  /* 0x0000000202ff7812 */ /* 0x000fe4000780c0ff */
[----:B---3--:R-:W-:-:S05]  /*79da0*/  PRMT R5, R17, 0x7770, RZ ;  /* 0x0000777011057816 */ /* 0x008fca00000000ff */
[----:B------:R0:W-:Y:S02]  /*79db0*/  @P5 STG.E.U8 desc[UR40][R18.64], R5 ;  /* 0x0000000512005986 */ /* 0x0001e4000c101128 */
[----:B0-----:R-:W-:-:S05]  /*79dc0*/  PRMT R5, R17, 0x7771, RZ ;  /* 0x0000777111057816 */ /* 0x001fca00000000ff */
[----:B------:R0:W-:Y:S02]  /*79dd0*/  @P4 STG.E.U8 desc[UR40][R22.64], R5 ;  /* 0x0000000516004986 */ /* 0x0001e4000c101128 */
[----:B0-----:R-:W-:-:S05]  /*79de0*/  PRMT R5, R17, 0x7772, RZ ;  /* 0x0000777211057816 */ /* 0x001fca00000000ff */
[----:B------:R0:W-:Y:S01]  /*79df0*/  @P3 STG.E.U8 desc[UR40][R20.64], R5 ;  /* 0x0000000514003986 */ /* 0x0001e2000c101128 */
[----:B------:R-:W-:Y:S02]  /*79e00*/  LOP3.LUT P3, RZ, R2, 0x1, RZ, 0xc0, !PT ;  /* 0x0000000102ff7812 */ /* 0x000fe4000786c0ff */
[----:B------:R-:W-:Y:S02]  /*79e10*/  PRMT R2, R29, 0x7771, RZ ;  /* 0x000077711d027816 */ /* 0x000fe400000000ff */
[----:B0-----:R-:W-:Y:S02]  /*79e20*/  PRMT R5, R17, 0x7773, RZ ;  /* 0x0000777311057816 */ /* 0x001fe400000000ff */
[----:B------:R-:W3:Y:S04]  /*79e30*/  LDL.LU R17, [R1+0x1ff8] ;  /* 0x001ff80001117983 */ /* 0x000ee80000300800 */
[----:B------:R0:W-:Y:S04]  /*79e40*/  @P2 STG.E.U8 desc[UR40][R26.64], R5 ;  /* 0x000000051a002986 */ /* 0x0001e8000c101128 */
[----:B------:R-:W-:Y:S04]  /*79e50*/  STL [R1+0x1fb8], R4 ;  /* 0x001fb80401007387 */ /* 0x000fe80000100800 */
[----:B------:R-:W4:Y:S01]  /*79e60*/  LDL.LU.64 R18, [R1+0x908] ;  /* 0x0009080001127983 */ /* 0x000f220000300a00 */
[----:B0-----:R-:W-:-:S05]  /*79e70*/  PRMT R5, R29, 0x7770, RZ ;  /* 0x000077701d057816 */ /* 0x001fca00000000ff */
[----:B------:R-:W-:Y:S04]  /*79e80*/  @P1 STG.E.U8 desc[UR40][R24.64], R5 ;  /* 0x0000000518001986 */ /* 0x000fe8000c101128 */
[----:B------:R0:W-:Y:S04]  /*79e90*/  @P0 STG.E.U8 desc[UR40][R8.64], R2 ;  /* 0x0000000208000986 */ /* 0x0001e8000c101128 */
[----:B0-----:R-:W3:Y:S01]  /*79ea0*/  LDL.LU.64 R8, [R1+0x900] ;  /* 0x0009000001087983 */ /* 0x001ee20000300a00 */
[----:B--2---:R-:W-:Y:S02]  /*79eb0*/  LOP3.LUT P2, RZ, R7, 0x10, RZ, 0xc0, !PT ;  /* 0x0000001007ff7812 */ /* 0x004fe4000784c0ff */
[C---:B------:R-:W-:Y:S01]  /*79ec0*/  PRMT R2, R29.reuse, 0x7772, RZ ;  /* 0x000077721d027816 */ /* 0x040fe200000000ff */
[----:B------:R-:W2:Y:S04]  /*79ed0*/  LDL.LU.64 R22, [R1+0x928] ;  /* 0x0009280001167983 */ /* 0x000ea80000300a00 */
[----:B------:R-:W2:Y:S04]  /*79ee0*/  LDL.LU.64 R20, [R1+0x920] ;  /* 0x0009200001147983 */ /* 0x000ea80000300a00 */
[----:B------:R-:W2:Y:S04]  /*79ef0*/  LDL.LU.64 R26, [R1+0x948] ;  /* 0x00094800011a7983 */ /* 0x000ea80000300a00 */
[----:B------:R-:W2:Y:S04]  /*79f00*/  LDL.LU R0, [R1+0xb8] ;  /* 0x0000b80001007983 */ /* 0x000ea80000300800 */
[----:B------:R-:W2:Y:S04]  /*79f10*/  LDL.LU.64 R24, [R1+0x940] ;  /* 0x0009400001187983 */ /* 0x000ea80000300a00 */
[----:B------:R-:W2:Y:S04]  /*79f20*/  LDL.LU R13, [R1+0xa8] ;  /* 0x0000a800010d7983 */ /* 0x000ea80000300800 */
[----:B----4-:R0:W-:Y:S02]  /*79f30*/  @P3 STG.E.U8 desc[UR40][R18.64], R2 ;  /* 0x0000000212003986 */ /* 0x0101e4000c101128 */
[----:B0-----:R-:W-:-:S05]  /*79f40*/  PRMT R2, R29, 0x7773, RZ ;  /* 0x000077731d027816 */ /* 0x001fca00000000ff */
[----:B---3--:R0:W-:Y:S04]  /*79f50*/  @P2 STG.E.U8 desc[UR40][R8.64], R2 ;  /* 0x0000000208002986 */ /* 0x0081e8000c101128 */
[----:B0-----:R-:W3:Y:S04]  /*79f60*/  LDL.LU.64 R8, [R1+0x968] ;  /* 0x0009680001087983 */ /* 0x001ee80000300a00 */
[----:B------:R-:W4:Y:S04]  /*79f70*/  LDL.LU R18, [R1+0xbc] ;  /* 0x0000bc0001127983 */ /* 0x000f280000300800 */
[----:B----4-:R0:W-:Y:S04]  /*79f80*/  STL [R1+0x1fe8], R18 ;  /* 0x001fe81201007387 */ /* 0x0101e80000100800 */
        /* <DEDUP_REMOVED lines=24> */
[----:B------:R-:W-:-:S09]  /*7a110*/  LOP3.LUT P1, RZ, R17, 0x80000000, RZ, 0xc0, !PT ;  /* 0x8000000011ff7812 */ /* 0x000fd2000782c0ff */
[----:B------:R-:W-:Y:S02]  /*7a120*/  @P6 LOP3.LUT R12, R12, 0x4000000, RZ, 0xfc, !PT ;  /* 0x040000000c0c6812 */ /* 0x000fe400078efcff */
[----:B------:R-:W-:Y:S02]  /*7a130*/  LOP3.LUT P6, RZ, R7, 0x8, RZ, 0xc0, !PT ;  /* 0x0000000807ff7812 */ /* 0x000fe400078cc0ff */
[----:B------:R-:W-:Y:S02]  /*7a140*/  LOP3.LUT P0, RZ, R17, 0x40000000, RZ, 0xc0, !PT ;  /* 0x4000000011ff7812 */ /* 0x000fe4000780c0ff */
[----:B------:R-:W-:Y:S02]  /*7a150*/  LOP3.LUT R12, R12, 0xf7ffffff, RZ, 0xc0, !PT ;  /* 0xf7ffffff0c0c7812 */ /* 0x000fe400078ec0ff */
[----:B--2---:R-:W-:-:S05]  /*7a160*/  PRMT R2, R0, 0x7770, RZ ;  /* 0x0000777000027816 */ /* 0x004fca00000000ff */
[----:B------:R0:W-:Y:S02]  /*7a170*/  @P1 STG.E.U8 desc[UR40][R22.64], R2 ;  /* 0x0000000216001986 */ /* 0x0001e4000c101128 */
[----:B------:R-:W-:Y:S02]  /*7a180*/  @P6 LOP3.LUT R12, R12, 0x8000000, RZ, 0xfc, !PT ;  /* 0x080000000c0c6812 */ /* 0x000fe400078efcff */
[----:B------:R-:W-:Y:S02]  /*7a190*/  LOP3.LUT P6, RZ, R17, 0x20000000, RZ, 0xc0, !PT ;  /* 0x2000000011ff7812 */ /* 0x000fe400078cc0ff */
        /* <DEDUP_REMOVED lines=8> */
[----:B------:R-:W-:Y:S02]  /*7a220*/  LOP3.LUT P5, RZ, R7, 0x2, RZ, 0xc0, !PT ;  /* 0x0000000207ff7812 */ /* 0x000fe400078ac0ff */
[----:B0-----:R-:W-:-:S09]  /*7a230*/  PRMT R2, R13, 0x7770, RZ ;  /* 0x000077700d027816 */ /* 0x001fd200000000ff */
[----:B---3--:R0:W-:Y:S01]  /*7a240*/  @P6 STG.E.U8 desc[UR40][R8.64], R2 ;  /* 0x0000000208006986 */ /* 0x0081e2000c101128 */
[----:B------:R-:W-:Y:S02]  /*7a250*/  LOP3.LUT P6, RZ, R12, 0x2000000, RZ, 0xc0, !PT ;  /* 0x020000000cff7812 */ /* 0x000fe400078cc0ff */
[----:B------:R-:W-:Y:S02]  /*7a260*/  LOP3.LUT P1, RZ, R7, 0x1, RZ, 0xc0, !PT ;  /* 0x0000000107ff7812 */ /* 0x000fe4000782c0ff */
[----:B------:R-:W2:Y:S04]  /*7a270*/  LDL.LU.64 R6, [R1+0x9a8] ;  /* 0x0009a80001067983 */ /* 0x000ea80000300a00 */
[----:B------:R-:W3:Y:S04]  /*7a280*/  LDL.LU.64 R4, [R1+0x9a0] ;  /* 0x0009a00001047983 */ /* 0x000ee80000300a00 */
[----:B------:R-:W2:Y:S01]  /*7a290*/  LDL.LU.64 R10, [R1+0x9c8] ;  /* 0x0009c800010a7983 */ /* 0x000ea20000300a00 */
[----:B0-----:R-:W-:-:S03]  /*7a2a0*/  PRMT R2, R13, 0x7771, RZ ;  /* 0x000077710d027816 */ /* 0x001fc600000000ff */
[----:B------:R-:W2:Y:S04]  /*7a2b0*/  LDL.LU.64 R28, [R1+0x9c0] ;  /* 0x0009c000011c7983 */ /* 0x000ea80000300a00 */
[----:B------:R-:W2:Y:S04]  /*7a2c0*/  LDL.LU.64 R22, [R1+0x9e8] ;  /* 0x0009e80001167983 */ /* 0x000ea80000300a00 */
[----:B------:R-:W2:Y:S04]  /*7a2d0*/  LDL.LU.64 R20, [R1+0x9e0] ;  /* 0x0009e00001147983 */ /* 0x000ea80000300a00 */
[----:B------:R-:W2:Y:S04]  /*7a2e0*/  LDL.LU.64 R26, [R1+0xa08] ;  /* 0x000a0800011a7983 */ /* 0x000ea80000300a00 */
[----:B------:R-:W2:Y:S04]  /*7a2f0*/  LDL.LU.64 R24, [R1+0xa00] ;  /* 0x000a000001187983 */ /* 0x000ea80000300a00 */
[----:B------:R-:W2:Y:S04]  /*7a300*/  LDL.LU R0, [R1+0x90] ;  /* 0x0000900001007983 */ /* 0x000ea80000300800 */
[----:B------:R-:W2:Y:S04]  /*7a310*/  LDL.LU.64 R8, [R1+0xa28] ;  /* 0x000a280001087983 */ /* 0x000ea80000300a00 */
[----:B----4-:R0:W-:Y:S04]  /*7a320*/  @P6 STG.E.U8 desc[UR40][R18.64], R2 ;  /* 0x0000000212006986 */ /* 0x0101e8000c101128 */
[----:B0-----:R-:W4:Y:S01]  /*7a330*/  LDL.LU.64 R18, [R1+0x1ff0] ;  /* 0x001ff00001127983 */ /* 0x001f220000300a00 */
[----:B------:R-:W-:-:S02]  /*7a340*/  LOP3.LUT P6, RZ, R12, 0x1000000, RZ, 0xc0, !PT ;  /* 0x010000000cff7812 */ /* 0x000fc400078cc0ff */
[----:B------:R-:W-:-:S11]  /*7a350*/  PRMT R2, R13, 0x7772, RZ ;  /* 0x000077720d027816 */ /* 0x000fd600000000ff */
[----:B----4-:R0:W-:Y:S04]  /*7a360*/  @P6 STG.E.U8 desc[UR40][R18.64], R2 ;  /* 0x0000000212006986 */ /* 0x0101e8000c101128 */
[----:B0-----:R-:W4:Y:S01]  /*7a370*/  LDL.LU R18, [R1+0x1fe8] ;  /* 0x001fe80001127983 */ /* 0x001f220000300800 */
[----:B------:R-:W-:Y:S02]  /*7a380*/  LOP3.LUT P6, RZ, R12, 0x800000, RZ, 0xc0, !PT ;  /* 0x008000000cff7812 */ /* 0x000fe400078cc0ff */
[----:B------:R-:W-:-:S11]  /*7a390*/  PRMT R2, R13, 0x7773, RZ ;  /* 0x000077730d027816 */ /* 0x000fd600000000ff */
[----:B------:R0:W-:Y:S04]  /*7a3a0*/  @P6 STG.E.U8 desc[UR40][R14.64], R2 ;  /* 0x000000020e006986 */ /* 0x0001e8000c101128 */
[----:B0-----:R-:W3:Y:S01]  /*7a3b0*/  LDL.LU R15, [R1+0x1fe4] ;  /* 0x001fe400010f7983 */ /* 0x001ee20000300800 */
[----:B------:R-:W-:Y:S02]  /*7a3c0*/  LOP3.LUT P6, RZ, R12, 0x400000, RZ, 0xc0, !PT ;  /* 0x004000000cff7812 */ /* 0x000fe400078cc0ff */
[C---:B------:R-:W-:Y:S02]  /*7a3d0*/  LOP3.LUT P4, RZ, R17.reuse, 0x400000, RZ, 0xc0, !PT ;  /* 0x0040000011ff7812 */ /* 0x040fe4000788c0ff */
[C---:B------:R-:W-:Y:S02]  /*7a3e0*/  LOP3.LUT P3, RZ, R17.reuse, 0x200000, RZ, 0xc0, !PT ;  /* 0x0020000011ff7812 */ /* 0x040fe4000786c0ff */
[----:B------:R-:W-:-:S02]  /*7a3f0*/  LOP3.LUT P2, RZ, R17, 0x100000, RZ, 0xc0, !PT ;  /* 0x0010000011ff7812 */ /* 0x000fc4000784c0ff */
[----:B------:R-:W-:Y:S02]  /*7a400*/  LOP3.LUT P0, RZ, R17, 0x80000, RZ, 0xc0, !PT ;  /* 0x0008000011ff7812 */ /* 0x000fe4000780c0ff */
[----:B----4-:R-:W-:-:S05]  /*7a410*/  PRMT R2, R18, 0x7770, RZ ;  /* 0x0000777012027816 */ /* 0x010fca00000000ff */
[----:B--2---:R0:W-:Y:S01]  /*7a420*/  @P6 STG.E.U8 desc[UR40][R6.64], R2 ;  /* 0x0000000206006986 */ /* 0x0041e2000c101128 */
[----:B------:R-:W-:Y:S02]  /*7a430*/  LOP3.LUT P6, RZ, R12, 0x200000, RZ, 0xc0, !PT ;  /* 0x002000000cff7812 */ /* 0x000fe400078cc0ff */
[----:B0-----:R-:W-:-:S11]  /*7a440*/  PRMT R2, R18, 0x7771, RZ ;  /* 0x0000777112027816 */ /* 0x001fd600000000ff */
[----:B---3--:R0:W-:Y:S01]  /*7a450*/  @P6 STG.E.U8 desc[UR40][R4.64], R2 ;  /* 0x0000000204006986 */ /* 0x0081e2000c101128 */
        /* <DEDUP_REMOVED lines=14> */
[----:B0-----:R-:W-:-:S05]  /*7a540*/  PRMT R2, R0, 0x7770, RZ ;  /* 0x0000777000027816 */ /* 0x001fca00000000ff */
[----:B------:R0:W-:Y:S04]  /*7a550*/  @P0 STG.E.U8 desc[UR40][R8.64], R2 ;  /* 0x0000000208000986 */ /* 0x0001e8000c101128 */
[----:B0-----:R-:W3:Y:S01]  /*7a560*/  LDL.LU.64 R8, [R1+0xa20] ;  /* 0x000a200001087983 */ /* 0x001ee20000300a00 */
[C---:B------:R-:W-:Y:S02]  /*7a570*/  LOP3.LUT P3, RZ, R17.reuse, 0x40000, RZ, 0xc0, !PT ;  /* 0x0004000011ff7812 */ /* 0x040fe4000786c0ff */
        /* <DEDUP_REMOVED lines=33> */
[----:B------:R-:W-:Y:S01]  /*7a790*/  LOP3.LUT P6, RZ, R15, 0x40000000, RZ, 0xc0, !PT ;  /* 0x400000000fff7812 */ /* 0x000fe200078cc0ff */
[----:B------:R-:W2:Y:S01]  /*7a7a0*/  LDL.LU.64 R4, [R1+0xad0] ;  /* 0x000ad00001047983 */ /* 0x000ea20000300a00 */
[----:B------:R-:W-:Y:S02]  /*7a7b0*/  LOP3.LUT R12, R12, 0xfffbffff, RZ, 0xc0, !PT ;  /* 0xfffbffff0c0c7812 */ /* 0x000fe400078ec0ff */
[----:B------:R-:W-:Y:S02]  /*7a7c0*/  LOP3.LUT P2, RZ, R17, 0x20000, RZ, 0xc0, !PT ;  /* 0x0002000011ff7812 */ /* 0x000fe4000784c0ff */
        /* <DEDUP_REMOVED lines=8> */
[----:B------:R-:W-:Y:S01]  /*7a850*/  @P6 LOP3.LUT R12, R12, 0x80000, RZ, 0xfc, !PT ;  /* 0x000800000c0c6812 */ /* 0x000fe200078efcff */
[----:B------:R-:W4:Y:S01]  /*7a860*/  LDL.LU R0, [R1+0x84] ;  /* 0x0000840001007983 */ /* 0x000f220000300800 */
[----:B------:R-:W-:-:S03]  /*7a870*/  LOP3.LUT P6, RZ, R17, 0x8000, RZ, 0xc0, !PT ;  /* 0x0000800011ff7812 */ /* 0x000fc600078cc0ff */
[----:B------:R0:W-:Y:S04]  /*7a880*/  @P1 STG.E.U8 desc[UR40][R22.64], R2 ;  /* 0x0000000216001986 */ /* 0x0001e8000c101128 */
[----:B------:R-:W4:Y:S04]  /*7a890*/  LDL.LU.64 R10, [R1+0xaf8] ;  /* 0x000af800010a7983 */ /* 0x000f280000300a00 */
[----:B------:R-:W4:Y:S01]  /*7a8a0*/  LDL.LU.64 R18, [R1+0xaf0] ;  /* 0x000af00001127983 */ /* 0x000f220000300a00 */
[----:B0-----:R-:W-:-:S03]  /*7a8b0*/  PRMT R2, R16, 0x7770, RZ ;  /* 0x0000777010027816 */ /* 0x001fc600000000ff */
[----:B------:R-:W4:Y:S04]  /*7a8c0*/  LDL.LU.64 R28, [R1+0xb18] ;  /* 0x000b1800011c7983 */ /* 0x000f280000300a00 */
[----:B------:R0:W-:Y:S04]  /*7a8d0*/  @P0 STG.E.U8 desc[UR40][R20.64], R2 ;  /* 0x0000000214000986 */ /* 0x0001e8000c101128 */
[----:B------:R-:W4:Y:S01]  /*7a8e0*/  LDL.LU.64 R22, [R1+0xb10] ;  /* 0x000b100001167983 */ /* 0x000f220000300a00 */
[----:B0-----:R-:W-:-:S03]  /*7a8f0*/  PRMT R2, R16, 0x7771, RZ ;  /* 0x0000777110027816 */ /* 0x001fc600000000ff */
[----:B------:R-:W4:Y:S04]  /*7a900*/  LDL.LU.64 R20, [R1+0xb38] ;  /* 0x000b380001147983 */ /* 0x000f280000300a00 */
[----:B------:R0:W-:Y:S01]  /*7a910*/  @P6 STG.E.U8 desc[UR40][R26.64], R2 ;  /* 0x000000021a006986 */ /* 0x0001e2000c101128 */
[----:B------:R-:W-:Y:S02]  /*7a920*/  LOP3.LUT P6, RZ, R12, 0x80000, RZ, 0xc0, !PT ;  /* 0x000800000cff7812 */ /* 0x000fe400078cc0ff */
[----:B0-----:R-:W-:Y:S01]  /*7a930*/  PRMT R2, R16, 0x7772, RZ ;  /* 0x0000777210027816 */ /* 0x001fe200000000ff */
[----:B------:R-:W4:Y:S10]  /*7a940*/  LDL.LU.64 R26, [R1+0xb30] ;  /* 0x000b3000011a7983 */ /* 0x000f340000300a00 */
[----:B------:R0:W-:Y:S01]  /*7a950*/  @P6 STG.E.U8 desc[UR40][R24.64], R2 ;  /* 0x0000000218006986 */ /* 0x0001e2000c101128 */
[----:B------:R-:W-:-:S02]  /*7a960*/  LOP3.LUT P6, RZ, R12, 0x40000, RZ, 0xc0, !PT ;  /* 0x000400000cff7812 */ /* 0x000fc400078cc0ff */
        /* <DEDUP_REMOVED lines=14> */
[----:B------:R-:W-:Y:S02]  /*7aa50*/  LOP3.LUT P5, RZ, R17, 0x100, RZ, 0xc0, !PT ;  /* 0x0000010011ff7812 */ /* 0x000fe400078ac0ff */
[----:B------:R-:W-:-:S02]  /*7aa60*/  LOP3.LUT P4, RZ, R15, 0x10000000, RZ, 0xc0, !PT ;  /* 0x100000000fff7812 */ /* 0x000fc4000788c0ff */
        /* <DEDUP_REMOVED lines=8> */
[----:B----4-:R-:W-:-:S11]  /*7aaf0*/  PRMT R2, R0, 0x7770, RZ ;  /* 0x0000777000027816 */ /* 0x010fd600000000ff */
        /* <DEDUP_REMOVED lines=16> */
[----:B------:R-:W4:Y:S04]  /*7ac00*/  LDL.LU R0, [R1+0x88] ;  /* 0x0000880001007983 */ /* 0x000f280000300800 */
[----:B------:R-:W2:Y:S01]  /*7ac10*/  LDL.LU.64 R26, [R1+0xb80] ;  /* 0x000b8000011a7983 */ /* 0x000ea20000300a00 */
[----:B------:R-:W-:-:S02]  /*7ac20*/  LOP3.LUT P0, RZ, R15, 0x8000000, RZ, 0xc0, !PT ;  /* 0x080000000fff7812 */ /* 0x000fc4000780c0ff */
[----:B------:R-:W-:Y:S01]  /*7ac30*/  LOP3.LUT P5, RZ, R17, 0x10, RZ, 0xc0, !PT ;  /* 0x0000001011ff7812 */ /* 0x000fe200078ac0ff */
[----:B------:R-:W2:Y:S10]  /*7ac40*/  LDL.LU.64 R20, [R1+0xb78] ;  /* 0x000b780001147983 */ /* 0x000eb40000300a00 */
[----:B---3--:R0:W-:Y:S04]  /*7ac50*/  @P0 STG.E.U8 desc[UR40][R8.64], R2 ;  /* 0x0000000208000986 */ /* 0x0081e8000c101128 */
[----:B0-----:R-:W3:Y:S04]  /*7ac60*/  LDL.LU.64 R8, [R1+0xba0] ;  /* 0x000ba00001087983 */ /* 0x001ee80000300a00 */
[----:B------:R-:W3:Y:S04]  /*7ac70*/  LDL.LU.64 R18, [R1+0xb98] ;  /* 0x000b980001127983 */ /* 0x000ee80000300a00 */
[----:B------:R-:W3:Y:S04]  /*7ac80*/  LDL.LU.64 R28, [R1+0xbc0] ;  /* 0x000bc000011c7983 */ /* 0x000ee80000300a00 */
[----:B------:R-:W3:Y:S04]  /*7ac90*/  LDL.LU.64 R24, [R1+0xbb8] ;  /* 0x000bb80001187983 */ /* 0x000ee80000300a00 */
[----:B------:R-:W3:Y:S04]  /*7aca0*/  LDL.LU R13, [R1+0x9c] ;  /* 0x00009c00010d7983 */ /* 0x000ee80000300800 */
[----:B------:R-:W3:Y:S01]  /*7acb0*/  LDL.LU.64 R22, [R1+0xbe0] ;  /* 0x000be00001167983 */ /* 0x000ee20000300a00 */
[----:B----4-:R-:W-:-:S05]  /*7acc0*/  PRMT R2, R0, 0x7770, RZ ;  /* 0x0000777000027816 */ /* 0x010fca00000000ff */
[----:B--2---:R0:W-:Y:S04]  /*7acd0*/  @P5 STG.E.U8 desc[UR40][R26.64], R2 ;  /* 0x000000021a005986 */ /* 0x0041e8000c101128 */
[----:B0-----:R-:W2:Y:S04]  /*7ace0*/  LDL.LU R26, [R1+0x8c] ;  /* 0x00008c00011a7983 */ /* 0x001ea80000300800 */
[----:B------:R-:W4:Y:S01]  /*7acf0*/  LDL.LU.64 R4, [R1+0xc00] ;  /* 0x000c000001047983 */ /* 0x000f220000300a00 */
[----:B------:R-:W-:Y:S02]  /*7ad00*/  LOP3.LUT P0, RZ, R15, 0x2000000, RZ, 0xc0, !PT ;  /* 0x020000000fff7812 */ /* 0x000fe4000780c0ff */
[----:B------:R-:W-:-:S11]  /*7ad10*/  LOP3.LUT R12, R12, 0xfffffdff, RZ, 0xc0, !PT ;  /* 0xfffffdff0c0c7812 */ /* 0x000fd600078ec0ff */
[----:B------:R-:W-:Y:S02]  /*7ad20*/  @P0 LOP3.LUT R12, R12, 0x200, RZ, 0xfc, !PT ;  /* 0x000002000c0c0812 */ /* 0x000fe400078efcff */
[C---:B------:R-:W-:Y:S02]  /*7ad30*/  LOP3.LUT P0, RZ, R3.reuse, 0x80000000, RZ, 0xc0, !PT ;  /* 0x8000000003ff7812 */ /* 0x040fe4000780c0ff */
        /* <DEDUP_REMOVED lines=9> */
[----:B------:R-:W-:Y:S02]  /*7add0*/  LOP3.LUT R12, R12, 0xffffffbf, RZ, 0xc0, !PT ;  /* 0xffffffbf0c0c7812 */ /* 0x000fe400078ec0ff */
[C---:B------:R-:W-:Y:S02]  /*7ade0*/  LOP3.LUT P4, RZ, R17.reuse, 0x8, RZ, 0xc0, !PT ;  /* 0x0000000811ff7812 */ /* 0x040fe4000788c0ff */
[----:B------:R-:W-:-:S07]  /*7adf0*/  LOP3.LUT P3, RZ, R17, 0x4, RZ, 0xc0, !PT ;  /* 0x0000000411ff7812 */ /* 0x000fce000786c0ff */
[----:B------:R-:W-:Y:S02]  /*7ae00*/  @P1 LOP3.LUT R12, R12, 0x40, RZ, 0xfc, !PT ;  /* 0x000000400c0c1812 */ /* 0x000fe400078efcff */
[----:B------:R-:W-:Y:S01]  /*7ae10*/  LOP3.LUT P1, RZ, R3, 0x10000000, RZ, 0xc0, !PT ;  /* 0x1000000003ff7812 */ /* 0x000fe2000782c0ff */
[----:B----4-:R0:W-:Y:S04]  /*7ae20*/  STL.64 [R1+0x1fc0], R4 ;  /* 0x001fc00401007387 */ /* 0x0101e80000100a00 */
[----:B0-----:R-:W4:Y:S01]  /*7ae30*/  LDL.LU.64 R4, [R1+0xbd8] ;  /* 0x000bd80001047983 */ /* 0x001f220000300a00 */
[----:B------:R-:W-:Y:S02]  /*7ae40*/  PRMT R2, R0, 0x7771, RZ ;  /* 0x0000777100027816 */ /* 0x000fe400000000ff */
[----:B------:R-:W-:-:S02]  /*7ae50*/  LOP3.LUT R12, R12, 0xffffff7f, RZ, 0xc0, !PT ;  /* 0xffffff7f0c0c7812 */ /* 0x000fc400078ec0ff */
[----:B------:R-:W-:Y:S01]  /*7ae60*/  LOP3.LUT P2, RZ, R15, 0x4000000, RZ, 0xc0, !PT ;  /* 0x040000000fff7812 */ /* 0x000fe2000784c0ff */
[----:B------:R0:W-:Y:S02]  /*7ae70*/  @P4 STG.E.U8 desc[UR40][R20.64], R2 ;  /* 0x0000000214004986 */ /* 0x0001e4000c101128 */
[----:B------:R-:W-:Y:S02]  /*7ae80*/  @P1 LOP3.LUT R12, R12, 0x80, RZ, 0xfc, !PT ;  /* 0x000000800c0c1812 */ /* 0x000fe400078efcff */
[----:B------:R-:W-:Y:S02]  /*7ae90*/  LOP3.LUT P1, RZ, R3, 0x20000000, RZ, 0xc0, !PT ;  /* 0x2000000003ff7812 */ /* 0x000fe4000782c0ff */
[----:B------:R-:W-:Y:S02]  /*7aea0*/  LOP3.LUT P0, RZ, R17, 0x2, RZ, 0xc0, !PT ;  /* 0x0000000211ff7812 */ /* 0x000fe4000780c0ff */
[----:B0-----:R-:W-:-:S05]  /*7aeb0*/  PRMT R2, R0, 0x7772, RZ ;  /* 0x0000777200027816 */ /* 0x001fca00000000ff */
[----:B---3--:R0:W-:Y:S01]  /*7aec0*/  @P3 STG.E.U8 desc[UR40][R8.64], R2 ;  /* 0x0000000208003986 */ /* 0x0081e2000c101128 */
[----:B------:R-:W-:Y:S02]  /*7aed0*/  LOP3.LUT R12, R12, 0xfffffeff, RZ, 0xc0, !PT ;  /* 0xfffffeff0c0c7812 */ /* 0x000fe400078ec0ff */
[----:B0-----:R-:W-:Y:S01]  /*7aee0*/  PRMT R2, R0, 0x7773, RZ ;  /* 0x0000777300027816 */ /* 0x001fe200000000ff */
[----:B------:R-:W3:Y:S01]  /*7aef0*/  LDL.LU.64 R8, [R1+0xbf8] ;  /* 0x000bf80001087983 */ /* 0x000ee20000300a00 */
[----:B------:R-:W-:-:S03]  /*7af00*/  @P1 LOP3.LUT R12, R12, 0x100, RZ, 0xfc, !PT ;  /* 0x000001000c0c1812 */ /* 0x000fc600078efcff */
[----:B------:R0:W-:Y:S04]  /*7af10*/  @P2 STG.E.U8 desc[UR40][R18.64], R2 ;  /* 0x0000000212002986 */ /* 0x0001e8000c101128 */
[----:B------:R-:W3:Y:S04]  /*7af20*/  LDL.LU.64 R20, [R1+0xc20] ;  /* 0x000c200001147983 */ /* 0x000ee80000300a00 */
[----:B------:R-:W3:Y:S01]  /*7af30*/  LDL.LU.64 R16, [R1+0xc18] ;  /* 0x000c180001107983 */ /* 0x000ee20000300a00 */
[----:B0-----:R-:W-:-:S03]  /*7af40*/  PRMT R2, R13, 0x7770, RZ ;  /* 0x000077700d027816 */ /* 0x001fc600000000ff */
[----:B------:R-:W3:Y:S04]  /*7af50*/  LDL.LU R0, [R1+0x70] ;  /* 0x0000700001007983 */ /* 0x000ee80000300800 */
[----:B------:R0:W-:Y:S01]  /*7af60*/  @P0 STG.E.U8 desc[UR40][R28.64], R2 ;  /* 0x000000021c000986 */ /* 0x0001e2000c101128 */
[----:B------:R-:W-:-:S03]  /*7af70*/  LOP3.LUT P0, RZ, R12, 0x800, RZ, 0xc0, !PT ;  /* 0x000008000cff7812 */ /* 0x000fc6000780c0ff */
[----:B------:R-:W3:Y:S04]  /*7af80*/  LDL.LU.64 R6, [R1+0xc40] ;  /* 0x000c400001067983 */ /* 0x000ee80000300a00 */
[----:B------:R-:W3:Y:S01]  /*7af90*/  LDL.LU.64 R10, [R1+0xc38] ;  /* 0x000c3800010a7983 */ /* 0x000ee20000300a00 */
[----:B0-----:R-:W-:-:S03]  /*7afa0*/  PRMT R2, R13, 0x7771, RZ ;  /* 0x000077710d027816 */ /* 0x001fc600000000ff */
[----:B------:R-:W3:Y:S04]  /*7afb0*/  LDL.LU.64 R18, [R1+0xc60] ;  /* 0x000c600001127983 */ /* 0x000ee80000300a00 */
[----:B------:R0:W-:Y:S01]  /*7afc0*/  @P0 STG.E.U8 desc[UR40][R24.64], R2 ;  /* 0x0000000218000986 */ /* 0x0001e2000c101128 */
[----:B------:R-:W-:-:S03]  /*7afd0*/  LOP3.LUT P0, RZ, R12, 0x400, RZ, 0xc0, !PT ;  /* 0x000004000cff7812 */ /* 0x000fc6000780c0ff */
[----:B------:R-:W3:Y:S01]  /*7afe0*/  LDL.LU R27, [R1+0x60] ;  /* 0x00006000011b7983 */ /* 0x000ee20000300800 */
[----:B0-----:R-:W-:-:S03]  /*7aff0*/  PRMT R2, R13, 0x7772, RZ ;  /* 0x000077720d027816 */ /* 0x001fc600000000ff */
[----:B------:R-:W3:Y:S06]  /*7b000*/  LDL.LU.64 R24, [R1+0xc58] ;  /* 0x000c580001187983 */ /* 0x000eec0000300a00 */
[----:B------:R0:W-:Y:S01]  /*7b010*/  @P0 STG.E.U8 desc[UR40][R22.64], R2 ;  /* 0x0000000216000986 */ /* 0x0001e2000c101128 */
[----:B------:R-:W-:-:S03]  /*7b020*/  LOP3.LUT P0, RZ, R12, 0x200, RZ, 0xc0, !PT ;  /* 0x000002000cff7812 */ /* 0x000fc6000780c0ff */
[----:B------:R-:W3:Y:S01]  /*7b030*/  LDL.LU.64 R28, [R1+0xc80] ;  /* 0x000c8000011c7983 */ /* 0x000ee20000300a00 */
[----:B0-----:R-:W-:-:S03]  /*7b040*/  PRMT R2, R13, 0x7773, RZ ;  /* 0x000077730d027816 */ /* 0x001fc600000000ff */
[----:B------:R-:W3:Y:S06]  /*7b050*/  LDL.LU.64 R22, [R1+0xc78] ;  /* 0x000c780001167983 */ /* 0x000eec0000300a00 */
[----:B----4-:R0:W-:Y:S04]  /*7b060*/  @P0 STG.E.U8 desc[UR40][R4.64], R2 ;  /* 0x0000000204000986 */ /* 0x0101e8000c101128 */
[----:B0-----:R-:W4:Y:S01]  /*7b070*/  LDL.LU.64 R4, [R1+0x1fc0] ;  /* 0x001fc00001047983 */ /* 0x001f220000300a00 */
[----:B------:R-:W-:-:S02]  /*7b080*/  LOP3.LUT P1, RZ, R3, 0x40000000, RZ, 0xc0, !PT ;  /* 0x4000000003ff7812 */ /* 0x000fc4000782c0ff */
[----:B--2---:R-:W-:Y:S02]  /*7b090*/  PRMT R2, R26, 0x7770, RZ ;  /* 0x000077701a027816 */ /* 0x004fe400000000ff */
[C---:B------:R-:W-:Y:S02]  /*7b0a0*/  LOP3.LUT P6, RZ, R3.reuse, 0x4000000, RZ, 0xc0, !PT ;  /* 0x0400000003ff7812 */ /* 0x040fe400078cc0ff */
[----:B------:R-:W-:Y:S02]  /*7b0b0*/  LOP3.LUT P5, RZ, R3, 0x2000000, RZ, 0xc0, !PT ;  /* 0x0200000003ff7812 */ /* 0x000fe400078ac0ff */
[----:B------:R-:W-:-:S05]  /*7b0c0*/  LOP3.LUT P4, RZ, R15, 0x800000, RZ, 0xc0, !PT ;  /* 0x008000000fff7812 */ /* 0x000fca000788c0ff */
[----:B----4-:R0:W-:Y:S01]  /*7b0d0*/  @P1 STG.E.U8 desc[UR40][R4.64], R2 ;  /* 0x0000000204001986 */ /* 0x0101e2000c101128 */
[----:B------:R-:W-:Y:S02]  /*7b0e0*/  LOP3.LUT P1, RZ, R12, 0x100, RZ, 0xc0, !PT ;  /* 0x000001000cff7812 */ /* 0x000fe4000782c0ff */
[----:B0-----:R-:W-:Y:S01]  /*7b0f0*/  PRMT R2, R26, 0x7771, RZ ;  /* 0x000077711a027816 */ /* 0x001fe200000000ff */
[----:B------:R-:W2:Y:S10]  /*7b100*/  LDL.LU R4, [R1+0x1fb8] ;  /* 0x001fb80001047983 */ /* 0x000eb40000300800 */
[----:B---3--:R0:W-:Y:S01]  /*7b110*/  @P1 STG.E.U8 desc[UR40][R8.64], R2 ;  /* 0x0000000208001986 */ /* 0x0081e2000c101128 */
[----:B------:R-:W-:-:S02]  /*7b120*/  LOP3.LUT P1, RZ, R12, 0x80, RZ, 0xc0, !PT ;  /* 0x000000800cff7812 */ /* 0x000fc4000782c0ff */
[----:B0-----:R-:W-:Y:S01]  /*7b130*/  PRMT R2, R26, 0x7772, RZ ;  /* 0x000077721a027816 */ /* 0x001fe200000000ff */
[----:B------:R-:W3:Y:S10]  /*7b140*/  LDL.LU.64 R8, [R1+0x1fb0] ;  /* 0x001fb00001087983 */ /* 0x000ef40000300a00 */
[----:B------:R0:W-:Y:S01]  /*7b150*/  @P1 STG.E.U8 desc[UR40][R20.64], R2 ;  /* 0x0000000214001986 */ /* 0x0001e2000c101128 */
[----:B------:R-:W-:-:S02]  /*7b160*/  LOP3.LUT P1, RZ, R12, 0x40, RZ, 0xc0, !PT ;  /* 0x000000400cff7812 */ /* 0x000fc4000782c0ff */
        /* <DEDUP_REMOVED lines=11> */
[----:B------:R0:W-:Y:S04]  /*7b220*/  @P4 STG.E.U8 desc[UR40][R24.64], R2 ;  /* 0x0000000218004986 */ /* 0x0001e8000c101128 */
[----:B0-----:R-:W2:Y:S01]  /*7b230*/  LDL.LU.64 R24, [R1+0xc98] ;  /* 0x000c980001187983 */ /* 0x001ea20000300a00 */
[----:B------:R-:W-:-:S03]  /*7b240*/  LOP3.LUT P3, RZ, R3, 0x1000000, RZ, 0xc0, !PT ;  /* 0x0100000003ff7812 */ /* 0x000fc6000786c0ff */
[----:B------:R-:W3:Y:S01]  /*7b250*/  LDL.LU.64 R18, [R1+0xcc0] ;  /* 0x000cc00001127983 */ /* 0x000ee20000300a00 */
[----:B------:R-:W-:-:S03]  /*7b260*/  LOP3.LUT P2, RZ, R3, 0x800000, RZ, 0xc0, !PT ;  /* 0x0080000003ff7812 */ /* 0x000fc6000784c0ff */
[----:B------:R-:W3:Y:S01]  /*7b270*/  LDL.LU R14, [R1+0x74] ;  /* 0x00007400010e7983 */ /* 0x000ee20000300800 */
[----:B------:R-:W-:Y:S02]  /*7b280*/  PRMT R2, R27, 0x7770, RZ ;  /* 0x000077701b027816 */ /* 0x000fe400000000ff */
[----:B------:R-:W-:Y:S01]  /*7b290*/  LOP3.LUT P0, RZ, R3, 0x400000, RZ, 0xc0, !PT ;  /* 0x0040000003ff7812 */ /* 0x000fe2000780c0ff */
[----:B------:R-:W3:Y:S04]  /*7b2a0*/  LDL.LU.64 R10, [R1+0xcb8] ;  /* 0x000cb800010a7983 */ /* 0x000ee80000300a00 */
[----:B------:R0:W-:Y:S02]  /*7b2b0*/  @P3 STG.E.U8 desc[UR40][R28.64], R2 ;  /* 0x000000021c003986 */ /* 0x0001e4000c101128 */
[----:B0-----:R-:W-:-:S05]  /*7b2c0*/  PRMT R2, R27, 0x7771, RZ ;  /* 0x000077711b027816 */ /* 0x001fca00000000ff */
[----:B------:R0:W-:Y:S02]  /*7b2d0*/  @P2 STG.E.U8 desc[UR40][R22.64], R2 ;  /* 0x0000000216002986 */ /* 0x0001e4000c101128 */
[----:B0-----:R-:W-:Y:S02]  /*7b2e0*/  PRMT R2, R27, 0x7772, RZ ;  /* 0x000077721b027816 */ /* 0x001fe400000000ff */
[----:B------:R-:W-:-:S03]  /*7b2f0*/  LOP3.LUT P1, RZ, R15, 0x400000, RZ, 0xc0, !PT ;  /* 0x004000000fff7812 */ /* 0x000fc6000782c0ff */
[----:B----4-:R0:W-:Y:S04]  /*7b300*/  @P0 STG.E.U8 desc[UR40][R20.64], R2 ;  /* 0x0000000214000986 */ /* 0x0101e8000c101128 */
[----:B0-----:R-:W4:Y:S04]  /*7b310*/  LDL.LU.64 R20, [R1+0xce0] ;  /* 0x000ce00001147983 */ /* 0x001f280000300a00 */
[----:B------:R-:W4:Y:S04]  /*7b320*/  LDL.LU.64 R28, [R1+0xcd8] ;  /* 0x000cd800011c7983 */ /* 0x000f280000300a00 */
[----:B------:R-:W4:Y:S01]  /*7b330*/  LDL.LU R0, [R1+0x64] ;  /* 0x0000640001007983 */ /* 0x000f220000300800 */
[----:B------:R-:W-:-:S03]  /*7b340*/  PRMT R2, R27, 0x7773, RZ ;  /* 0x000077731b027816 */ /* 0x000fc600000000ff */
[----:B------:R-:W4:Y:S04]  /*7b350*/  LDL.LU.64 R26, [R1+0xd00] ;  /* 0x000d0000011a7983 */ /* 0x000f280000300a00 */
[----:B--2---:R0:W-:Y:S04]  /*7b360*/  @P1 STG.E.U8 desc[UR40][R24.64], R2 ;  /* 0x0000000218001986 */ /* 0x0041e8000c101128 */
[----:B0-----:R-:W2:Y:S01]  /*7b370*/  LDL.LU.64 R24, [R1+0xcf8] ;  /* 0x000cf80001187983 */ /* 0x001ea20000300a00 */
[C---:B------:R-:W-:Y:S02]  /*7b380*/  LOP3.LUT P6, RZ, R3.reuse, 0x40000, RZ, 0xc0, !PT ;  /* 0x0004000003ff7812 */ /* 0x040fe400078cc0ff */
[----:B------:R-:W-:Y:S01]  /*7b390*/  LOP3.LUT R12, R12, 0xfffffff7, RZ, 0xc0, !PT ;  /* 0xfffffff70c0c7812 */ /* 0x000fe200078ec0ff */
[----:B------:R-:W2:Y:S01]  /*7b3a0*/  LDL.LU.64 R16, [R1+0xd20] ;  /* 0x000d200001107983 */ /* 0x000ea20000300a00 */
[----:B------:R-:W-:-:S02]  /*7b3b0*/  LOP3.LUT P3, RZ, R3, 0x8000, RZ, 0xc0, !PT ;  /* 0x0000800003ff7812 */ /* 0x000fc4000786c0ff */
[C---:B------:R-:W-:Y:S01]  /*7b3c0*/  LOP3.LUT P5, RZ, R3.reuse, 0x200000, RZ, 0xc0, !PT ;  /* 0x0020000003ff7812 */ /* 0x040fe200078ac0ff */
[----:B------:R-:W2:Y:S01]  /*7b3d0*/  LDL.LU.64 R22, [R1+0xd18] ;  /* 0x000d180001167983 */ /* 0x000ea20000300a00 */
[----:B------:R-:W-:Y:S02]  /*7b3e0*/  LOP3.LUT P4, RZ, R3, 0x1000, RZ, 0xc0, !PT ;  /* 0x0000100003ff7812 */ /* 0x000fe4000788c0ff */
[----:B---3--:R-:W-:Y:S01]  /*7b3f0*/  PRMT R2, R14, 0x7770, RZ ;  /* 0x000077700e027816 */ /* 0x008fe200000000ff */
[----:B------:R-:W3:Y:S02]  /*7b400*/  LDL.LU R13, [R1+0x78] ;  /* 0x00007800010d7983 */ /* 0x000ee40000300800 */
[----:B------:R-:W-:Y:S02]  /*7b410*/  @P6 LOP3.LUT R12, R12, 0x8, RZ, 0xfc, !PT ;  /* 0x000000080c0c6812 */ /* 0x000fe400078efcff */
[----:B------:R-:W-:Y:S02]  /*7b420*/  LOP3.LUT P6, RZ, R15, 0x200000, RZ, 0xc0, !PT ;  /* 0x002000000fff7812 */ /* 0x000fe400078cc0ff */
[----:B------:R-:W-:-:S11]  /*7b430*/  LOP3.LUT R12, R12, 0xffffffef, RZ, 0xc0, !PT ;  /* 0xffffffef0c0c7812 */ /* 0x000fd600078ec0ff */
[----:B------:R-:W-:-:S04]  /*7b440*/  @P6 LOP3.LUT R12, R12, 0x10, RZ, 0xfc, !PT ;  /* 0x000000100c0c6812 */ /* 0x000fc800078efcff */
[----:B------:R-:W-:-:S04]  /*7b450*/  LOP3.LUT R12, R12, 0xfffffffd, RZ, 0xc0, !PT ;  /* 0xfffffffd0c0c7812 */ /* 0x000fc800078ec0ff */
[----:B------:R-:W-:Y:S02]  /*7b460*/  @P3 LOP3.LUT R12, R12, 0x2, RZ, 0xfc, !PT ;  /* 0x000000020c0c3812 */ /* 0x000fe400078efcff */
[----:B------:R-:W-:Y:S02]  /*7b470*/  LOP3.LUT P3, RZ, R15, 0x100000, RZ, 0xc0, !PT ;  /* 0x001000000fff7812 */ /* 0x000fe4000786c0ff */
[----:B------:R-:W-:Y:S01]  /*7b480*/  LOP3.LUT R4, R4, 0x7fffffff, RZ, 0xc0, !PT ;  /* 0x7fffffff04047812 */ /* 0x000fe200078ec0ff */
[----:B------:R0:W-:Y:S01]  /*7b490*/  @P5 STG.E.U8 desc[UR40][R18.64], R2 ;  /* 0x0000000212005986 */ /* 0x0001e2000c101128 */
[----:B------:R-:W-:Y:S02]  /*7b4a0*/  LOP3.LUT P2, RZ, R3, 0x100000, RZ, 0xc0, !PT ;  /* 0x0010000003ff7812 */ /* 0x000fe4000784c0ff */
[----:B------:R-:W-:Y:S02]  /*7b4b0*/  @P4 LOP3.LUT R4, R4, 0x80000000, RZ, 0xfc, !PT ;  /* 0x8000000004044812 */ /* 0x000fe400078efcff */
[----:B------:R-:W-:-:S02]  /*7b4c0*/  LOP3.LUT P4, RZ, R15, 0x80000, RZ, 0xc0, !PT ;  /* 0x000800000fff7812 */ /* 0x000fc4000788c0ff */
[----:B------:R-:W-:Y:S01]  /*7b4d0*/  LOP3.LUT R12, R12, 0xfffffffb, RZ, 0xc0, !PT ;  /* 0xfffffffb0c0c7812 */ /* 0x000fe200078ec0ff */
[----:B0-----:R-:W3:Y:S01]  /*7b4e0*/  LDL.LU.64 R18, [R1+0xd40] ;  /* 0x000d400001127983 */ /* 0x001ee20000300a00 */
[----:B------:R-:W-:Y:S02]  /*7b4f0*/  LOP3.LUT P6, RZ, R3, 0x80000, RZ, 0xc0, !PT ;  /* 0x0008000003ff7812 */ /* 0x000fe400078cc0ff */
[----:B------:R-:W-:Y:S01]  /*7b500*/  @P3 LOP3.LUT R12, R12, 0x4, RZ, 0xfc, !PT ;  /* 0x000000040c0c3812 */ /* 0x000fe200078efcff */
[----:B------:R-:W3:Y:S01]  /*7b510*/  LDL.LU.64 R6, [R1+0xd38] ;  /* 0x000d380001067983 */ /* 0x000ee20000300a00 */
[----:B------:R-:W-:Y:S02]  /*7b520*/  PRMT R2, R14, 0x7771, RZ ;  /* 0x000077710e027816 */ /* 0x000fe400000000ff */
[----:B------:R-:W-:-:S03]  /*7b530*/  LOP3.LUT R12, R12, 0xfffffffe, RZ, 0xc0, !PT ;  /* 0xfffffffe0c0c7812 */ /* 0x000fc600078ec0ff */
[----:B------:R0:W-:Y:S01]  /*7b540*/  @P2 STG.E.U8 desc[UR40][R10.64], R2 ;  /* 0x000000020a002986 */ /* 0x0001e2000c101128 */
[----:B------:R-:W-:Y:S02]  /*7b550*/  @P4 LOP3.LUT R12, R12, 0x1, RZ, 0xfc, !PT ;  /* 0x000000010c0c4812 */ /* 0x000fe400078efcff */
[----:B0-----:R-:W-:Y:S01]  /*7b560*/  PRMT R2, R14, 0x7772, RZ ;  /* 0x000077720e027816 */ /* 0x001fe200000000ff */
[----:B------:R-:W3:Y:S01]  /*7b570*/  LDL.LU.64 R10, [R1+0xd60] ;  /* 0x000d6000010a7983 */ /* 0x000ee20000300a00 */
[----:B------:R-:W-:-:S03]  /*7b580*/  LOP3.LUT P0, RZ, R3, 0x20000, RZ, 0xc0, !PT ;  /* 0x0002000003ff7812 */ /* 0x000fc6000780c0ff */
[----:B----4-:R0:W-:Y:S01]  /*7b590*/  @P6 STG.E.U8 desc[UR40][R20.64], R2 ;  /* 0x0000000214006986 */ /* 0x0101e2000c101128 */
[----:B------:R-:W-:-:S03]  /*7b5a0*/  LOP3.LUT P6, RZ, R12, 0x10, RZ, 0xc0, !PT ;  /* 0x000000100cff7812 */ /* 0x000fc600078cc0ff */
[----:B0-----:R-:W4:Y:S01]  /*7b5b0*/  LDL.LU.64 R20, [R1+0xd58] ;  /* 0x000d580001147983 */ /* 0x001f220000300a00 */
[----:B------:R-:W-:-:S09]  /*7b5c0*/  PRMT R2, R14, 0x7773, RZ ;  /* 0x000077730e027816 */ /* 0x000fd200000000ff */
[----:B------:R0:W-:Y:S01]  /*7b5d0*/  @P6 STG.E.U8 desc[UR40][R28.64], R2 ;  /* 0x000000021c006986 */ /* 0x0001e2000c101128 */
[----:B------:R-:W-:-:S03]  /*7b5e0*/  LOP3.LUT P6, RZ, R12, 0x8, RZ, 0xc0, !PT ;  /* 0x000000080cff7812 */ /* 0x000fc600078cc0ff */
[----:B0-----:R-:W4:Y:S01]  /*7b5f0*/  LDL.LU.64 R28, [R1+0xd88] ;  /* 0x000d8800011c7983 */ /* 0x001f220000300a00 */
[----:B------:R-:W-:-:S09]  /*7b600*/  PRMT R2, R0, 0x7770, RZ ;  /* 0x0000777000027816 */ /* 0x000fd200000000ff */
[----:B------:R0:W-:Y:S04]  /*7b610*/  @P6 STG.E.U8 desc[UR40][R26.64], R2 ;  /* 0x000000021a006986 */ /* 0x0001e8000c101128 */
[----:B0-----:R-:W4:Y:S01]  /*7b620*/  LDL.LU.64 R26, [R1+0xd80] ;  /* 0x000d8000011a7983 */ /* 0x001f220000300a00 */
[----:B------:R-:W-:-:S05]  /*7b630*/  PRMT R2, R0, 0x7771, RZ ;  /* 0x0000777100027816 */ /* 0x000fca00000000ff */
[----:B--2---:R0:W-:Y:S04]  /*7b640*/  @P0 STG.E.U8 desc[UR40][R24.64], R2 ;  /* 0x0000000218000986 */ /* 0x0041e8000c101128 */
[----:B0-----:R-:W2:Y:S01]  /*7b650*/  LDL.LU.64 R24, [R1+0xda0] ;  /* 0x000da00001187983 */ /* 0x001ea20000300a00 */
[----:B------:R-:W-:Y:S02]  /*7b660*/  LOP3.LUT P3, RZ, R3, 0x10000, RZ, 0xc0, !PT ;  /* 0x0001000003ff7812 */ /* 0x000fe4000786c0ff */
[----:B------:R-:W-:-:S11]  /*7b670*/  PRMT R2, R0, 0x7772, RZ ;  /* 0x0000777200027816 */ /* 0x000fd600000000ff */
[----:B------:R0:W-:Y:S01]  /*7b680*/  @P3 STG.E.U8 desc[UR40][R16.64], R2 ;  /* 0x0000000210003986 */ /* 0x0001e2000c101128 */
[----:B------:R-:W-:Y:S02]  /*7b690*/  LOP3.LUT P3, RZ, R12, 0x4, RZ, 0xc0, !PT ;  /* 0x000000040cff7812 */ /* 0x000fe4000786c0ff */
[----:B0-----:R-:W-:-:S11]  /*7b6a0*/  PRMT R2, R0, 0x7773, RZ ;  /* 0x0000777300027816 */ /* 0x001fd600000000ff */
[----:B------:R3:W-:Y:S01]  /*7b6b0*/  @P3 STG.E.U8 desc[UR40][R22.64], R2 ;  /* 0x0000000216003986 */ /* 0x0007e2000c101128 */
[----:B------:R-:W-:Y:S02]  /*7b6c0*/  LOP3.LUT P3, RZ, R12, 0x2, RZ, 0xc0, !PT ;  /* 0x000000020cff7812 */ /* 0x000fe4000786c0ff */
[C---:B------:R-:W-:Y:S02]  /*7b6d0*/  LOP3.LUT P1, RZ, R3.reuse, 0x4000, RZ, 0xc0, !PT ;  /* 0x0000400003ff7812 */ /* 0x040fe4000782c0ff */
[----:B------:R-:W-:Y:S02]  /*7b6e0*/  LOP3.LUT P4, RZ, R3, 0x2000, RZ, 0xc0, !PT ;  /* 0x0000200003ff7812 */ /* 0x000fe4000788c0ff */
[----:B---3--:R-:W-:Y:S01]  /*7b6f0*/  PRMT R2, R13, 0x7770, RZ ;  /* 0x000077700d027816 */ /* 0x008fe200000000ff */
[----:B------:R-:W3:Y:S06]  /*7b700*/  LDL.LU.64 R22, [R1+0xdc8] ;  /* 0x000dc80001167983 */ /* 0x000eec0000300a00 */
[----:B------:R0:W-:Y:S01]  /*7b710*/  @P3 STG.E.U8 desc[UR40][R18.64], R2 ;  /* 0x0000000212003986 */ /* 0x0001e2000c101128 */
[----:B------:R-:W-:-:S03]  /*7b720*/  LOP3.LUT P5, RZ, R3, 0x800, RZ, 0xc0, !PT ;  /* 0x0000080003ff7812 */ /* 0x000fc600078ac0ff */
[----:B------:R-:W3:Y:S01]  /*7b730*/  LDL.LU R0, [R1+0x7c] ;  /* 0x00007c0001007983 */ /* 0x000ee20000300800 */
[----:B0-----:R-:W-:-:S03]  /*7b740*/  PRMT R2, R13, 0x7771, RZ ;  /* 0x000077710d027816 */ /* 0x001fc600000000ff */
[----:B------:R-:W3:Y:S04]  /*7b750*/  LDL.LU.64 R18, [R1+0xde0] ;  /* 0x000de00001127983 */ /* 0x000ee80000300a00 */
[----:B------:R0:W-:Y:S02]  /*7b760*/  @P1 STG.E.U8 desc[UR40][R6.64], R2 ;  /* 0x0000000206001986 */ /* 0x0001e4000c101128 */
[----:B0-----:R-:W-:-:S05]  /*7b770*/  PRMT R2, R13, 0x7772, RZ ;  /* 0x000077720d027816 */ /* 0x001fca00000000ff */
[----:B------:R0:W-:Y:S01]  /*7b780*/  @P4 STG.E.U8 desc[UR40][R10.64], R2 ;  /* 0x000000020a004986 */ /* 0x0001e2000c101128 */
[----:B------:R-:W-:Y:S02]  /*7b790*/  LOP3.LUT P4, RZ, R12, 0x1, RZ, 0xc0, !PT ;  /* 0x000000010cff7812 */ /* 0x000fe4000788c0ff */
[----:B0-----:R-:W-:Y:S02]  /*7b7a0*/  PRMT R2, R13, 0x7773, RZ ;  /* 0x000077730d027816 */ /* 0x001fe400000000ff */
[----:B------:R-:W-:-:S09]  /*7b7b0*/  LOP3.LUT P2, RZ, R3, 0x400, RZ, 0xc0, !PT ;  /* 0x0000040003ff7812 */ /* 0x000fd2000784c0ff */
[----:B----4-:R0:W-:Y:S01]  /*7b7c0*/  @P4 STG.E.U8 desc[UR40][R20.64], R2 ;  /* 0x0000000214004986 */ /* 0x0101e2000c101128 */
[----:B------:R-:W-:Y:S02]  /*7b7d0*/  LOP3.LUT P4, RZ, R4, 0x80000000, RZ, 0xc0, !PT ;  /* 0x8000000004ff7812 */ /* 0x000fe4000788c0ff */
[C---:B0-----:R-:W-:Y:S01]  /*7b7e0*/  PRMT R2, R8.reuse, 0x7770, RZ ;  /* 0x0000777008027816 */ /* 0x041fe200000000ff */
[----:B------:R-:W4:Y:S10]  /*7b7f0*/  LDL.LU.64 R20, [R1+0xe08] ;  /* 0x000e080001147983 */ /* 0x000f340000300a00 */
[----:B------:R0:W-:Y:S02]  /*7b800*/  @P4 STG.E.U8 desc[UR40][R28.64], R2 ;  /* 0x000000021c004986 */ /* 0x0001e4000c101128 */
[----:B0-----:R-:W-:-:S02]  /*7b810*/  PRMT R2, R8, 0x7771, RZ ;  /* 0x0000777108027816 */ /* 0x001fc400000000ff */
[----:B------:R-:W4:Y:S04]  /*7b820*/  LDL.LU.64 R28, [R1+0xe20] ;  /* 0x000e2000011c7983 */ /* 0x000f280000300a00 */
[----:B------:R0:W-:Y:S02]  /*7b830*/  @P5 STG.E.U8 desc[UR40][R26.64], R2 ;  /* 0x000000021a005986 */ /* 0x0001e4000c101128 */
[----:B0-----:R-:W-:-:S05]  /*7b840*/  PRMT R2, R8, 0x7772, RZ ;  /* 0x0000777208027816 */ /* 0x001fca00000000ff */
[----:B--2---:R0:W-:Y:S02]  /*7b850*/  @P2 STG.E.U8 desc[UR40][R24.64], R2 ;  /* 0x0000000218002986 */ /* 0x0041e4000c101128 */
[----:B0-----:R-:W-:Y:S02]  /*7b860*/  PRMT R2, R8, 0x7773, RZ ;  /* 0x0000777308027816 */ /* 0x001fe400000000ff */
[----:B------:R-:W2:Y:S01]  /*7b870*/  LDL.LU R8, [R1+0x1fa8] ;  /* 0x001fa80001087983 */ /* 0x000ea20000300800 */
[----:B------:R-:W-:Y:S02]  /*7b880*/  LOP3.LUT P6, RZ, R15, 0x40000, RZ, 0xc0, !PT ;  /* 0x000400000fff7812 */ /* 0x000fe400078cc0ff */
[C---:B------:R-:W-:Y:S01]  /*7b890*/  LOP3.LUT P0, RZ, R3.reuse, 0x200, RZ, 0xc0, !PT ;  /* 0x0000020003ff7812 */ /* 0x040fe2000780c0ff */
[----:B------:R-:W2:Y:S01]  /*7b8a0*/  LDL.LU.64 R26, [R1+0xe48] ;  /* 0x000e4800011a7983 */ /* 0x000ea20000300a00 */
[C---:B------:R-:W-:Y:S02]  /*7b8b0*/  LOP3.LUT P3, RZ, R3.reuse, 0x100, RZ, 0xc0, !PT ;  /* 0x0000010003ff7812 */ /* 0x040fe4000786c0ff */
[----:B------:R-:W-:Y:S01]  /*7b8c0*/  LOP3.LUT P1, RZ, R3, 0x80, RZ, 0xc0, !PT ;  /* 0x0000008003ff7812 */ /* 0x000fe2000782c0ff */
[----:B------:R-:W2:Y:S06]  /*7b8d0*/  LDL.LU R24, [R1+0x6c] ;  /* 0x00006c0001187983 */ /* 0x000eac0000300800 */
[----:B---3--:R0:W-:Y:S02]  /*7b8e0*/  @P6 STG.E.U8 desc[UR40][R22.64], R2 ;  /* 0x0000000216006986 */ /* 0x0081e4000c101128 */
[----:B0-----:R-:W-:-:S02]  /*7b8f0*/  PRMT R2, R0, 0x7770, RZ ;  /* 0x0000777000027816 */ /* 0x001fc400000000ff */
[----:B------:R-:W3:Y:S04]  /*7b900*/  LDL.LU.64 R22, [R1+0xe68] ;  /* 0x000e680001167983 */ /* 0x000ee80000300a00 */
[----:B------:R0:W-:Y:S04]  /*7b910*/  @P0 STG.E.U8 desc[UR40][R18.64], R2 ;  /* 0x0000000212000986 */ /* 0x0001e8000c101128 */
[----:B------:R-:W3:Y:S01]  /*7b920*/  LDL.LU.64 R16, [R1+0xe60] ;  /* 0x000e600001107983 */ /* 0x000ee20000300a00 */
[----:B0-----:R-:W-:-:S03]  /*7b930*/  PRMT R2, R0, 0x7771, RZ ;  /* 0x0000777100027816 */ /* 0x001fc600000000ff */
[----:B------:R-:W3:Y:S04]  /*7b940*/  LDL.LU.64 R18, [R1+0xe90] ;  /* 0x000e900001127983 */ /* 0x000ee80000300a00 */
[----:B----4-:R0:W-:Y:S02]  /*7b950*/  @P3 STG.E.U8 desc[UR40][R20.64], R2 ;  /* 0x0000000214003986 */ /* 0x0101e4000c101128 */
[----:B0-----:R-:W-:Y:S02]  /*7b960*/  PRMT R2, R0, 0x7772, RZ ;  /* 0x0000777200027816 */ /* 0x001fe400000000ff */
[----:B------:R-:W4:Y:S04]  /*7b970*/  LDL.LU.64 R20, [R1+0xe88] ;  /* 0x000e880001147983 */ /* 0x000f280000300a00 */
[----:B------:R-:W3:Y:S04]  /*7b980*/  LDL.LU R25, [R1+0x50] ;  /* 0x0000500001197983 */ /* 0x000ee80000300800 */
[----:B------:R0:W-:Y:S01]  /*7b990*/  @P1 STG.E.U8 desc[UR40][R28.64], R2 ;  /* 0x000000021c001986 */ /* 0x0001e2000c101128 */
[----:B------:R-:W-:-:S04]  /*7b9a0*/  LOP3.LUT P1, RZ, R15, 0x4000, RZ, 0xc0, !PT ;  /* 0x000040000fff7812 */ /* 0x000fc8000782c0ff */
[----:B0-----:R-:W-:Y:S01]  /*7b9b0*/  P2R R2, PR, RZ, 0x2 ;  /* 0x00000002ff027803 */ /* 0x001fe20000000000 */
[----:B------:R-:W3:Y:S01]  /*7b9c0*/  LDL.LU.64 R28, [R1+0xeb0] ;  /* 0x000eb000011c7983 */ /* 0x000ee20000300a00 */
[----:B--2---:R-:W-:-:S04]  /*7b9d0*/  LOP3.LUT P1, RZ, R8, 0x40000000, RZ, 0xc0, !PT ;  /* 0x4000000008ff7812 */ /* 0x004fc8000782c0ff */
[----:B------:R-:W-:-:S05]  /*7b9e0*/  P2R R5, PR, RZ, 0x2 ;  /* 0x00000002ff057803 */ /* 0x000fca0000000000 */
[----:B------:R0:W-:Y:S04]  /*7b9f0*/  STL.64 [R1+0x1f98], R4 ;  /* 0x001f980401007387 */ /* 0x0001e80000100a00 */
[----:B0-----:R-:W2:Y:S01]  /*7ba00*/  LDL.LU.64 R4, [R1+0xee0] ;  /* 0x000ee00001047983 */ /* 0x001ea20000300a00 */
[C---:B------:R-:W-:Y:S02]  /*7ba10*/  LOP3.LUT P2, RZ, R15.reuse, 0x10000, RZ, 0xc0, !PT ;  /* 0x000100000fff7812 */ /* 0x040fe4000784c0ff */
[C---:B------:R-:W-:Y:S02]  /*7ba20*/  LOP3.LUT P0, RZ, R15.reuse, 0x8000, RZ, 0xc0, !PT ;  /* 0x000080000fff7812 */ /* 0x040fe4000780c0ff */
[----:B------:R-:W-:Y:S02]  /*7ba30*/  LOP3.LUT P4, RZ, R15, 0x20000, RZ, 0xc0, !PT ;  /* 0x000200000fff7812 */ /* 0x000fe4000788c0ff */
[----:B------:R-:W-:-:S02]  /*7ba40*/  P2R R10, PR, RZ, 0x4 ;  /* 0x00000004ff0a7803 */ /* 0x000fc40000000000 */
[----:B------:R-:W-:Y:S02]  /*7ba50*/  P2R R11, PR, RZ, 0x1 ;  /* 0x00000001ff0b7803 */ /* 0x000fe40000000000 */
[C---:B------:R-:W-:Y:S02]  /*7ba60*/  LOP3.LUT P2, RZ, R3.reuse, 0x10, RZ, 0xc0, !PT ;  /* 0x0000001003ff7812 */ /* 0x040fe4000784c0ff */
[C---:B------:R-:W-:Y:S02]  /*7ba70*/  LOP3.LUT P0, RZ, R3.reuse, 0x2, RZ, 0xc0, !PT ;  /* 0x0000000203ff7812 */ /* 0x040fe4000780c0ff */
[----:B------:R-:W-:Y:S02]  /*7ba80*/  LOP3.LUT P5, RZ, R3, 0x40, RZ, 0xc0, !PT ;  /* 0x0000004003ff7812 */ /* 0x000fe400078ac0ff */
[----:B------:R-:W-:Y:S02]  /*7ba90*/  P2R R6, PR, RZ, 0x4 ;  /* 0x00000004ff067803 */ /* 0x000fe40000000000 */
[----:B------:R-:W-:-:S02]  /*7baa0*/  P2R R7, PR, RZ, 0x1 ;  /* 0x00000001ff077803 */ /* 0x000fc40000000000 */
[C---:B------:R-:W-:Y:S02]  /*7bab0*/  LOP3.LUT P2, RZ, R3.reuse, 0x20, RZ, 0xc0, !PT ;  /* 0x0000002003ff7812 */ /* 0x040fe4000784c0ff */
[C---:B------:R-:W-:Y:S02]  /*7bac0*/  LOP3.LUT P6, RZ, R3.reuse, 0x8, RZ, 0xc0, !PT ;  /* 0x0000000803ff7812 */ /* 0x040fe400078cc0ff */
[C---:B------:R-:W-:Y:S02]  /*7bad0*/  LOP3.LUT P0, RZ, R3.reuse, 0x4, RZ, 0xc0, !PT ;  /* 0x0000000403ff7812 */ /* 0x040fe4000780c0ff */
[----:B------:R-:W-:Y:S02]  /*7bae0*/  LOP3.LUT P3, RZ, R3, 0x1, RZ, 0xc0, !PT ;  /* 0x0000000103ff7812 */ /* 0x000fe4000786c0ff */
[----:B------:R-:W-:-:S05]  /*7baf0*/  PRMT R3, R0, 0x7773, RZ ;  /* 0x0000777300037816 */ /* 0x000fca00000000ff */
[----:B------:R0:W-:Y:S02]  /*7bb00*/  @P4 STG.E.U8 desc[UR40][R26.64], R3 ;  /* 0x000000031a004986 */ /* 0x0001e4000c101128 */
[C---:B0-----:R-:W-:Y:S02]  /*7bb10*/  PRMT R3, R24.reuse, 0x7770, RZ ;  /* 0x0000777018037816 */ /* 0x041fe400000000ff */
[----:B--2---:R0:W-:Y:S04]  /*7bb20*/  STL.64 [R1+0x1fa0], R4 ;  /* 0x001fa00401007387 */ /* 0x0041e80000100a00 */
[----:B0-----:R-:W2:Y:S04]  /*7bb30*/  LDL.LU.64 R4, [R1+0xea8] ;  /* 0x000ea80001047983 */ /* 0x001ea80000300a00 */
[----:B---3--:R0:W-:Y:S04]  /*7bb40*/  @P5 STG.E.U8 desc[UR40][R22.64], R3 ;  /* 0x0000000316005986 */ /* 0x0081e8000c101128 */
[----:B------:R-:W3:Y:S01]  /*7bb50*/  LDL.LU R27, [R1+0x40] ;  /* 0x00004000011b7983 */ /* 0x000ee20000300800 */
[----:B0-----:R-:W-:-:S03]  /*7bb60*/  PRMT R3, R24, 0x7771, RZ ;  /* 0x0000777118037816 */ /* 0x001fc600000000ff */
[----:B------:R-:W3:Y:S04]  /*7bb70*/  LDL.LU.64 R22, [R1+0xf00] ;  /* 0x000f000001167983 */ /* 0x000ee80000300a00 */
[----:B------:R0:W-:Y:S01]  /*7bb80*/  @P2 STG.E.U8 desc[UR40][R16.64], R3 ;  /* 0x0000000310002986 */ /* 0x0001e2000c101128 */
[----:B------:R-:W-:-:S03]  /*7bb90*/  ISETP.NE.AND P2, PT, R6, RZ, PT ;  /* 0x000000ff0600720c */ /* 0x000fc60003f45270 */
[----:B------:R-:W3:Y:S01]  /*7bba0*/  LDL.LU.64 R12, [R1+0xef8] ;  /* 0x000ef800010c7983 */ /* 0x000ee20000300a00 */
[----:B0-----:R-:W-:-:S03]  /*7bbb0*/  PRMT R3, R24, 0x7772, RZ ;  /* 0x0000777218037816 */ /* 0x001fc600000000ff */
[----:B------:R-:W3:Y:S06]  /*7bbc0*/  LDL.LU.64 R16, [R1+0xf20] ;  /* 0x000f200001107983 */ /* 0x000eec0000300a00 */
[----:B------:R0:W-:Y:S01]  /*7bbd0*/  @P2 STG.E.U8 desc[UR40][R18.64], R3 ;  /* 0x0000000312002986 */ /* 0x0001e2000c101128 */
[----:B------:R-:W-:-:S03]  /*7bbe0*/  ISETP.NE.AND P2, PT, R10, RZ, PT ;  /* 0x000000ff0a00720c */ /* 0x000fc60003f45270 */
[----:B------:R-:W3:Y:S01]  /*7bbf0*/  LDL.LU R0, [R1+0x54] ;  /* 0x0000540001007983 */ /* 0x000ee20000300800 */
[----:B0-----:R-:W-:-:S03]  /*7bc00*/  PRMT R3, R24, 0x7773, RZ ;  /* 0x0000777318037816 */ /* 0x001fc600000000ff */
[----:B------:R-:W3:Y:S06]  /*7bc10*/  LDL.LU.64 R18, [R1+0xf18] ;  /* 0x000f180001127983 */ /* 0x000eec0000300a00 */
[----:B----4-:R0:W-:Y:S02]  /*7bc20*/  @P2 STG.E.U8 desc[UR40][R20.64], R3 ;  /* 0x0000000314002986 */ /* 0x0101e4000c101128 */
[C---:B0-----:R-:W-:Y:S02]  /*7bc30*/  PRMT R3, R25.reuse, 0x7770, RZ ;  /* 0x0000777019037816 */ /* 0x041fe400000000ff */
[----:B------:R-:W4:Y:S04]  /*7bc40*/  LDL.LU.64 R20, [R1+0xf40] ;  /* 0x000f400001147983 */ /* 0x000f280000300a00 */
[----:B------:R0:W-:Y:S02]  /*7bc50*/  @P6 STG.E.U8 desc[UR40][R28.64], R3 ;  /* 0x000000031c006986 */ /* 0x0001e4000c101128 */
[----:B0-----:R-:W-:-:S02]  /*7bc60*/  PRMT R3, R25, 0x7771, RZ ;  /* 0x0000777119037816 */ /* 0x001fc400000000ff */
[----:B------:R-:W3:Y:S04]  /*7bc70*/  LDL.LU.64 R28, [R1+0xf38] ;  /* 0x000f3800011c7983 */ /* 0x000ee80000300a00 */
[----:B--2---:R0:W-:Y:S04]  /*7bc80*/  @P0 STG.E.U8 desc[UR40][R4.64], R3 ;  /* 0x0000000304000986 */ /* 0x0041e8000c101128 */
[----:B0-----:R-:W2:Y:S01]  /*7bc90*/  LDL.LU.64 R4, [R1+0x1fa0] ;  /* 0x001fa00001047983 */ /* 0x001ea20000300a00 */
[----:B------:R-:W-:-:S03]  /*7bca0*/  ISETP.NE.AND P0, PT, R7, RZ, PT ;  /* 0x000000ff0700720c */ /* 0x000fc60003f05270 */
[----:B------:R-:W3:Y:S01]  /*7bcb0*/  LDL.LU.64 R6, [R1+0xed8] ;  /* 0x000ed80001067983 */ /* 0x000ee20000300a00 */
[----:B------:R-:W-:Y:S02]  /*7bcc0*/  PRMT R3, R25, 0x7772, RZ ;  /* 0x0000777219037816 */ /* 0x000fe400000000ff */
[----:B------:R-:W-:-:S07]  /*7bcd0*/  LOP3.LUT P1, RZ, R8, 0x80000000, RZ, 0xc0, !PT ;  /* 0x8000000008ff7812 */ /* 0x000fce000782c0ff */
[----:B--2---:R0:W-:Y:S04]  /*7bce0*/  @P0 STG.E.U8 desc[UR40][R4.64], R3 ;  /* 0x0000000304000986 */ /* 0x0041e8000c101128 */
[----:B0-----:R-:W2:Y:S01]  /*7bcf0*/  LDL.LU.64 R4, [R1+0x1f98] ;  /* 0x001f980001047983 */ /* 0x001ea20000300a00 */
[----:B------:R-:W-:Y:S02]  /*7bd00*/  ISETP.NE.AND P0, PT, R11, RZ, PT ;  /* 0x000000ff0b00720c */ /* 0x000fe40003f05270 */
[----:B------:R-:W-:Y:S02]  /*7bd10*/  PRMT R3, R25, 0x7773, RZ ;  /* 0x0000777319037816 */ /* 0x000fe400000000ff */
[----:B------:R-:W4:Y:S09]  /*7bd20*/  LDL.LU.64 R24, [R1+0xf70] ;  /* 0x000f700001187983 */ /* 0x000f320000300a00 */
[----:B---3--:R0:W-:Y:S02]  /*7bd30*/  @P0 STG.E.U8 desc[UR40][R6.64], R3 ;  /* 0x0000000306000986 */ /* 0x0081e4000c101128 */
[----:B0-----:R-:W-:-:S05]  /*7bd40*/  PRMT R3, R27, 0x7770, RZ ;  /* 0x000077701b037816 */ /* 0x001fca00000000ff */
[----:B------:R0:W-:Y:S02]  /*7bd50*/  @P3 STG.E.U8 desc[UR40][R22.64], R3 ;  /* 0x0000000316003986 */ /* 0x0001e4000c101128 */
[C---:B0-----:R-:W-:Y:S02]  /*7bd60*/  PRMT R3, R27.reuse, 0x7771, RZ ;  /* 0x000077711b037816 */ /* 0x041fe400000000ff */
[----:B------:R-:W3:Y:S04]  /*7bd70*/  LDL.LU.64 R22, [R1+0xf68] ;  /* 0x000f680001167983 */ /* 0x000ee80000300a00 */
[----:B------:R0:W-:Y:S02]  /*7bd80*/  @P1 STG.E.U8 desc[UR40][R12.64], R3 ;  /* 0x000000030c001986 */ /* 0x0001e4000c101128 */
[----:B0-----:R-:W-:-:S02]  /*7bd90*/  PRMT R3, R27, 0x7772, RZ ;  /* 0x000077721b037816 */ /* 0x001fc400000000ff */
[----:B------:R-:W3:Y:S01]  /*7bda0*/  LDL.LU R13, [R1+0x44] ;  /* 0x00004400010d7983 */ /* 0x000ee20000300800 */
[----:B--2---:R-:W-:-:S13]  /*7bdb0*/  ISETP.NE.AND P1, PT, R5, RZ, PT ;  /* 0x000000ff0500720c */ /* 0x004fda0003f25270 */
[----:B------:R-:W-:Y:S01]  /*7bdc0*/  @P1 STG.E.U8 desc[UR40][R16.64], R3 ;  /* 0x0000000310001986 */ /* 0x000fe2000c101128 */
[----:B------:R-:W-:Y:S02]  /*7bdd0*/  ISETP.NE.AND P1, PT, R2, RZ, PT ;  /* 0x000000ff0200720c */ /* 0x000fe40003f25270 */
[----:B------:R-:W-:Y:S02]  /*7bde0*/  PRMT R2, R27, 0x7773, RZ ;  /* 0x000077731b027816 */ /* 0x000fe400000000ff */
[----:B------:R-:W2:Y:S01]  /*7bdf0*/  LDL.LU.64 R26, [R1+0xf80] ;  /* 0x000f8000011a7983 */ /* 0x000ea20000300a00 */
[C---:B------:R-:W-:Y:S02]  /*7be00*/  LOP3.LUT P4, RZ, R8.reuse, 0x20000000, RZ, 0xc0, !PT ;  /* 0x2000000008ff7812 */ /* 0x040fe4000788c0ff */
[C---:B------:R-:W-:Y:S02]  /*7be10*/  LOP3.LUT P5, RZ, R8.reuse, 0x10000000, RZ, 0xc0, !PT ;  /* 0x1000000008ff7812 */ /* 0x040fe400078ac0ff */
[----:B------:R-:W-:-:S04]  /*7be20*/  LOP3.LUT P2, RZ, R8, 0x8000000, RZ, 0xc0, !PT ;  /* 0x0800000008ff7812 */ /* 0x000fc8000784c0ff */
[----:B------:R0:W-:Y:S01]  /*7be30*/  @P1 STG.E.U8 desc[UR40][R18.64], R2 ;  /* 0x0000000212001986 */ /* 0x0001e2000c101128 */
[C---:B------:R-:W-:Y:S02]  /*7be40*/  PRMT R5, R0.reuse, 0x7772, RZ ;  /* 0x0000777200057816 */ /* 0x040fe400000000ff */
[----:B0-----:R-:W-:-:S05]  /*7be50*/  PRMT R2, R0, 0x7770, RZ ;  /* 0x0000777000027816 */ /* 0x001fca00000000ff */
[----:B----4-:R0:W-:Y:S04]  /*7be60*/  @P4 STG.E.U8 desc[UR40][R20.64], R2 ;  /* 0x0000000214004986 */ /* 0x0101e8000c101128 */
[----:B0-----:R-:W4:Y:S01]  /*7be70*/  LDL.LU.64 R20, [R1+0xf78] ;  /* 0x000f780001147983 */ /* 0x001f220000300a00 */
[----:B------:R-:W-:-:S03]  /*7be80*/  PRMT R2, R0, 0x7771, RZ ;  /* 0x0000777100027816 */ /* 0x000fc600000000ff */
[----:B------:R-:W4:Y:S04]  /*7be90*/  LDL.LU.64 R18, [R1+0xf98] ;  /* 0x000f980001127983 */ /* 0x000f280000300a00 */
[----:B------:R-:W-:Y:S04]  /*7bea0*/  @P5 STG.E.U8 desc[UR40][R28.64], R2 ;  /* 0x000000021c005986 */ /* 0x000fe8000c101128 */
[----:B------:R0:W-:Y:S01]  /*7beb0*/  @P2 STG.E.U8 desc[UR40][R24.64], R5 ;  /* 0x0000000518002986 */ /* 0x0001e2000c101128 */
[----:B------:R-:W-:Y:S02]  /*7bec0*/  LOP3.LUT P6, RZ, R15, 0x2000, RZ, 0xc0, !PT ;  /* 0x000020000fff7812 */ /* 0x000fe400078cc0ff */
[----:B0-----:R-:W-:Y:S01]  /*7bed0*/  PRMT R5, R0, 0x7773, RZ ;  /* 0x0000777300057816 */ /* 0x001fe200000000ff */
[----:B------:R-:W4:Y:S04]  /*7bee0*/  LDL.LU.64 R24, [R1+0xf88] ;  /* 0x000f880001187983 */ /* 0x000f280000300a00 */
[----:B------:R-:W4:Y:S04]  /*7bef0*/  LDL.LU R0, [R1+0x58] ;  /* 0x0000580001007983 */ /* 0x000f280000300800 */
[----:B------:R-:W4:Y:S04]  /*7bf00*/  LDL.LU.64 R28, [R1+0xfa8] ;  /* 0x000fa800011c7983 */ /* 0x000f280000300a00 */
[----:B------:R-:W4:Y:S01]  /*7bf10*/  LDL.LU.64 R16, [R1+0xfa0] ;  /* 0x000fa00001107983 */ /* 0x000f220000300a00 */
[----:B------:R-:W-:-:S03]  /*7bf20*/  LOP3.LUT P0, RZ, R8, 0x4000000, RZ, 0xc0, !PT ;  /* 0x0400000008ff7812 */ /* 0x000fc6000780c0ff */
[----:B---3--:R0:W-:Y:S01]  /*7bf30*/  @P6 STG.E.U8 desc[UR40][R22.64], R5 ;  /* 0x0000000516006986 */ /* 0x0081e2000c101128 */
[----:B------:R-:W-:Y:S02]  /*7bf40*/  LOP3.LUT P6, RZ, R8, 0x40000, RZ, 0xc0, !PT ;  /* 0x0004000008ff7812 */ /* 0x000fe400078cc0ff */
[----:B------:R-:W-:Y:S02]  /*7bf50*/  PRMT R7, R13, 0x7770, RZ ;  /* 0x000077700d077816 */ /* 0x000fe400000000ff */
[----:B0-----:R-:W-:-:S05]  /*7bf60*/  P2R R5, PR, RZ, 0x40 ;  /* 0x00000040ff057803 */ /* 0x001fca0000000000 */
[----:B------:R-:W-:Y:S04]  /*7bf70*/  STL.64 [R1+0x1f88], R4 ;  /* 0x001f880401007387 */ /* 0x000fe80000100a00 */
[----:B------:R-:W3:Y:S04]  /*7bf80*/  LDL.LU.64 R22, [R1+0xfc8] ;  /* 0x000fc80001167983 */ /* 0x000ee80000300a00 */
[----:B--2---:R0:W-:Y:S04]  /*7bf90*/  @P0 STG.E.U8 desc[UR40][R26.64], R7 ;  /* 0x000000071a000986 */ /* 0x0041e8000c101128 */
[----:B0-----:R-:W2:Y:S04]  /*7bfa0*/  LDL.LU.64 R26, [R1+0xfb0] ;  /* 0x000fb000011a7983 */ /* 0x001ea80000300a00 */
[----:B------:R-:W2:Y:S04]  /*7bfb0*/  LDL.LU R14, [R1+0x48] ;  /* 0x00004800010e7983 */ /* 0x000ea80000300800 */
[----:B------:R-:W2:Y:S01]  /*7bfc0*/  LDL.LU.64 R4, [R1+0xfe0] ;  /* 0x000fe00001047983 */ /* 0x000ea20000300a00 */
[----:B------:R-:W-:-:S02]  /*7bfd0*/  LOP3.LUT P3, RZ, R8, 0x2000000, RZ, 0xc0, !PT ;  /* 0x0200000008ff7812 */ /* 0x000fc4000786c0ff */
[C---:B------:R-:W-:Y:S02]  /*7bfe0*/  LOP3.LUT P1, RZ, R8.reuse, 0x1000000, RZ, 0xc0, !PT ;  /* 0x0100000008ff7812 */ /* 0x040fe4000782c0ff */
[C---:B------:R-:W-:Y:S02]  /*7bff0*/  LOP3.LUT P5, RZ, R8.reuse, 0x200000, RZ, 0xc0, !PT ;  /* 0x0020000008ff7812 */ /* 0x040fe400078ac0ff */
[----:B------:R-:W-:Y:S02]  /*7c000*/  LOP3.LUT P4, RZ, R15, 0x1000, RZ, 0xc0, !PT ;  /* 0x000010000fff7812 */ /* 0x000fe4000788c0ff */
[----:B------:R-:W-:Y:S02]  /*7c010*/  P2R R2, PR, RZ, 0x20 ;  /* 0x00000020ff027803 */ /* 0x000fe40000000000 */
[----:B------:R-:W-:Y:S02]  /*7c020*/  LOP3.LUT P5, RZ, R8, 0x400000, RZ, 0xc0, !PT ;  /* 0x0040000008ff7812 */ /* 0x000fe400078ac0ff */
[----:B------:R-:W-:-:S02]  /*7c030*/  PRMT R7, R13, 0x7771, RZ ;  /* 0x000077710d077816 */ /* 0x000fc400000000ff */
[----:B------:R-:W-:Y:S02]  /*7c040*/  PRMT R11, R13, 0x7772, RZ ;  /* 0x000077720d0b7816 */ /* 0x000fe400000000ff */
[----:B------:R-:W-:Y:S01]  /*7c050*/  P2R R3, PR, RZ, 0x20 ;  /* 0x00000020ff037803 */ /* 0x000fe20000000000 */
[----:B----4-:R0:W-:Y:S01]  /*7c060*/  @P3 STG.E.U8 desc[UR40][R20.64], R7 ;  /* 0x0000000714003986 */ /* 0x0101e2000c101128 */
[----:B------:R-:W-:-:S03]  /*7c070*/  LOP3.LUT P5, RZ, R8, 0x800000, RZ, 0xc0, !PT ;  /* 0x0080000008ff7812 */ /* 0x000fc600078ac0ff */
[----:B------:R1:W-:Y:S01]  /*7c080*/  @P1 STG.E.U8 desc[UR40][R18.64], R11 ;  /* 0x0000000b12001986 */ /* 0x0003e2000c101128 */
[----:B------:R-:W-:Y:S02]  /*7c090*/  LOP3.LUT P2, RZ, R15, 0x800, RZ, 0xc0, !PT ;  /* 0x000008000fff7812 */ /* 0x000fe4000784c0ff */
[----:B------:R-:W-:Y:S01]  /*7c0a0*/  LOP3.LUT P6, RZ, R8, 0x80000, RZ, 0xc0, !PT ;  /* 0x0008000008ff7812 */ /* 0x000fe200078cc0ff */
[----:B0-----:R-:W4:Y:S01]  /*7c0b0*/  LDL.LU.64 R20, [R1+0xfd8] ;  /* 0x000fd80001147983 */ /* 0x001f220000300a00 */
[----:B-1----:R-:W-:-:S03]  /*7c0c0*/  PRMT R11, R13, 0x7773, RZ ;  /* 0x000077730d0b7816 */ /* 0x002fc600000000ff */
[----:B------:R-:W4:Y:S04]  /*7c0d0*/  LDL.LU.64 R18, [R1+0xff0] ;  /* 0x000ff00001127983 */ /* 0x000f280000300a00 */
[----:B------:R0:W-:Y:S02]  /*7c0e0*/  @P4 STG.E.U8 desc[UR40][R24.64], R11 ;  /* 0x0000000b18004986 */ /* 0x0001e4000c101128 */
[----:B0-----:R-:W-:Y:S02]  /*7c0f0*/  PRMT R11, R0, 0x7770, RZ ;  /* 0x00007770000b7816 */ /* 0x001fe400000000ff */
[----:B------:R-:W4:Y:S04]  /*7c100*/  LDL.LU.64 R24, [R1+0xfe8] ;  /* 0x000fe80001187983 */ /* 0x000f280000300a00 */
[----:B------:R0:W-:Y:S01]  /*7c110*/  @P5 STG.E.U8 desc[UR40][R28.64], R11 ;  /* 0x0000000b1c005986 */ /* 0x0001e2000c101128 */
[----:B------:R-:W-:-:S02]  /*7c120*/  ISETP.NE.AND P5, PT, R3, RZ, PT ;  /* 0x000000ff0300720c */ /* 0x000fc40003fa5270 */
[----:B------:R-:W-:Y:S01]  /*7c130*/  PRMT R3, R0, 0x7771, RZ ;  /* 0x0000777100037816 */ /* 0x000fe200000000ff */
[----:B------:R-:W4:Y:S01]  /*7c140*/  LDL.LU.64 R12, [R1+0x1000] ;  /* 0x00100000010c7983 */ /* 0x000f220000300a00 */
[----:B------:R-:W-:-:S09]  /*7c150*/  P2R R6, PR, RZ, 0x40 ;  /* 0x00000040ff067803 */ /* 0x000fd20000000000 */
[----:B------:R1:W-:Y:S01]  /*7c160*/  @P5 STG.E.U8 desc[UR40][R16.64], R3 ;  /* 0x0000000310005986 */ /* 0x0003e2000c101128 */
[----:B------:R-:W-:Y:S02]  /*7c170*/  ISETP.NE.AND P5, PT, R2, RZ, PT ;  /* 0x000000ff0200720c */ /* 0x000fe40003fa5270 */
[----:B------:R-:W-:Y:S01]  /*7c180*/  PRMT R2, R0, 0x7772, RZ ;  /* 0x0000777200027816 */ /* 0x000fe200000000ff */
[----:B0-----:R-:W4:Y:S01]  /*7c190*/  LDL.LU.64 R28, [R1+0xff8] ;  /* 0x000ff800011c7983 */ /* 0x001f220000300a00 */
[----:B------:R-:W-:-:S03]  /*7c1a0*/  LOP3.LUT P6, RZ, R8, 0x100000, RZ, 0xc0, !PT ;  /* 0x0010000008ff7812 */ /* 0x000fc600078cc0ff */
[----:B-1----:R-:W4:Y:S06]  /*7c1b0*/  LDL.LU.64 R16, [R1+0x1010] ;  /* 0x0010100001107983 */ /* 0x002f2c0000300a00 */
[----:B---3--:R0:W-:Y:S02]  /*7c1c0*/  @P5 STG.E.U8 desc[UR40][R22.64], R2 ;  /* 0x0000000216005986 */ /* 0x0081e4000c101128 */
[----:B0-----:R-:W-:Y:S02]  /*7c1d0*/  PRMT R2, R0, 0x7773, RZ ;  /* 0x0000777300027816 */ /* 0x001fe400000000ff */
[----:B------:R-:W3:Y:S04]  /*7c1e0*/  LDL.LU.64 R22, [R1+0x1008] ;  /* 0x0010080001167983 */ /* 0x000ee80000300a00 */
[----:B------:R-:W3:Y:S04]  /*7c1f0*/  LDL.LU R0, [R1+0x1f90] ;  /* 0x001f900001007983 */ /* 0x000ee80000300800 */
[----:B--2---:R0:W-:Y:S02]  /*7c200*/  @P2 STG.E.U8 desc[UR40][R26.64], R2 ;  /* 0x000000021a002986 */ /* 0x0041e4000c101128 */
[----:B0-----:R-:W-:-:S02]  /*7c210*/  PRMT R2, R14, 0x7770, RZ ;  /* 0x000077700e027816 */ /* 0x001fc400000000ff */
[----:B------:R-:W2:Y:S04]  /*7c220*/  LDL.LU.64 R26, [R1+0x1018] ;  /* 0x00101800011a7983 */ /* 0x000ea80000300a00 */
[----:B------:R0:W-:Y:S04]  /*7c230*/  @P6 STG.E.U8 desc[UR40][R4.64], R2 ;  /* 0x0000000204006986 */ /* 0x0001e8000c101128 */
[----:B0-----:R-:W2:Y:S01]  /*7c240*/  LDL.LU.64 R4, [R1+0x1f88] ;  /* 0x001f880001047983 */ /* 0x001ea20000300a00 */
[----:B------:R-:W-:Y:S02]  /*7c250*/  ISETP.NE.AND P6, PT, R6, RZ, PT ;  /* 0x000000ff0600720c */ /* 0x000fe40003fc5270 */
[----:B------:R-:W-:-:S02]  /*7c260*/  PRMT R2, R14, 0x7771, RZ ;  /* 0x000077710e027816 */ /* 0x000fc400000000ff */
[----:B------:R-:W-:Y:S02]  /*7c270*/  LOP3.LUT P3, RZ, R8, 0x8000, RZ, 0xc0, !PT ;  /* 0x0000800008ff7812 */ /* 0x000fe4000786c0ff */
[----:B------:R-:W-:-:S07]  /*7c280*/  LOP3.LUT P0, RZ, R15, 0x400, RZ, 0xc0, !PT ;  /* 0x000004000fff7812 */ /* 0x000fce000780c0ff */
[----:B----4-:R0:W-:Y:S01]  /*7c290*/  @P6 STG.E.U8 desc[UR40][R20.64], R2 ;  /* 0x0000000214006986 */ /* 0x0101e2000c101128 */
[----:B------:R-:W-:Y:S02]  /*7c2a0*/  P2R R7, PR, RZ, 0x8 ;  /* 0x00000008ff077803 */ /* 0x000fe40000000000 */
[----:B------:R-:W-:-:S04]  /*7c2b0*/  LOP3.LUT P3, RZ, R8, 0x10000, RZ, 0xc0, !PT ;  /* 0x0001000008ff7812 */ /* 0x000fc8000786c0ff */
[----:B------:R-:W-:Y:S02]  /*7c2c0*/  P2R R10, PR, RZ, 0x8 ;  /* 0x00000008ff0a7803 */ /* 0x000fe40000000000 */
[----:B0-----:R-:W-:Y:S01]  /*7c2d0*/  PRMT R2, R14, 0x7772, RZ ;  /* 0x000077720e027816 */ /* 0x001fe200000000ff */
[----:B------:R-:W4:Y:S01]  /*7c2e0*/  LDL.LU.64 R20, [R1+0x1020] ;  /* 0x0010200001147983 */ /* 0x000f220000300a00 */
[----:B------:R-:W-:Y:S02]  /*7c2f0*/  LOP3.LUT P3, RZ, R8, 0x20000, RZ, 0xc0, !PT ;  /* 0x0002000008ff7812 */ /* 0x000fe4000786c0ff */
[----:B--2---:R-:W-:-:S13]  /*7c300*/  ISETP.NE.AND P6, PT, R5, RZ, PT ;  /* 0x000000ff0500720c */ /* 0x004fda0003fc5270 */
[----:B------:R0:W-:Y:S02]  /*7c310*/  @P6 STG.E.U8 desc[UR40][R18.64], R2 ;  /* 0x0000000212006986 */ /* 0x0001e4000c101128 */
[----:B0-----:R-:W-:Y:S02]  /*7c320*/  PRMT R2, R14, 0x7773, RZ ;  /* 0x000077730e027816 */ /* 0x001fe400000000ff */
[----:B------:R-:W2:Y:S04]  /*7c330*/  LDL.LU.64 R18, [R1+0x1028] ;  /* 0x0010280001127983 */ /* 0x000ea80000300a00 */
[----:B------:R3:W-:Y:S02]  /*7c340*/  @P0 STG.E.U8 desc[UR40][R24.64], R2 ;  /* 0x0000000218000986 */ /* 0x0007e4000c101128 */
[----:B---3--:R-:W-:-:S02]  /*7c350*/  PRMT R2, R0, 0x7770, RZ ;  /* 0x0000777000027816 */ /* 0x008fc400000000ff */
[----:B------:R-:W3:Y:S04]  /*7c360*/  LDL.LU.64 R24, [R1+0x1f80] ;  /* 0x001f800001187983 */ /* 0x000ee80000300a00 */
[----:B------:R0:W-:Y:S01]  /*7c370*/  @P3 STG.E.U8 desc[UR40][R12.64], R2 ;  /* 0x000000020c003986 */ /* 0x0001e2000c101128 */
[----:B------:R-:W-:Y:S02]  /*7c380*/  ISETP.NE.AND P3, PT, R10, RZ, PT ;  /* 0x000000ff0a00720c */ /* 0x000fe40003f65270 */
[----:B0-----:R-:W-:-:S11]  /*7c390*/  PRMT R2, R0, 0x7771, RZ ;  /* 0x0000777100027816 */ /* 0x001fd600000000ff */
[----:B------:R0:W-:Y:S04]  /*7c3a0*/  @P3 STG.E.U8 desc[UR40][R28.64], R2 ;  /* 0x000000021c003986 */ /* 0x0001e8000c101128 */
[----:B0-----:R-:W3:Y:S01]  /*7c3b0*/  LDL.LU.64 R28, [R1+0x1030] ;  /* 0x00103000011c7983 */ /* 0x001ee20000300a00 */
[----:B------:R-:W-:Y:S02]  /*7c3c0*/  ISETP.NE.AND P3, PT, R7, RZ, PT ;  /* 0x000000ff0700720c */ /* 0x000fe40003f65270 */
[----:B------:R-:W-:Y:S02]  /*7c3d0*/  LOP3.LUT P1, RZ, R15, 0x200, RZ, 0xc0, !PT ;  /* 0x000002000fff7812 */ /* 0x000fe4000782c0ff */
[----:B------:R-:W-:Y:S02]  /*7c3e0*/  PRMT R2, R0, 0x7772, RZ ;  /* 0x0000777200027816 */ /* 0x000fe400000000ff */
[----:B------:R-:W-:-:S02]  /*7c3f0*/  LOP3.LUT P4, RZ, R8, 0x4000, RZ, 0xc0, !PT ;  /* 0x0000400008ff7812 */ /* 0x000fc4000788c0ff */
[----:B------:R-:W-:-:S05]  /*7c400*/  LOP3.LUT P5, RZ, R8, 0x2000, RZ, 0xc0, !PT ;  /* 0x0000200008ff7812 */ /* 0x000fca00078ac0ff */
[----:B------:R0:W-:Y:S01]  /*7c410*/  @P3 STG.E.U8 desc[UR40][R16.64], R2 ;  /* 0x0000000210003986 */ /* 0x0001e2000c101128 */
[----:B------:R-:W-:Y:S02]  /*7c420*/  LOP3.LUT P2, RZ, R8, 0x1000, RZ, 0xc0, !PT ;  /* 0x0000100008ff7812 */ /* 0x000fe4000784c0ff */
[----:B0-----:R-:W-:Y:S02]  /*7c430*/  PRMT R2, R0, 0x7773, RZ ;  /* 0x0000777300027816 */ /* 0x001fe400000000ff */
[----:B------:R-:W-:Y:S01]  /*7c440*/  LOP3.LUT P6, RZ, R15, 0x100, RZ, 0xc0, !PT ;  /* 0x000001000fff7812 */ /* 0x000fe200078cc0ff */
[----:B------:R-:W3:Y:S04]  /*7c450*/  LDL.LU R0, [R1+0x1f7c] ;  /* 0x001f7c0001007983 */ /* 0x000ee80000300800 */
[----:B------:R0:W-:Y:S02]  /*7c460*/  @P1 STG.E.U8 desc[UR40][R22.64], R2 ;  /* 0x0000000216001986 */ /* 0x0001e4000c101128 */
[----:B0-----:R-:W-:-:S02]  /*7c470*/  PRMT R2, R9, 0x7770, RZ ;  /* 0x0000777009027816 */ /* 0x001fc400000000ff */
[----:B------:R-:W3:Y:S04]  /*7c480*/  LDL.LU.64 R22, [R1+0x1040] ;  /* 0x0010400001167983 */ /* 0x000ee80000300a00 */
[----:B------:R0:W-:Y:S02]  /*7c490*/  @P4 STG.E.U8 desc[UR40][R26.64], R2 ;  /* 0x000000021a004986 */ /* 0x0001e4000c101128 */
[C---:B0-----:R-:W-:Y:S02]  /*7c4a0*/  PRMT R2, R9.reuse, 0x7771, RZ ;  /* 0x0000777109027816 */ /* 0x041fe400000000ff */
[----:B------:R-:W3:Y:S04]  /*7c4b0*/  LDL.LU.64 R26, [R1+0x1048] ;  /* 0x00104800011a7983 */ /* 0x000ee80000300a00 */
[----:B----4-:R0:W-:Y:S02]  /*7c4c0*/  @P5 STG.E.U8 desc[UR40][R20.64], R2 ;  /* 0x0000000214005986 */ /* 0x0101e4000c101128 */
[----:B0-----:R-:W-:-:S02]  /*7c4d0*/  PRMT R2, R9, 0x7772, RZ ;  /* 0x0000777209027816 */ /* 0x001fc400000000ff */
[----:B------:R-:W4:Y:S01]  /*7c4e0*/  LDL.LU.64 R20, [R1+0x1058] ;  /* 0x0010580001147983 */ /* 0x000f220000300a00 */
[----:B------:R-:W-:-:S03]  /*7c4f0*/  PRMT R7, R9, 0x7773, RZ ;  /* 0x0000777309077816 */ /* 0x000fc600000000ff */
[----:B------:R-:W4:Y:S04]  /*7c500*/  LDL.LU.64 R16, [R1+0x1050] ;  /* 0x0010500001107983 */ /* 0x000f280000300a00 */
[----:B--2---:R0:W-:Y:S01]  /*7c510*/  @P2 STG.E.U8 desc[UR40][R18.64], R2 ;  /* 0x0000000212002986 */ /* 0x0041e2000c101128 */
[----:B------:R-:W-:-:S04]  /*7c520*/  LOP3.LUT P2, RZ, R8, 0x10, RZ, 0xc0, !PT ;  /* 0x0000001008ff7812 */ /* 0x000fc8000784c0ff */
[----:B0-----:R-:W-:Y:S01]  /*7c530*/  P2R R2, PR, RZ, 0x4 ;  /* 0x00000004ff027803 */ /* 0x001fe20000000000 */
[----:B------:R-:W2:Y:S01]  /*7c540*/  LDL.LU.64 R18, [R1+0x1068] ;  /* 0x0010680001127983 */ /* 0x000ea20000300a00 */
[----:B------:R-:W-:-:S04]  /*7c550*/  LOP3.LUT P2, RZ, R8, 0x20, RZ, 0xc0, !PT ;  /* 0x0000002008ff7812 */ /* 0x000fc8000784c0ff */
[----:B------:R-:W-:-:S05]  /*7c560*/  P2R R3, PR, RZ, 0x4 ;  /* 0x00000004ff037803 */ /* 0x000fca0000000000 */
[----:B------:R-:W-:Y:S04]  /*7c570*/  STL.64 [R1+0x1f60], R2 ;  /* 0x001f600201007387 */ /* 0x000fe80000100a00 */
[----:B------:R-:W2:Y:S04]  /*7c580*/  LDL.LU R9, [R1+0x1f78] ;  /* 0x001f780001097983 */ /* 0x000ea80000300800 */
[----:B---3--:R0:W-:Y:S04]  /*7c590*/  @P6 STG.E.U8 desc[UR40][R28.64], R7 ;  /* 0x000000071c006986 */ /* 0x0081e8000c101128 */
[----:B0-----:R-:W3:Y:S01]  /*7c5a0*/  LDL.LU.64 R28, [R1+0x1078] ;  /* 0x00107800011c7983 */ /* 0x001ee20000300a00 */
[----:B------:R-:W-:-:S02]  /*7c5b0*/  LOP3.LUT P0, RZ, R8, 0x800, RZ, 0xc0, !PT ;  /* 0x0000080008ff7812 */ /* 0x000fc4000780c0ff */
[----:B------:R-:W-:Y:S02]  /*7c5c0*/  LOP3.LUT P3, RZ, R8, 0x400, RZ, 0xc0, !PT ;  /* 0x0000040008ff7812 */ /* 0x000fe4000786c0ff */
[----:B------:R-:W-:Y:S02]  /*7c5d0*/  PRMT R7, R24, 0x7770, RZ ;  /* 0x0000777018077816 */ /* 0x000fe400000000ff */
[----:B------:R-:W-:Y:S02]  /*7c5e0*/  LOP3.LUT P1, RZ, R8, 0x200, RZ, 0xc0, !PT ;  /* 0x0000020008ff7812 */ /* 0x000fe4000782c0ff */
[----:B------:R-:W-:Y:S02]  /*7c5f0*/  PRMT R11, R24, 0x7771, RZ ;  /* 0x00007771180b7816 */ /* 0x000fe400000000ff */
[C---:B------:R-:W-:Y:S02]  /*7c600*/  LOP3.LUT P4, RZ, R8.reuse, 0x80, RZ, 0xc0, !PT ;  /* 0x0000008008ff7812 */ /* 0x040fe4000788c0ff */
[----:B------:R-:W-:-:S02]  /*7c610*/  LOP3.LUT P5, RZ, R8, 0x40, RZ, 0xc0, !PT ;  /* 0x0000004008ff7812 */ /* 0x000fc400078ac0ff */
[----:B------:R-:W-:Y:S02]  /*7c620*/  P2R R5, PR, RZ, 0x10 ;  /* 0x00000010ff057803 */ /* 0x000fe40000000000 */
[C---:B------:R-:W-:Y:S02]  /*7c630*/  LOP3.LUT P4, RZ, R8.reuse, 0x100, RZ, 0xc0, !PT ;  /* 0x0000010008ff7812 */ /* 0x040fe4000788c0ff */
[C---:B------:R-:W-:Y:S01]  /*7c640*/  LOP3.LUT P6, RZ, R8.reuse, 0x8, RZ, 0xc0, !PT ;  /* 0x0000000808ff7812 */ /* 0x040fe200078cc0ff */
[----:B------:R0:W-:Y:S01]  /*7c650*/  @P0 STG.E.U8 desc[UR40][R22.64], R7 ;  /* 0x0000000716000986 */ /* 0x0001e2000c101128 */
[----:B------:R-:W-:-:S04]  /*7c660*/  LOP3.LUT P0, RZ, R8, 0x2, RZ, 0xc0, !PT ;  /* 0x0000000208ff7812 */ /* 0x000fc8000780c0ff */
[----:B0-----:R-:W-:Y:S02]  /*7c670*/  P2R R7, PR, RZ, 0x1 ;  /* 0x00000001ff077803 */ /* 0x001fe40000000000 */
[C---:B------:R-:W-:Y:S01]  /*7c680*/  LOP3.LUT P0, RZ, R8.reuse, 0x4, RZ, 0xc0, !PT ;  /* 0x0000000408ff7812 */ /* 0x040fe2000780c0ff */
[----:B------:R-:W-:Y:S01]  /*7c690*/  @P3 STG.E.U8 desc[UR40][R26.64], R11 ;  /* 0x0000000b1a003986 */ /* 0x000fe2000c101128 */
[----:B------:R-:W-:Y:S02]  /*7c6a0*/  LOP3.LUT P3, RZ, R8, 0x1, RZ, 0xc0, !PT ;  /* 0x0000000108ff7812 */ /* 0x000fe4000786c0ff */
[----:B------:R-:W-:-:S05]  /*7c6b0*/  PRMT R8, R24, 0x7772, RZ ;  /* 0x0000777218087816 */ /* 0x000fca00000000ff */
[----:B----4-:R-:W-:Y:S04]  /*7c6c0*/  @P1 STG.E.U8 desc[UR40][R20.64], R8 ;  /* 0x0000000814001986 */ /* 0x010fe8000c101128 */
[----:B---3--:R0:W-:Y:S04]  /*7c6d0*/  STL.64 [R1+0x1f68], R28 ;  /* 0x001f681c01007387 */ /* 0x0081e80000100a00 */
[----:B0-----:R-:W3:Y:S04]  /*7c6e0*/  LDL.LU.64 R28, [R1+0x1060] ;  /* 0x00106000011c7983 */ /* 0x001ee80000300a00 */
[----:B------:R-:W4:Y:S04]  /*7c6f0*/  LDL.LU.64 R2, [R1+0x1070] ;  /* 0x0010700001027983 */ /* 0x000f280000300a00 */
[----:B------:R-:W2:Y:S04]  /*7c700*/  LDL.LU.64 R22, [R1+0x1088] ;  /* 0x0010880001167983 */ /* 0x000ea80000300a00 */
[----:B------:R-:W2:Y:S04]  /*7c710*/  LDL.LU.64 R12, [R1+0x1080] ;  /* 0x00108000010c7983 */ /* 0x000ea80000300a00 */
[----:B------:R-:W2:Y:S04]  /*7c720*/  LDL.LU.64 R26, [R1+0x10a8] ;  /* 0x0010a800011a7983 */ /* 0x000ea80000300a00 */
[----:B------:R-:W2:Y:S01]  /*7c730*/  LDL.LU.64 R20, [R1+0x1f70] ;  /* 0x001f700001147983 */ /* 0x000ea20000300a00 */
[----:B------:R-:W-:-:S02]  /*7c740*/  P2R R6, PR, RZ, 0x10 ;  /* 0x00000010ff067803 */ /* 0x000fc40000000000 */
[----:B------:R-:W-:Y:S02]  /*7c750*/  LOP3.LUT P4, RZ, R15, 0x80, RZ, 0xc0, !PT ;  /* 0x000000800fff7812 */ /* 0x000fe4000788c0ff */
[----:B------:R-:W-:-:S11]  /*7c760*/  PRMT R24, R24, 0x7773, RZ ;  /* 0x0000777318187816 */ /* 0x000fd600000000ff */
[----:B------:R0:W-:Y:S01]  /*7c770*/  @P4 STG.E.U8 desc[UR40][R16.64], R24 ;  /* 0x0000001810004986 */ /* 0x0001e2000c101128 */
[----:B------:R-:W-:-:S03]  /*7c780*/  ISETP.NE.AND P4, PT, R6, RZ, PT ;  /* 0x000000ff0600720c */ /* 0x000fc60003f85270 */
[----:B0-----:R-:W4:Y:S01]  /*7c790*/  LDL.LU.64 R16, [R1+0x1098] ;  /* 0x0010980001107983 */ /* 0x001f220000300a00 */
[----:B--2---:R-:W-:-:S09]  /*7c7a0*/  PRMT R6, R20, 0x7770, RZ ;  /* 0x0000777014067816 */ /* 0x004fd200000000ff */
[----:B------:R0:W-:Y:S01]  /*7c7b0*/  @P4 STG.E.U8 desc[UR40][R18.64], R6 ;  /* 0x0000000612004986 */ /* 0x0001e2000c101128 */
[----:B------:R-:W-:Y:S02]  /*7c7c0*/  ISETP.NE.AND P4, PT, R5, RZ, PT ;  /* 0x000000ff0500720c */ /* 0x000fe40003f85270 */
[----:B------:R-:W-:Y:S01]  /*7c7d0*/  PRMT R5, R20, 0x7771, RZ ;  /* 0x0000777114057816 */ /* 0x000fe200000000ff */
[----:B0-----:R-:W2:Y:S10]  /*7c7e0*/  LDL.LU.64 R18, [R1+0x10b0] ;  /* 0x0010b00001127983 */ /* 0x001eb40000300a00 */
[----:B---3--:R0:W-:Y:S04]  /*7c7f0*/  @P4 STG.E.U8 desc[UR40][R28.64], R5 ;  /* 0x000000051c004986 */ /* 0x0081e8000c101128 */
[----:B0-----:R-:W3:Y:S01]  /*7c800*/  LDL.LU.64 R28, [R1+0x1f68] ;  /* 0x001f6800011c7983 */ /* 0x001ee20000300a00 */
[----:B------:R-:W-:-:S02]  /*7c810*/  LOP3.LUT P2, RZ, R15, 0x40, RZ, 0xc0, !PT ;  /* 0x000000400fff7812 */ /* 0x000fc4000784c0ff */
[C---:B------:R-:W-:Y:S02]  /*7c820*/  PRMT R5, R20.reuse, 0x7772, RZ ;  /* 0x0000777214057816 */ /* 0x040fe400000000ff */
[----:B------:R-:W-:-:S03]  /*7c830*/  PRMT R20, R20, 0x7773, RZ ;  /* 0x0000777314147816 */ /* 0x000fc600000000ff */
[----:B---3--:R0:W-:Y:S06]  /*7c840*/  @P5 STG.E.U8 desc[UR40][R28.64], R5 ;  /* 0x000000051c005986 */ /* 0x0081ec000c101128 */
[----:B----4-:R1:W-:Y:S04]  /*7c850*/  @P2 STG.E.U8 desc[UR40][R2.64], R20 ;  /* 0x0000001402002986 */ /* 0x0103e8000c101128 */
[----:B0-----:R-:W3:Y:S04]  /*7c860*/  LDL.LU.64 R28, [R1+0x10b8] ;  /* 0x0010b800011c7983 */ /* 0x001ee80000300a00 */
[----:B-1----:R-:W4:Y:S02]  /*7c870*/  LDL.LU.64 R2, [R1+0x1f60] ;  /* 0x001f600001027983 */ /* 0x002f240000300a00 */
[----:B----4-:R-:W-:-:S02]  /*7c880*/  ISETP.NE.AND P2, PT, R3, RZ, PT ;  /* 0x000000ff0300720c */ /* 0x010fc40003f45270 */
[----:B------:R-:W-:-:S11]  /*7c890*/  PRMT R3, R25, 0x7770, RZ ;  /* 0x0000777019037816 */ /* 0x000fd600000000ff */
[----:B------:R0:W-:Y:S01]  /*7c8a0*/  @P2 STG.E.U8 desc[UR40][R22.64], R3 ;  /* 0x0000000316002986 */ /* 0x0001e2000c101128 */
[----:B------:R-:W-:Y:S02]  /*7c8b0*/  ISETP.NE.AND P2, PT, R2, RZ, PT ;  /* 0x000000ff0200720c */ /* 0x000fe40003f45270 */
[C---:B------:R-:W-:Y:S01]  /*7c8c0*/  PRMT R2, R25.reuse, 0x7771, RZ ;  /* 0x0000777119027816 */ /* 0x040fe200000000ff */
[----:B0-----:R-:W4:Y:S10]  /*7c8d0*/  LDL.LU.64 R22, [R1+0x1f58] ;  /* 0x001f580001167983 */ /* 0x001f340000300a00 */
[----:B------:R0:W-:Y:S02]  /*7c8e0*/  @P2 STG.E.U8 desc[UR40][R12.64], R2 ;  /* 0x000000020c002986 */ /* 0x0001e4000c101128 */
[----:B0-----:R-:W-:-:S02]  /*7c8f0*/  PRMT R2, R25, 0x7772, RZ ;  /* 0x0000777219027816 */ /* 0x001fc400000000ff */
[----:B------:R-:W2:Y:S04]  /*7c900*/  LDL.LU.64 R12, [R1+0x10d0] ;  /* 0x0010d000010c7983 */ /* 0x000ea80000300a00 */
[----:B------:R0:W-:Y:S04]  /*7c910*/  @P6 STG.E.U8 desc[UR40][R26.64], R2 ;  /* 0x000000021a006986 */ /* 0x0001e8000c101128 */
[----:B0-----:R-:W2:Y:S04]  /*7c920*/  LDL.LU.64 R26, [R1+0x1f50] ;  /* 0x001f5000011a7983 */ /* 0x001ea80000300a00 */
[----:B------:R-:W2:Y:S01]  /*7c930*/  LDL.LU.64 R2, [R1+0x10a0] ;  /* 0x0010a00001027983 */ /* 0x000ea20000300a00 */
[----:B------:R-:W-:-:S02]  /*7c940*/  P2R R10, PR, RZ, 0x1 ;  /* 0x00000001ff0a7803 */ /* 0x000fc40000000000 */
[----:B------:R-:W-:Y:S02]  /*7c950*/  LOP3.LUT P0, RZ, R15, 0x20, RZ, 0xc0, !PT ;  /* 0x000000200fff7812 */ /* 0x000fe4000780c0ff */
[----:B------:R-:W-:-:S11]  /*7c960*/  PRMT R25, R25, 0x7773, RZ ;  /* 0x0000777319197816 */ /* 0x000fd600000000ff */
[----:B--2---:R0:W-:Y:S01]  /*7c970*/  @P0 STG.E.U8 desc[UR40][R2.64], R25 ;  /* 0x0000001902000986 */ /* 0x0041e2000c101128 */
[----:B------:R-:W-:Y:S02]  /*7c980*/  ISETP.NE.AND P0, PT, R10, RZ, PT ;  /* 0x000000ff0a00720c */ /* 0x000fe40003f05270 */
[----:B0-----:R-:W-:Y:S01]  /*7c990*/  PRMT R2, R21, 0x7770, RZ ;  /* 0x0000777015027816 */ /* 0x001fe200000000ff */
[----:B------:R-:W2:Y:S04]  /*7c9a0*/  LDL.LU.64 R24, [R1+0x10c8] ;  /* 0x0010c80001187983 */ /* 0x000ea80000300a00 */
[----:B------:R-:W2:Y:S06]  /*7c9b0*/  LDL.LU.64 R10, [R1+0x10c0] ;  /* 0x0010c000010a7983 */ /* 0x000eac0000300a00 */
[----:B------:R0:W-:Y:S01]  /*7c9c0*/  @P0 STG.E.U8 desc[UR40][R16.64], R2 ;  /* 0x0000000210000986 */ /* 0x0001e2000c101128 */
[----:B------:R-:W-:-:S02]  /*7c9d0*/  ISETP.NE.AND P0, PT, R7, RZ, PT ;  /* 0x000000ff0700720c */ /* 0x000fc40003f05270 */
[----:B0-----:R-:W-:Y:S01]  /*7c9e0*/  PRMT R2, R21, 0x7771, RZ ;  /* 0x0000777115027816 */ /* 0x001fe200000000ff */
[----:B------:R-:W4:Y:S10]  /*7c9f0*/  LDL.LU.64 R16, [R1+0x10e8] ;  /* 0x0010e80001107983 */ /* 0x000f340000300a00 */
[----:B------:R0:W-:Y:S04]  /*7ca00*/  @P0 STG.E.U8 desc[UR40][R18.64], R2 ;  /* 0x0000000212000986 */ /* 0x0001e8000c101128 */
[----:B0-----:R-:W4:Y:S01]  /*7ca10*/  LDL.LU.64 R18, [R1+0x10e0] ;  /* 0x0010e00001127983 */ /* 0x001f220000300a00 */
[----:B------:R-:W-:-:S02]  /*7ca20*/  LOP3.LUT P1, RZ, R15, 0x10, RZ, 0xc0, !PT ;  /* 0x000000100fff7812 */ /* 0x000fc4000782c0ff */
[C---:B------:R-:W-:Y:S02]  /*7ca30*/  LOP3.LUT P4, RZ, R0.reuse, 0x80000000, RZ, 0xc0, !PT ;  /* 0x8000000000ff7812 */ /* 0x040fe4000788c0ff */
[----:B------:R-:W-:Y:S02]  /*7ca40*/  LOP3.LUT P5, RZ, R0, 0x40000000, RZ, 0xc0, !PT ;  /* 0x4000000000ff7812 */ /* 0x000fe400078ac0ff */
[C---:B------:R-:W-:Y:S02]  /*7ca50*/  PRMT R2, R21.reuse, 0x7772, RZ ;  /* 0x0000777215027816 */ /* 0x040fe400000000ff */
[----:B------:R-:W-:Y:S02]  /*7ca60*/  PRMT R21, R21, 0x7773, RZ ;  /* 0x0000777315157816 */ /* 0x000fe400000000ff */
[----:B------:R-:W-:Y:S02]  /*7ca70*/  PRMT R5, R26, 0x7770, RZ ;  /* 0x000077701a057816 */ /* 0x000fe400000000ff */
[----:B------:R-:W-:-:S02]  /*7ca80*/  LOP3.LUT P2, RZ, R0, 0x20000000, RZ, 0xc0, !PT ;  /* 0x2000000000ff7812 */ /* 0x000fc4000784c0ff */
[----:B------:R-:W-:Y:S02]  /*7ca90*/  LOP3.LUT P6, RZ, R15, 0x8, RZ, 0xc0, !PT ;  /* 0x000000080fff7812 */ /* 0x000fe400078cc0ff */
[----:B------:R-:W-:Y:S02]  /*7caa0*/  PRMT R7, R26, 0x7772, RZ ;  /* 0x000077721a077816 */ /* 0x000fe400000000ff */
[C---:B------:R-:W-:Y:S01]  /*7cab0*/  LOP3.LUT P0, RZ, R0.reuse, 0x10000000, RZ, 0xc0, !PT ;  /* 0x1000000000ff7812 */ /* 0x040fe2000780c0ff */
[----:B--2---:R0:W-:Y:S04]  /*7cac0*/  @P3 STG.E.U8 desc[UR40][R10.64], R2 ;  /* 0x000000020a003986 */ /* 0x0041e8000c101128 */
[----:B---3--:R-:W-:Y:S04]  /*7cad0*/  @P1 STG.E.U8 desc[UR40][R28.64], R21 ;  /* 0x000000151c001986 */ /* 0x008fe8000c101128 */
[----:B------:R1:W-:Y:S01]  /*7cae0*/  @P4 STG.E.U8 desc[UR40][R24.64], R5 ;  /* 0x0000000518004986 */ /* 0x0003e2000c101128 */
[----:B------:R-:W-:-:S03]  /*7caf0*/  LOP3.LUT P1, RZ, R0, 0x2000000, RZ, 0xc0, !PT ;  /* 0x0200000000ff7812 */ /* 0x000fc6000782c0ff */
[----:B0-----:R-:W2:Y:S01]  /*7cb00*/  LDL.LU.64 R10, [R1+0x10f8] ;  /* 0x0010f800010a7983 */ /* 0x001ea20000300a00 */
[----:B-1----:R-:W-:-:S03]  /*7cb10*/  PRMT R5, R26, 0x7771, RZ ;  /* 0x000077711a057816 */ /* 0x002fc600000000ff */
[----:B------:R-:W3:Y:S01]  /*7cb20*/  LDL.LU.64 R28, [R1+0x10f0] ;  /* 0x0010f000011c7983 */ /* 0x000ee20000300a00 */
[----:B------:R-:W-:-:S03]  /*7cb30*/  PRMT R26, R26, 0x7773, RZ ;  /* 0x000077731a1a7816 */ /* 0x000fc600000000ff */
[----:B------:R0:W-:Y:S01]  /*7cb40*/  @P5 STG.E.U8 desc[UR40][R12.64], R5 ;  /* 0x000000050c005986 */ /* 0x0001e2000c101128 */
[----:B------:R-:W-:Y:S02]  /*7cb50*/  LOP3.LUT P5, RZ, R0, 0x400000, RZ, 0xc0, !PT ;  /* 0x0040000000ff7812 */ /* 0x000fe400078ac0ff */
[----:B------:R-:W-:Y:S01]  /*7cb60*/  P2R R2, PR, RZ, 0x2 ;  /* 0x00000002ff027803 */ /* 0x000fe20000000000 */
[----:B----4-:R1:W-:Y:S01]  /*7cb70*/  @P2 STG.E.U8 desc[UR40][R16.64], R7 ;  /* 0x0000000710002986 */ /* 0x0103e2000c101128 */
[----:B------:R-:W-:-:S03]  /*7cb80*/  LOP3.LUT P1, RZ, R15, 0x4, RZ, 0xc0, !PT ;  /* 0x000000040fff7812 */ /* 0x000fc6000782c0ff */
[----:B------:R4:W-:Y:S01]  /*7cb90*/  @P6 STG.E.U8 desc[UR40][R18.64], R26 ;  /* 0x0000001a12006986 */ /* 0x0009e2000c101128 */
[----:B------:R-:W-:Y:S02]  /*7cba0*/  LOP3.LUT P6, RZ, R9, 0x100000, RZ, 0xc0, !PT ;  /* 0x0010000009ff7812 */ /* 0x000fe400078cc0ff */
[----:B0-----:R-:W-:Y:S01]  /*7cbb0*/  P2R R5, PR, RZ, 0x20 ;  /* 0x00000020ff057803 */ /* 0x001fe20000000000 */
[----:B------:R-:W3:Y:S01]  /*7cbc0*/  LDL.LU.64 R12, [R1+0x1108] ;  /* 0x00110800010c7983 */ /* 0x000ee20000300a00 */
[----:B------:R-:W-:Y:S02]  /*7cbd0*/  LOP3.LUT P5, RZ, R15, 0x2, RZ, 0xc0, !PT ;  /* 0x000000020fff7812 */ /* 0x000fe400078ac0ff */
[----:B------:R-:W-:Y:S01]  /*7cbe0*/  P2R R3, PR, RZ, 0x2 ;  /* 0x00000002ff037803 */ /* 0x000fe20000000000 */
[----:B------:R-:W3:Y:S01]  /*7cbf0*/  LDL.LU.64 R24, [R1+0x1100] ;  /* 0x0011000001187983 */ /* 0x000ee20000300a00 */
[----:B------:R-:W-:Y:S02]  /*7cc00*/  P2R R6, PR, RZ, 0x20 ;  /* 0x00000020ff067803 */ /* 0x000fe40000000000 */
[C---:B------:R-:W-:Y:S01]  /*7cc10*/  LOP3.LUT P3, RZ, R0.reuse, 0x8000000, RZ, 0xc0, !PT ;  /* 0x0800000000ff7812 */ /* 0x040fe2000786c0ff */
[----:B-1----:R-:W3:Y:S01]  /*7cc20*/  LDL.LU.64 R16, [R1+0x1120] ;  /* 0x0011200001107983 */ /* 0x002ee20000300a00 */
[----:B------:R-:W-:-:S02]  /*7cc30*/  LOP3.LUT P1, RZ, R0, 0x4000000, RZ, 0xc0, !PT ;  /* 0x0400000000ff7812 */ /* 0x000fc4000782c0ff */
[C---:B------:R-:W-:Y:S01]  /*7cc40*/  LOP3.LUT P4, RZ, R0.reuse, 0x1000000, RZ, 0xc0, !PT ;  /* 0x0100000000ff7812 */ /* 0x040fe2000788c0ff */
[----:B----4-:R-:W4:Y:S01]  /*7cc50*/  LDL.LU.64 R18, [R1+0x1130] ;  /* 0x0011300001127983 */ /* 0x010f220000300a00 */
[C---:B------:R-:W-:Y:S02]  /*7cc60*/  LOP3.LUT P5, RZ, R0.reuse, 0x800000, RZ, 0xc0, !PT ;  /* 0x0080000000ff7812 */ /* 0x040fe400078ac0ff */
[----:B------:R-:W-:Y:S01]  /*7cc70*/  LOP3.LUT P2, RZ, R0, 0x200000, RZ, 0xc0, !PT ;  /* 0x0020000000ff7812 */ /* 0x000fe2000784c0ff */
[----:B------:R-:W4:Y:S01]  /*7cc80*/  LDL.LU.64 R20, [R1+0x1128] ;  /* 0x0011280001147983 */ /* 0x000f220000300a00 */
[----:B------:R-:W-:Y:S02]  /*7cc90*/  P2R R0, PR, RZ, 0x40 ;  /* 0x00000040ff007803 */ /* 0x000fe40000000000 */
[----:B------:R-:W-:Y:S02]  /*7cca0*/  LOP3.LUT P6, RZ, R15, 0x1, RZ, 0xc0, !PT ;  /* 0x000000010fff7812 */ /* 0x000fe400078cc0ff */
[----:B------:R-:W4:Y:S01]  /*7ccb0*/  LDL.LU.64 R14, [R1+0x1110] ;  /* 0x00111000010e7983 */ /* 0x000f220000300a00 */
[----:B------:R-:W-:-:S05]  /*7ccc0*/  PRMT R8, R22, 0x7770, RZ ;  /* 0x0000777016087816 */ /* 0x000fca00000000ff */
[----:B--2---:R0:W-:Y:S02]  /*7ccd0*/  @P0 STG.E.U8 desc[UR40][R10.64], R8 ;  /* 0x000000080a000986 */ /* 0x0041e4000c101128 */
[----:B0-----:R-:W-:-:S05]  /*7cce0*/  PRMT R8, R22, 0x7771, RZ ;  /* 0x0000777116087816 */ /* 0x001fca00000000ff */
[----:B---3--:R0:W-:Y:S02]  /*7ccf0*/  @P3 STG.E.U8 desc[UR40][R28.64], R8 ;  /* 0x000000081c003986 */ /* 0x0081e4000c101128 */
[C---:B0-----:R-:W-:Y:S02]  /*7cd00*/  PRMT R8, R22.reuse, 0x7772, RZ ;  /* 0x0000777216087816 */ /* 0x041fe400000000ff */
[----:B------:R-:W2:Y:S01]  /*7cd10*/  LDL.LU.64 R28, [R1+0x1140] ;  /* 0x00114000011c7983 */ /* 0x000ea20000300a00 */
[----:B------:R-:W-:-:S03]  /*7cd20*/  PRMT R22, R22, 0x7773, RZ ;  /* 0x0000777316167816 */ /* 0x000fc600000000ff */
[----:B------:R-:W3:Y:S04]  /*7cd30*/  LDL.LU.64 R10, [R1+0x1138] ;  /* 0x00113800010a7983 */ /* 0x000ee80000300a00 */
[----:B----4-:R-:W-:Y:S01]  /*7cd40*/  @P1 STG.E.U8 desc[UR40][R14.64], R8 ;  /* 0x000000080e001986 */ /* 0x010fe2000c101128 */
[----:B------:R-:W-:-:S13]  /*7cd50*/  ISETP.NE.AND P1, PT, R3, RZ, PT ;  /* 0x000000ff0300720c */ /* 0x000fda0003f25270 */
[----:B------:R0:W-:Y:S01]  /*7cd60*/  @P1 STG.E.U8 desc[UR40][R12.64], R22 ;  /* 0x000000160c001986 */ /* 0x0001e2000c101128 */
[----:B------:R-:W-:Y:S02]  /*7cd70*/  ISETP.NE.AND P1, PT, R2, RZ, PT ;  /* 0x000000ff0200720c */ /* 0x000fe40003f25270 */
[C---:B------:R-:W-:Y:S01]  /*7cd80*/  PRMT R2, R27.reuse, 0x7770, RZ ;  /* 0x000077701b027816 */ /* 0x040fe200000000ff */
[----:B0-----:R-:W4:Y:S10]  /*7cd90*/  LDL.LU R12, [R1+0x1a0] ;  /* 0x0001a000010c7983 */ /* 0x001f340000300800 */
[----:B------:R0:W-:Y:S04]  /*7cda0*/  @P1 STG.E.U8 desc[UR40][R24.64], R2 ;  /* 0x0000000218001986 */ /* 0x0001e8000c101128 */
[----:B0-----:R-:W2:Y:S01]  /*7cdb0*/  LDL.LU.64 R24, [R1+0x1148] ;  /* 0x0011480001187983 */ /* 0x001ea20000300a00 */
[----:B------:R-:W-:-:S05]  /*7cdc0*/  PRMT R2, R27, 0x7771, RZ ;  /* 0x000077711b027816 */ /* 0x000fca00000000ff */
[----:B------:R0:W-:Y:S02]  /*7cdd0*/  @P4 STG.E.U8 desc[UR40][R16.64], R2 ;  /* 0x0000000210004986 */ /* 0x0001e4000c101128 */
[----:B0-----:R-:W-:-:S05]  /*7cde0*/  PRMT R2, R27, 0x7772, RZ ;  /* 0x000077721b027816 */ /* 0x001fca00000000ff */
[----:B------:R-:W-:Y:S01]  /*7cdf0*/  @P5 STG.E.U8 desc[UR40][R18.64], R2 ;  /* 0x0000000212005986 */ /* 0x000fe2000c101128 */
[----:B------:R-:W-:Y:S02]  /*7ce00*/  ISETP.NE.AND P5, PT, R6, RZ, PT ;  /* 0x000000ff0600720c */ /* 0x000fe40003fa5270 */
[----:B------:R-:W-:Y:S01]  /*7ce10*/  PRMT R27, R27, 0x7773, RZ ;  /* 0x000077731b1b7816 */ /* 0x000fe200000000ff */
[----:B--2---:R0:W-:Y:S04]  /*7ce20*/  STL.64 [R1+0x1f48], R24 ;  /* 0x001f481801007387 */ /* 0x0041e80000100a00 */
[----:B0-----:R-:W2:Y:S06]  /*7ce30*/  LDL.LU.64 R24, [R1+0x1158] ;  /* 0x0011580001187983 */ /* 0x001eac0000300a00 */
[----:B------:R0:W-:Y:S01]  /*7ce40*/  @P5 STG.E.U8 desc[UR40][R20.64], R27 ;  /* 0x0000001b14005986 */ /* 0x0001e2000c101128 */
[----:B------:R-:W-:-:S02]  /*7ce50*/  ISETP.NE.AND P5, PT, R5, RZ, PT ;  /* 0x000000ff0500720c */ /* 0x000fc40003fa5270 */
[----:B------:R-:W-:Y:S01]  /*7ce60*/  PRMT R2, R23, 0x7770, RZ ;  /* 0x0000777017027816 */ /* 0x000fe200000000ff */
[----:B------:R-:W4:Y:S01]  /*7ce70*/  LDL.LU.64 R16, [R1+0x1160] ;  /* 0x0011600001107983 */ /* 0x000f220000300a00 */
[----:B------:R-:W-:Y:S02]  /*7ce80*/  P2R R7, PR, RZ, 0x40 ;  /* 0x00000040ff077803 */ /* 0x000fe40000000000 */
[----:B------:R-:W-:Y:S01]  /*7ce90*/  LOP3.LUT P6, RZ, R9, 0x200000, RZ, 0xc0, !PT ;  /* 0x0020000009ff7812 */ /* 0x000fe200078cc0ff */
[----:B------:R-:W4:Y:S04]  /*7cea0*/  LDL.LU.64 R18, [R1+0x1168] ;  /* 0x0011680001127983 */ /* 0x000f280000300a00 */
[----:B0-----:R-:W4:Y:S04]  /*7ceb0*/  LDL.LU.64 R26, [R1+0x1150] ;  /* 0x00115000011a7983 */ /* 0x001f280000300a00 */
[----:B------:R0:W-:Y:S04]  /*7cec0*/  @P5 STG.E.U8 desc[UR40][R28.64], R2 ;  /* 0x000000021c005986 */ /* 0x0001e8000c101128 */
[----:B------:R-:W4:Y:S04]  /*7ced0*/  LDL.LU.64 R14, [R1+0x1118] ;  /* 0x00111800010e7983 */ /* 0x000f280000300a00 */
[----:B------:R-:W4:Y:S01]  /*7cee0*/  LDL.LU R13, [R1+0x1c0] ;  /* 0x0001c000010d7983 */ /* 0x000f220000300800 */
[----:B0-----:R-:W-:-:S03]  /*7cef0*/  PRMT R2, R23, 0x7771, RZ ;  /* 0x0000777117027816 */ /* 0x001fc600000000ff */
[----:B------:R-:W4:Y:S04]  /*7cf00*/  LDL.LU.64 R28, [R1+0x1180] ;  /* 0x00118000011c7983 */ /* 0x000f280000300a00 */
[----:B---3--:R0:W-:Y:S04]  /*7cf10*/  @P2 STG.E.U8 desc[UR40][R10.64], R2 ;  /* 0x000000020a002986 */ /* 0x0081e8000c101128 */
[----:B------:R-:W3:Y:S01]  /*7cf20*/  LDL.LU.64 R20, [R1+0x1178] ;  /* 0x0011780001147983 */ /* 0x000ee20000300a00 */
[----:B0-----:R-:W-:-:S03]  /*7cf30*/  PRMT R2, R23, 0x7772, RZ ;  /* 0x0000777217027816 */ /* 0x001fc600000000ff */
[----:B------:R-:W3:Y:S04]  /*7cf40*/  LDL.LU.64 R10, [R1+0x1190] ;  /* 0x00119000010a7983 */ /* 0x000ee80000300a00 */
[----:B--2---:R0:W-:Y:S04]  /*7cf50*/  @P6 STG.E.U8 desc[UR40][R24.64], R2 ;  /* 0x0000000218006986 */ /* 0x0041e8000c101128 */
[----:B0-----:R-:W2:Y:S01]  /*7cf60*/  LDL.LU.64 R24, [R1+0x1f48] ;  /* 0x001f480001187983 */ /* 0x001ea20000300a00 */
[----:B------:R-:W-:Y:S02]  /*7cf70*/  ISETP.NE.AND P6, PT, R7, RZ, PT ;  /* 0x000000ff0700720c */ /* 0x000fe40003fc5270 */
[----:B------:R-:W-:-:S11]  /*7cf80*/  PRMT R23, R23, 0x7773, RZ ;  /* 0x0000777317177816 */ /* 0x000fd600000000ff */
[----:B----4-:R-:W-:Y:S01]  /*7cf90*/  @P6 STG.E.U8 desc[UR40][R26.64], R23 ;  /* 0x000000171a006986 */ /* 0x010fe2000c101128 */
[----:B------:R-:W-:Y:S02]  /*7cfa0*/  ISETP.NE.AND P6, PT, R0, RZ, PT ;  /* 0x000000ff0000720c */ /* 0x000fe40003fc5270 */
[----:B------:R-:W-:Y:S02]  /*7cfb0*/  PRMT R0, R12, 0x7770, RZ ;  /* 0x000077700c007816 */ /* 0x000fe400000000ff */
[C---:B------:R-:W-:Y:S02]  /*7cfc0*/  LOP3.LUT P0, RZ, R9.reuse, 0x80000, RZ, 0xc0, !PT ;  /* 0x0008000009ff7812 */ /* 0x040fe4000780c0ff */
[C---:B------:R-:W-:Y:S02]  /*7cfd0*/  LOP3.LUT P3, RZ, R9.reuse, 0x40000, RZ, 0xc0, !PT ;  /* 0x0004000009ff7812 */ /* 0x040fe4000786c0ff */
[----:B------:R-:W-:-:S05]  /*7cfe0*/  LOP3.LUT P1, RZ, R9, 0x20000, RZ, 0xc0, !PT ;  /* 0x0002000009ff7812 */ /* 0x000fca000782c0ff */
[----:B--2---:R0:W-:Y:S04]  /*7cff0*/  @P6 STG.E.U8 desc[UR40][R24.64], R0 ;  /* 0x0000000018006986 */ /* 0x0041e8000c101128 */
[----:B0-----:R-:W2:Y:S01]  /*7d000*/  LDL.LU.64 R24, [R1+0x1198] ;  /* 0x0011980001187983 */ /* 0x001ea20000300a00 */
[----:B------:R-:W-:-:S03]  /*7d010*/  PRMT R0, R12, 0x7771, RZ ;  /* 0x000077710c007816 */ /* 0x000fc600000000ff */
[----:B------:R-:W4:Y:S04]  /*7d020*/  LDL.LU R22, [R1+0x1a4] ;  /* 0x0001a40001167983 */ /* 0x000f280000300800 */
[----:B------:R0:W-:Y:S01]  /*7d030*/  @P0 STG.E.U8 desc[UR40][R16.64], R0 ;  /* 0x0000000010000986 */ /* 0x0001e2000c101128 */
[----:B------:R-:W-:Y:S02]  /*7d040*/  LOP3.LUT P0, RZ, R4, 0x40000000, RZ, 0xc0, !PT ;  /* 0x4000000004ff7812 */ /* 0x000fe4000780c0ff */
[C---:B0-----:R-:W-:Y:S01]  /*7d050*/  PRMT R0, R12.reuse, 0x7772, RZ ;  /* 0x000077720c007816 */ /* 0x041fe200000000ff */
[----:B------:R-:W4:Y:S04]  /*7d060*/  LDL.LU.64 R16, [R1+0x1170] ;  /* 0x0011700001107983 */ /* 0x000f280000300a00 */
[----:B------:R0:W-:Y:S02]  /*7d070*/  @P3 STG.E.U8 desc[UR40][R18.64], R0 ;  /* 0x0000000012003986 */ /* 0x0001e4000c101128 */
[----:B0-----:R-:W-:-:S02]  /*7d080*/  PRMT R0, R12, 0x7773, RZ ;  /* 0x000077730c007816 */ /* 0x001fc400000000ff */
[----:B------:R-:W4:Y:S04]  /*7d090*/  LDL.LU.64 R18, [R1+0x1188] ;  /* 0x0011880001127983 */ /* 0x000f280000300a00 */
[----:B------:R-:W-:Y:S04]  /*7d0a0*/  @P0 STG.E.U8 desc[UR40][R14.64], R0 ;  /* 0x000000000e000986 */ /* 0x000fe8000c101128 */
[----:B------:R-:W0:Y:S01]  /*7d0b0*/  LDS.128 R12, [R13] ;  /* 0x000000000d0c7984 */ /* 0x000e220000000c00 */
[C---:B------:R-:W-:Y:S02]  /*7d0c0*/  LOP3.LUT P0, RZ, R9.reuse, 0x10000, RZ, 0xc0, !PT ;  /* 0x0001000009ff7812 */ /* 0x040fe4000780c0ff */
[----:B------:R-:W-:-:S02]  /*7d0d0*/  LOP3.LUT P4, RZ, R9, 0x8000, RZ, 0xc0, !PT ;  /* 0x0000800009ff7812 */ /* 0x000fc4000788c0ff */
[----:B0-----:R-:W-:Y:S01]  /*7d0e0*/  PRMT R0, R12, 0x7770, RZ ;  /* 0x000077700c007816 */ /* 0x001fe200000000ff */
[----:B------:R-:W-:Y:S04]  /*7d0f0*/  STL.64 [R1+0x1f40], R14 ;  /* 0x001f400e01007387 */ /* 0x000fe80000100a00 */
[----:B------:R0:W-:Y:S04]  /*7d100*/  @P1 STG.E.U8 desc[UR40][R28.64], R0 ;  /* 0x000000001c001986 */ /* 0x0001e8000c101128 */
[----:B0-----:R-:W4:Y:S04]  /*7d110*/  LDL.LU.64 R28, [R1+0x11a8] ;  /* 0x0011a800011c7983 */ /* 0x001f280000300a00 */
[----:B------:R-:W4:Y:S01]  /*7d120*/  LDL.LU.64 R6, [R1+0x11a0] ;  /* 0x0011a00001067983 */ /* 0x000f220000300a00 */
[----:B------:R-:W-:-:S02]  /*7d130*/  LOP3.LUT P1, RZ, R4, 0x20000000, RZ, 0xc0, !PT ;  /* 0x2000000004ff7812 */ /* 0x000fc4000782c0ff */
[C---:B------:R-:W-:Y:S01]  /*7d140*/  PRMT R0, R12.reuse, 0x7771, RZ ;  /* 0x000077710c007816 */ /* 0x040fe200000000ff */
[----:B------:R-:W4:Y:S04]  /*7d150*/  LDL.LU.64 R26, [R1+0x11b8] ;  /* 0x0011b800011a7983 */ /* 0x000f280000300a00 */
[----:B---3--:R0:W-:Y:S02]  /*7d160*/  @P0 STG.E.U8 desc[UR40][R20.64], R0 ;  /* 0x0000000014000986 */ /* 0x0081e4000c101128 */
[C---:B0-----:R-:W-:Y:S02]  /*7d170*/  PRMT R0, R12.reuse, 0x7772, RZ ;  /* 0x000077720c007816 */ /* 0x041fe400000000ff */
[----:B------:R-:W3:Y:S01]  /*7d180*/  LDL.LU.64 R20, [R1+0x11b0] ;  /* 0x0011b00001147983 */ /* 0x000ee20000300a00 */
[----:B------:R-:W-:-:S03]  /*7d190*/  PRMT R12, R12, 0x7773, RZ ;  /* 0x000077730c0c7816 */ /* 0x000fc600000000ff */
[----:B------:R0:W-:Y:S04]  /*7d1a0*/  @P4 STG.E.U8 desc[UR40][R10.64], R0 ;  /* 0x000000000a004986 */ /* 0x0001e8000c101128 */
[----:B0-----:R-:W3:Y:S04]  /*7d1b0*/  LDL.LU.64 R10, [R1+0x11d0] ;  /* 0x0011d000010a7983 */ /* 0x001ee80000300a00 */
[----:B--2---:R0:W-:Y:S04]  /*7d1c0*/  @P1 STG.E.U8 desc[UR40][R24.64], R12 ;  /* 0x0000000c18001986 */ /* 0x0041e8000c101128 */
[----:B0-----:R-:W2:Y:S01]  /*7d1d0*/  LDL.LU.64 R24, [R1+0x11c8] ;  /* 0x0011c80001187983 */ /* 0x001ea20000300a00 */
[----:B------:R-:W-:-:S02]  /*7d1e0*/  LOP3.LUT P2, RZ, R9, 0x4000, RZ, 0xc0, !PT ;  /* 0x0000400009ff7812 */ /* 0x000fc4000784c0ff */
[C---:B------:R-:W-:Y:S02]  /*7d1f0*/  LOP3.LUT P5, RZ, R9.reuse, 0x2000, RZ, 0xc0, !PT ;  /* 0x0000200009ff7812 */ /* 0x040fe400078ac0ff */
[C---:B----4-:R-:W-:Y:S02]  /*7d200*/  PRMT R2, R22.reuse, 0x7770, RZ ;  /* 0x0000777016027816 */ /* 0x050fe400000000ff */
[----:B------:R-:W-:Y:S02]  /*7d210*/  LOP3.LUT P6, RZ, R9, 0x1000, RZ, 0xc0, !PT ;  /* 0x0000100009ff7812 */ /* 0x000fe400078cc0ff */
[----:B------:R-:W-:-:S05]  /*7d220*/  PRMT R5, R22, 0x7772, RZ ;  /* 0x0000777216057816 */ /* 0x000fca00000000ff */
[----:B------:R0:W-:Y:S01]  /*7d230*/  @P2 STG.E.U8 desc[UR40][R16.64], R2 ;  /* 0x0000000210002986 */ /* 0x0001e2000c101128 */
[----:B------:R-:W-:Y:S02]  /*7d240*/  LOP3.LUT P2, RZ, R4, 0x10000000, RZ, 0xc0, !PT ;  /* 0x1000000004ff7812 */ /* 0x000fe4000784c0ff */
[C---:B------:R-:W-:Y:S02]  /*7d250*/  LOP3.LUT P3, RZ, R9.reuse, 0x800, RZ, 0xc0, !PT ;  /* 0x0000080009ff7812 */ /* 0x040fe4000786c0ff */
[----:B0-----:R-:W-:Y:S01]  /*7d260*/  PRMT R2, R22, 0x7771, RZ ;  /* 0x0000777116027816 */ /* 0x001fe200000000ff */
[----:B------:R-:W4:Y:S04]  /*7d270*/  LDL.LU.64 R16, [R1+0x11c0] ;  /* 0x0011c00001107983 */ /* 0x000f280000300a00 */
[----:B------:R0:W-:Y:S01]  /*7d280*/  @P5 STG.E.U8 desc[UR40][R18.64], R2 ;  /* 0x0000000212005986 */ /* 0x0001e2000c101128 */
[----:B------:R-:W-:-:S03]  /*7d290*/  LOP3.LUT P5, RZ, R9, 0x8, RZ, 0xc0, !PT ;  /* 0x0000000809ff7812 */ /* 0x000fc600078ac0ff */
[----:B0-----:R-:W4:Y:S04]  /*7d2a0*/  LDL.LU.64 R18, [R1+0x11e0] ;  /* 0x0011e00001127983 */ /* 0x001f280000300a00 */
[----:B------:R-:W4:Y:S01]  /*7d2b0*/  LDL.LU R8, [R1+0x1a8] ;  /* 0x0001a80001087983 */ /* 0x000f220000300800 */
[C---:B------:R-:W-:Y:S02]  /*7d2c0*/  LOP3.LUT P1, RZ, R9.reuse, 0x200, RZ, 0xc0, !PT ;  /* 0x0000020009ff7812 */ /* 0x040fe4000782c0ff */
[----:B------:R-:W-:Y:S02]  /*7d2d0*/  P2R R2, PR, RZ, 0x20 ;  /* 0x00000020ff027803 */ /* 0x000fe40000000000 */
[----:B------:R-:W-:-:S04]  /*7d2e0*/  LOP3.LUT P5, RZ, R9, 0x10, RZ, 0xc0, !PT ;  /* 0x0000001009ff7812 */ /* 0x000fc800078ac0ff */
[----:B------:R-:W-:-:S05]  /*7d2f0*/  P2R R3, PR, RZ, 0x20 ;  /* 0x00000020ff037803 */ /* 0x000fca0000000000 */
[----:B------:R-:W-:Y:S04]  /*7d300*/  STL.64 [R1+0x1f38], R2 ;  /* 0x001f380201007387 */ /* 0x000fe80000100a00 */
[----:B------:R0:W-:Y:S02]  /*7d310*/  @P6 STG.E.U8 desc[UR40][R28.64], R5 ;  /* 0x000000051c006986 */ /* 0x0001e4000c101128 */
[----:B0-----:R-:W-:Y:S02]  /*7d320*/  PRMT R5, R22, 0x7773, RZ ;  /* 0x0000777316057816 */ /* 0x001fe400000000ff */
[----:B------:R-:W4:Y:S04]  /*7d330*/  LDL.LU.64 R28, [R1+0x11d8] ;  /* 0x0011d800011c7983 */ /* 0x000f280000300a00 */
[----:B------:R0:W-:Y:S01]  /*7d340*/  @P2 STG.E.U8 desc[UR40][R6.64], R5 ;  /* 0x0000000506002986 */ /* 0x0001e2000c101128 */
[----:B------:R-:W-:-:S03]  /*7d350*/  LOP3.LUT P2, RZ, R9, 0x400, RZ, 0xc0, !PT ;  /* 0x0000040009ff7812 */ /* 0x000fc6000784c0ff */
[----:B------:R-:W4:Y:S04]  /*7d360*/  LDL.LU.64 R14, [R1+0x10d8] ;  /* 0x0010d800010e7983 */ /* 0x000f280000300a00 */
[----:B------:R-:W4:Y:S01]  /*7d370*/  LDL.LU.64 R2, [R1+0x1090] ;  /* 0x0010900001027983 */ /* 0x000f220000300a00 */
[----:B0-----:R-:W-:-:S05]  /*7d380*/  PRMT R5, R13, 0x7770, RZ ;  /* 0x000077700d057816 */ /* 0x001fca00000000ff */
[----:B------:R0:W-:Y:S01]  /*7d390*/  @P3 STG.E.U8 desc[UR40][R26.64], R5 ;  /* 0x000000051a003986 */ /* 0x0001e2000c101128 */
[----:B------:R-:W-:Y:S02]  /*7d3a0*/  LOP3.LUT P3, RZ, R4, 0x8000000, RZ, 0xc0, !PT ;  /* 0x0800000004ff7812 */ /* 0x000fe4000786c0ff */
[----:B0-----:R-:W-:-:S05]  /*7d3b0*/  PRMT R5, R13, 0x7771, RZ ;  /* 0x000077710d057816 */ /* 0x001fca00000000ff */
[----:B---3--:R0:W-:Y:S02]  /*7d3c0*/  @P2 STG.E.U8 desc[UR40][R20.64], R5 ;  /* 0x0000000514002986 */ /* 0x0081e4000c101128 */
[C---:B0-----:R-:W-:Y:S02]  /*7d3d0*/  PRMT R5, R13.reuse, 0x7772, RZ ;  /* 0x000077720d057816 */ /* 0x041fe400000000ff */
[----:B------:R-:W-:-:S03]  /*7d3e0*/  PRMT R13, R13, 0x7773, RZ ;  /* 0x000077730d0d7816 */ /* 0x000fc600000000ff */
[----:B------:R-:W-:Y:S04]  /*7d3f0*/  @P1 STG.E.U8 desc[UR40][R10.64], R5 ;  /* 0x000000050a001986 */ /* 0x000fe8000c101128 */
[----:B--2---:R0:W-:Y:S04]  /*7d400*/  @P3 STG.E.U8 desc[UR40][R24.64], R13 ;  /* 0x0000000d18003986 */ /* 0x0041e8000c101128 */
[----:B0-----:R-:W2:Y:S01]  /*7d410*/  LDL.LU.64 R12, [R1+0xfd0] ;  /* 0x000fd000010c7983 */ /* 0x001ea20000300a00 */
[C---:B------:R-:W-:Y:S02]  /*7d420*/  LOP3.LUT P0, RZ, R9.reuse, 0x100, RZ, 0xc0, !PT ;  /* 0x0000010009ff7812 */ /* 0x040fe4000780c0ff */
[----:B------:R-:W-:-:S04]  /*7d430*/  LOP3.LUT P4, RZ, R9, 0x40, RZ, 0xc0, !PT ;  /* 0x0000004009ff7812 */ /* 0x000fc8000788c0ff */
[----:B------:R-:W-:Y:S02]  /*7d440*/  P2R R0, PR, RZ, 0x10 ;  /* 0x00000010ff007803 */ /* 0x000fe40000000000 */
[----:B------:R-:W-:Y:S02]  /*7d450*/  LOP3.LUT P4, RZ, R9, 0x80, RZ, 0xc0, !PT ;  /* 0x0000008009ff7812 */ /* 0x000fe4000788c0ff */
[----:B----4-:R-:W-:-:S05]  /*7d460*/  PRMT R5, R8, 0x7770, RZ ;  /* 0x0000777008057816 */ /* 0x010fca00000000ff */
[----:B------:R0:W-:Y:S02]  /*7d470*/  @P0 STG.E.U8 desc[UR40][R16.64], R5 ;  /* 0x0000000510000986 */ /* 0x0001e4000c101128 */
[----:B0-----:R-:W-:-:S05]  /*7d480*/  PRMT R5, R8, 0x7771, RZ ;  /* 0x0000777108057816 */ /* 0x001fca00000000ff */
[----:B------:R-:W-:Y:S01]  /*7d490*/  @P4 STG.E.U8 desc[UR40][R18.64], R5 ;  /* 0x0000000512004986 */ /* 0x000fe2000c101128 */
[----:B------:R-:W-:Y:S02]  /*7d4a0*/  ISETP.NE.AND P4, PT, R0, RZ, PT ;  /* 0x000000ff0000720c */ /* 0x000fe40003f85270 */
[----:B------:R-:W-:-:S11]  /*7d4b0*/  PRMT R0, R8, 0x7772, RZ ;  /* 0x0000777208007816 */ /* 0x000fd600000000ff */
[----:B------:R0:W-:Y:S01]  /*7d4c0*/  @P4 STG.E.U8 desc[UR40][R28.64], R0 ;  /* 0x000000001c004986 */ /* 0x0001e2000c101128 */
[----:B------:R-:W-:Y:S02]  /*7d4d0*/  LOP3.LUT P4, RZ, R4, 0x4000000, RZ, 0xc0, !PT ;  /* 0x0400000004ff7812 */ /* 0x000fe4000788c0ff */
[----:B0-----:R-:W-:-:S11]  /*7d4e0*/  PRMT R0, R8, 0x7773, RZ ;  /* 0x0000777308007816 */ /* 0x001fd600000000ff */
[----:B------:R-:W-:Y:S04]  /*7d4f0*/  @P4 STG.E.U8 desc[UR40][R14.64], R0 ;  /* 0x000000000e004986 */ /* 0x000fe8000c101128 */
[----:B--2---:R0:W-:Y:S04]  /*7d500*/  STL.64 [R1+0x1f30], R12 ;  /* 0x001f300c01007387 */ /* 0x0041e80000100a00 */
[----:B0-----:R-:W2:Y:S04]  /*7d510*/  LDL.LU.64 R12, [R1+0x1038] ;  /* 0x00103800010c7983 */ /* 0x001ea80000300a00 */
[----:B------:R-:W3:Y:S04]  /*7d520*/  LDL.LU.64 R22, [R1+0xf60] ;  /* 0x000f600001167983 */ /* 0x000ee80000300a00 */
[----:B------:R-:W4:Y:S04]  /*7d530*/  LDL.LU.64 R6, [R1+0xe80] ;  /* 0x000e800001067983 */ /* 0x000f280000300a00 */
[----:B------:R-:W2:Y:S04]  /*7d540*/  LDL.LU R26, [R1+0x1ac] ;  /* 0x0001ac00011a7983 */ /* 0x000ea80000300800 */
[----:B------:R-:W2:Y:S04]  /*7d550*/  LDL.LU.64 R20, [R1+0xd78] ;  /* 0x000d780001147983 */ /* 0x000ea80000300a00 */
[----:B------:R-:W2:Y:S04]  /*7d560*/  LDL.LU.64 R10, [R1+0xb50] ;  /* 0x000b5000010a7983 */ /* 0x000ea80000300a00 */
[----:B------:R-:W2:Y:S04]  /*7d570*/  LDL.LU.64 R24, [R1+0x8] ;  /* 0x0000080001187983 */ /* 0x000ea80000300a00 */
[----:B------:R-:W2:Y:S04]  /*7d580*/  LDL.LU.64 R16, [R1+0x1200] ;  /* 0x0012000001107983 */ /* 0x000ea80000300a00 */
[----:B------:R-:W2:Y:S04]  /*7d590*/  LDL.LU.64 R18, [R1+0x11f8] ;  /* 0x0011f80001127983 */ /* 0x000ea80000300a00 */
[----:B------:R-:W2:Y:S04]  /*7d5a0*/  LDL.LU.64 R28, [R1+0x11f0] ;  /* 0x0011f000011c7983 */ /* 0x000ea80000300a00 */
[----:B------:R-:W2:Y:S01]  /*7d5b0*/  LDL.LU.64 R14, [R1+0x1f40] ;  /* 0x001f4000010e7983 */ /* 0x000ea20000300a00 */
[----:B------:R-:W-:-:S02]  /*7d5c0*/  LOP3.LUT P5, RZ, R9, 0x20, RZ, 0xc0, !PT ;  /* 0x0000002009ff7812 */ /* 0x000fc400078ac0ff */
[----:B--2---:R-:W-:-:S11]  /*7d5d0*/  PRMT R0, R14, 0x7770, RZ ;  /* 0x000077700e007816 */ /* 0x004fd600000000ff */
[----:B------:R0:W-:Y:S04]  /*7d5e0*/  @P5 STG.E.U8 desc[UR40][R2.64], R0 ;  /* 0x0000000002005986 */ /* 0x0001e8000c101128 */
[----:B0-----:R-:W2:Y:S02]  /*7d5f0*/  LDL.LU.64 R2, [R1+0x1f38] ;  /* 0x001f380001027983 */ /* 0x001ea40000300a00 */
[----:B--2---:R-:W-:Y:S02]  /*7d600*/  ISETP.NE.AND P5, PT, R3, RZ, PT ;  /* 0x000000ff0300720c */ /* 0x004fe40003fa5270 */
[----:B------:R-:W-:-:S11]  /*7d610*/  PRMT R3, R14, 0x7771, RZ ;  /* 0x000077710e037816 */ /* 0x000fd600000000ff */
[----:B------:R0:W-:Y:S04]  /*7d620*/  @P5 STG.E.U8 desc[UR40][R12.64], R3 ;  /* 0x000000030c005986 */ /* 0x0001e8000c101128 */
[----:B0-----:R-:W2:Y:S01]  /*7d630*/  LDL.LU.64 R12, [R1+0x1f30] ;  /* 0x001f3000010c7983 */ /* 0x001ea20000300a00 */
[----:B------:R-:W-:Y:S02]  /*7d640*/  ISETP.NE.AND P5, PT, R2, RZ, PT ;  /* 0x000000ff0200720c */ /* 0x000fe40003fa5270 */
[C---:B------:R-:W-:Y:S02]  /*7d650*/  PRMT R2, R14.reuse, 0x7772, RZ ;  /* 0x000077720e027816 */ /* 0x040fe400000000ff */
[----:B------:R-:W-:Y:S02]  /*7d660*/  LOP3.LUT P6, RZ, R9, 0x4, RZ, 0xc0, !PT ;  /* 0x0000000409ff7812 */ /* 0x000fe400078cc0ff */
[----:B------:R-:W-:-:S02]  /*7d670*/  PRMT R14, R14, 0x7773, RZ ;  /* 0x000077730e0e7816 */ /* 0x000fc400000000ff */
[----:B------:R-:W-:Y:S02]  /*7d680*/  PRMT R5, R26, 0x7770, RZ ;  /* 0x000077701a057816 */ /* 0x000fe400000000ff */
[----:B------:R-:W-:Y:S02]  /*7d690*/  LOP3.LUT P4, RZ, R9, 0x1, RZ, 0xc0, !PT ;  /* 0x0000000109ff7812 */ /* 0x000fe4000788c0ff */
[C---:B------:R-:W-:Y:S02]  /*7d6a0*/  LOP3.LUT P3, RZ, R4.reuse, 0x800000, RZ, 0xc0, !PT ;  /* 0x0080000004ff7812 */ /* 0x040fe4000786c0ff */
[C---:B------:R-:W-:Y:S02]  /*7d6b0*/  LOP3.LUT P2, RZ, R4.reuse, 0x400000, RZ, 0xc0, !PT ;  /* 0x0040000004ff7812 */ /* 0x040fe4000784c0ff */
[C---:B------:R-:W-:Y:S02]  /*7d6c0*/  LOP3.LUT P1, RZ, R4.reuse, 0x200000, RZ, 0xc0, !PT ;  /* 0x0020000004ff7812 */ /* 0x040fe4000782c0ff */
[----:B------:R-:W-:-:S02]  /*7d6d0*/  LOP3.LUT P0, RZ, R4, 0x100000, RZ, 0xc0, !PT ;  /* 0x0010000004ff7812 */ /* 0x000fc4000780c0ff */
[----:B------:R-:W-:Y:S02]  /*7d6e0*/  PRMT R0, R26, 0x7773, RZ ;  /* 0x000077731a007816 */ /* 0x000fe400000000ff */
[C---:B------:R-:W-:Y:S02]  /*7d6f0*/  PRMT R3, R15.reuse, 0x7771, RZ ;  /* 0x000077710f037816 */ /* 0x040fe400000000ff */
[----:B------:R-:W-:Y:S01]  /*7d700*/  PRMT R8, R15, 0x7772, RZ ;  /* 0x000077720f087816 */ /* 0x000fe200000000ff */
[----:B--2---:R-:W-:Y:S01]  /*7d710*/  @P5 STG.E.U8 desc[UR40][R12.64], R2 ;  /* 0x000000020c005986 */ /* 0x004fe2000c101128 */
[----:B------:R-:W-:-:S13]  /*7d720*/  LOP3.LUT P5, RZ, R4, 0x2000000, RZ, 0xc0, !PT ;  /* 0x0200000004ff7812 */ /* 0x000fda00078ac0ff */
[----:B---3--:R-:W-:Y:S01]  /*7d730*/  @P5 STG.E.U8 desc[UR40][R22.64], R14 ;  /* 0x0000000e16005986 */ /* 0x008fe2000c101128 */
[----:B------:R-:W-:-:S03]  /*7d740*/  LOP3.LUT P5, RZ, R9, 0x2, RZ, 0xc0, !PT ;  /* 0x0000000209ff7812 */ /* 0x000fc600078ac0ff */
[----:B----4-:R0:W-:Y:S01]  /*7d750*/  @P6 STG.E.U8 desc[UR40][R6.64], R5 ;  /* 0x0000000506006986 */ /* 0x0101e2000c101128 */
[----:B------:R-:W-:Y:S02]  /*7d760*/  LOP3.LUT P6, RZ, R4, 0x1000000, RZ, 0xc0, !PT ;  /* 0x0100000004ff7812 */ /* 0x000fe400078cc0ff */
[C---:B------:R-:W-:Y:S02]  /*7d770*/  PRMT R4, R26.reuse, 0x7771, RZ ;  /* 0x000077711a047816 */ /* 0x040fe400000000ff */
[----:B0-----:R-:W-:Y:S02]  /*7d780*/  PRMT R6, R26, 0x7772, RZ ;  /* 0x000077721a067816 */ /* 0x001fe400000000ff */
[----:B------:R-:W-:-:S03]  /*7d790*/  PRMT R7, R15, 0x7770, RZ ;  /* 0x000077700f077816 */ /* 0x000fc600000000ff */
[----:B------:R0:W-:Y:S04]  /*7d7a0*/  @P5 STG.E.U8 desc[UR40][R20.64], R4 ;  /* 0x0000000414005986 */ /* 0x0001e8000c101128 */
[----:B------:R0:W-:Y:S04]  /*7d7b0*/  @P4 STG.E.U8 desc[UR40][R10.64], R6 ;  /* 0x000000060a004986 */ /* 0x0001e8000c101128 */
[----:B------:R0:W-:Y:S04]  /*7d7c0*/  @P6 STG.E.U8 desc[UR40][R24.64], R0 ;  /* 0x0000000018006986 */ /* 0x0001e8000c101128 */
[----:B------:R0:W-:Y:S04]  /*7d7d0*/  @P3 STG.E.U8 desc[UR40][R16.64], R7 ;  /* 0x0000000710003986 */ /* 0x0001e8000c101128 */
[----:B------:R0:W-:Y:S01]  /*7d7e0*/  @P2 STG.E.U8 desc[UR40][R18.64], R3 ;  /* 0x0000000312002986 */ /* 0x0001e2000c101128 */
[----:B------:R-:W-:-:S03]  /*7d7f0*/  PRMT R15, R15, 0x7773, RZ ;  /* 0x000077730f0f7816 */ /* 0x000fc600000000ff */
[----:B------:R0:W-:Y:S01]  /*7d800*/  @P1 STG.E.U8 desc[UR40][R28.64], R8 ;  /* 0x000000081c001986 */ /* 0x0001e2000c101128 */
[----:B------:R-:W-:Y:S05]  /*7d810*/  @!P0 EXIT ;  /* 0x000000000000894d */ /* 0x000fea0003800000 */
[----:B0-----:R-:W2:Y:S04]  /*7d820*/  LDL.LU.64 R28, [R1+0x11e8] ;  /* 0x0011e800011c7983 */ /* 0x001ea80000300a00 */
[----:B--2---:R-:W-:Y:S01]  /*7d830*/  STG.E.U8 desc[UR40][R28.64], R15 ;  /* 0x0000000f1c007986 */ /* 0x004fe2000c101128 */
[----:B------:R-:W-:Y:S05]  /*7d840*/  EXIT ;  /* 0x000000000000794d */ /* 0x000fea0003800000 */
.L_x_3:
[----:B------:R-:W-:-:S00]  /*7d850*/  BRA `(.L_x_3) ;  /* 0xfffffffc00fc7947 */ /* 0x000fc0000383ffff */
[----:B------:R-:W-:-:S00]  /*7d860*/  NOP ;  /* 0x0000000000007918 */ /* 0x000fc00000000000 */
        /* <DEDUP_REMOVED lines=9> */
.L_x_4:


//--------------------- .nv.shared.matmul_kernel  --------------------------
	.section	.nv.shared.matmul_kernel,"aw",@nobits
	.sectionflags	@""
	.align	16
	.zero		1024


//--------------------- .nv.shared.reserved.0     --------------------------
	.section	.nv.shared.reserved.0,"aw",@nobits
	.weak		__nv_reservedSMEM_offset_0_alias
	.size		__nv_reservedSMEM_offset_0_alias, 0, 64
	.other		__nv_reservedSMEM_offset_0_alias,@"STO_CUDA_RESERVED_SHARED STV_DEFAULT"
__nv_reservedSMEM_offset_0_alias:
	.zero		0
	.zero		64


//--------------------- .nv.constant0.matmul_kernel --------------------------
	.section	.nv.constant0.matmul_kernel,"a",@progbits
	.sectionflags	@""
	.align	4
.nv.constant0.matmul_kernel:
	.zero		976


//--------------------- SYMBOLS --------------------------

	.type		.nv.reservedSmem.offset0,@object
	.size		.nv.reservedSmem.offset0,0x4
	.type		.nv.reservedSmem.cap,@object
	.size		.nv.reservedSmem.cap,0x4
